def matmul_kernel(
    a_ptr,
    b_ptr,
    c_ptr,
    M,
    N,
    K,
    stride_am,
    stride_ak,
    stride_bk,
    stride_bn,
    stride_cm,
    stride_cn,
    BLOCK_M: tl.constexpr,
    BLOCK_N: tl.constexpr,
    BLOCK_K: tl.constexpr,
    GROUP_M: tl.constexpr,
):
    pid = tl.program_id(axis=0)
    num_pid_m = tl.cdiv(M, BLOCK_M)
    num_pid_n = tl.cdiv(N, BLOCK_N)
    num_pid_in_group = GROUP_M * num_pid_n
    group_id = pid // num_pid_in_group
    first_pid_m = group_id * GROUP_M
    group_size_m = min(num_pid_m - first_pid_m, GROUP_M)
    pid_m = first_pid_m + ((pid % num_pid_in_group) % group_size_m)
    pid_n = (pid % num_pid_in_group) // group_size_m

    offs_am = (pid_m * BLOCK_M + tl.arange(0, BLOCK_M)) % M
    offs_bn = (pid_n * BLOCK_N + tl.arange(0, BLOCK_N)) % N
    offs_k = tl.arange(0, BLOCK_K)
    a_ptrs = a_ptr + offs_am[:, None] * stride_am + offs_k[None, :] * stride_ak
    b_ptrs = b_ptr + offs_k[:, None] * stride_bk + offs_bn[None, :] * stride_bn

    acc = tl.zeros((BLOCK_M, BLOCK_N), dtype=tl.float32)
    for kk in range(0, tl.cdiv(K, BLOCK_K)):
        a = tl.load(a_ptrs, mask=offs_k[None, :] < K - kk * BLOCK_K, other=0.0)
        b = tl.load(b_ptrs, mask=offs_k[:, None] < K - kk * BLOCK_K, other=0.0)
        acc = tl.dot(a, b, acc)
        a_ptrs += BLOCK_K * stride_ak
        b_ptrs += BLOCK_K * stride_bk

    c = acc.to(c_ptr.dtype.element_ty)
    offs_cm = pid_m * BLOCK_M + tl.arange(0, BLOCK_M)
    offs_cn = pid_n * BLOCK_N + tl.arange(0, BLOCK_N)
    c_ptrs = c_ptr + offs_cm[:, None] * stride_cm + offs_cn[None, :] * stride_cn
    mask = (offs_cm[:, None] < M) & (offs_cn[None, :] < N)
    tl.store(c_ptrs, c, mask=mask)

# config = {"BLOCK_K": 64, "BLOCK_M": 256, "BLOCK_N": 64, "GROUP_M": 8, "arch": "sm_90", "dtype": "fp32", "num_ctas": 1, "num_stages": 3, "num_warps": 4}
# arch = sm_90


// ===== COMPILED SASS (sm_90a) =====

	.target	sm_90a

	.elftype	@"ET_EXEC"


//--------------------- .note.nv.tkinfo           --------------------------
	.section	.note.nv.tkinfo,"",@"SHT_NOTE"
	.sectionflags	@"SHF_NOTE_NV_TKINFO"
	.tkinfo
        /*0018*/ 	.word	0x00000002
        /*0030*/ 	.string	""
        /*0030*/ 	.string	"ptxas"
        /*0030*/ 	.string	"Cuda compilation tools, release 13.0, V13.0.88"
        /*0030*/ 	.string	"Build cuda_13.0.r13.0/compiler.36424714_0"
        /*0030*/ 	.string	"-v  -suppress-debug-info  -lineinfo  -arch sm_90a "



//--------------------- .note.nv.cuinfo           --------------------------
	.section	.note.nv.cuinfo,"",@"SHT_NOTE"
	.sectionflags	@"SHF_NOTE_NV_CUINFO"
        /*0018*/ 	.short	0x0002
        /*001a*/ 	.short	0x005a
        /*001c*/ 	.short	0x0082
	.zero		2


//--------------------- .nv.info                  --------------------------
	.section	.nv.info,"",@"SHT_CUDA_INFO"
	.align	4


	//----- nvinfo : EIATTR_REGCOUNT
	.align		4
        /*0000*/ 	.byte	0x04, 0x2f
        /*0002*/ 	.short	(.L_1 - .L_0)
	.align		4
.L_0:
        /*0004*/ 	.word	index@(matmul_kernel)
        /*0008*/ 	.word	0x000000ff


	//----- nvinfo : EIATTR_FRAME_SIZE
	.align		4
.L_1:
        /*000c*/ 	.byte	0x04, 0x11
        /*000e*/ 	.short	(.L_3 - .L_2)
	.align		4
.L_2:
        /*0010*/ 	.word	index@(matmul_kernel)
        /*0014*/ 	.word	0x000005b8


	//----- nvinfo : EIATTR_MIN_STACK_SIZE
	.align		4
.L_3:
        /*0018*/ 	.byte	0x04, 0x12
        /*001a*/ 	.short	(.L_5 - .L_4)
	.align		4
.L_4:
        /*001c*/ 	.word	index@(matmul_kernel)
        /*0020*/ 	.word	0x000005b8
.L_5:


//--------------------- .nv.compat                --------------------------
	.section	.nv.compat,"",@"SHT_CUDA_COMPAT_INFO"
	.align	4
        /*0000*/ 	.byte	0x02, 0x09, 0x01, 0x00, 0x02, 0x02, 0x04, 0x00, 0x02, 0x05, 0x05, 0x00, 0x03, 0x07, 0x01, 0x01
        /*0010*/ 	.byte	0x02, 0x03, 0x00, 0x00, 0x02, 0x06, 0x01, 0x00, 0x04, 0x0b, 0x08, 0x00, 0x00, 0x00, 0x00, 0x00
        /*0020*/ 	.byte	0x00, 0x00, 0x00, 0x00


//--------------------- .nv.info.matmul_kernel    --------------------------
	.section	.nv.info.matmul_kernel,"",@"SHT_CUDA_INFO"
	.sectionflags	@""
	.align	4


	//----- nvinfo : EIATTR_CUDA_API_VERSION
	.align		4
        /*0000*/ 	.byte	0x04, 0x37
        /*0002*/ 	.short	(.L_7 - .L_6)
.L_6:
        /*0004*/ 	.word	0x00000082


	//----- nvinfo : EIATTR_KPARAM_INFO
	.align		4
.L_7:
        /*0008*/ 	.byte	0x04, 0x17
        /*000a*/ 	.short	(.L_9 - .L_8)
.L_8:
        /*000c*/ 	.word	0x00000000
        /*0010*/ 	.short	0x000d
        /*0012*/ 	.short	0x0048
        /*0014*/ 	.byte	0x00, 0xf4, 0x21, 0x00


	//----- nvinfo : EIATTR_KPARAM_INFO
	.align		4
.L_9:
        /*0018*/ 	.byte	0x04, 0x17
        /*001a*/ 	.short	(.L_11 - .L_10)
.L_10:
        /*001c*/ 	.word	0x00000000
        /*0020*/ 	.short	0x000c
        /*0022*/ 	.short	0x0040
        /*0024*/ 	.byte	0x00, 0xf4, 0x21, 0x00


	//----- nvinfo : EIATTR_KPARAM_INFO
	.align		4
.L_11:
        /*0028*/ 	.byte	0x04, 0x17
        /*002a*/ 	.short	(.L_13 - .L_12)
.L_12:
        /*002c*/ 	.word	0x00000000
        /*0030*/ 	.short	0x000b
        /*0032*/ 	.short	0x0038
        /*0034*/ 	.byte	0x00, 0xf0, 0x11, 0x00


	//----- nvinfo : EIATTR_KPARAM_INFO
	.align		4
.L_13:
        /*0038*/ 	.byte	0x04, 0x17
        /*003a*/ 	.short	(.L_15 - .L_14)
.L_14:
        /*003c*/ 	.word	0x00000000
        /*0040*/ 	.short	0x000a
        /*0042*/ 	.short	0x0034
        /*0044*/ 	.byte	0x00, 0xf0, 0x11, 0x00


	//----- nvinfo : EIATTR_KPARAM_INFO
	.align		4
.L_15:
        /*0048*/ 	.byte	0x04, 0x17
        /*004a*/ 	.short	(.L_17 - .L_16)
.L_16:
        /*004c*/ 	.word	0x00000000
        /*0050*/ 	.short	0x0009
        /*0052*/ 	.short	0x0030
        /*0054*/ 	.byte	0x00, 0xf0, 0x11, 0x00


	//----- nvinfo : EIATTR_KPARAM_INFO
	.align		4
.L_17:
        /*0058*/ 	.byte	0x04, 0x17
        /*005a*/ 	.short	(.L_19 - .L_18)
.L_18:
        /*005c*/ 	.word	0x00000000
        /*0060*/ 	.short	0x0008
        /*0062*/ 	.short	0x002c
        /*0064*/ 	.byte	0x00, 0xf0, 0x11, 0x00


	//----- nvinfo : EIATTR_KPARAM_INFO
	.align		4
.L_19:
        /*0068*/ 	.byte	0x04, 0x17
        /*006a*/ 	.short	(.L_21 - .L_20)
.L_20:
        /*006c*/ 	.word	0x00000000
        /*0070*/ 	.short	0x0007
        /*0072*/ 	.short	0x0028
        /*0074*/ 	.byte	0x00, 0xf0, 0x11, 0x00


	//----- nvinfo : EIATTR_KPARAM_INFO
	.align		4
.L_21:
        /*0078*/ 	.byte	0x04, 0x17
        /*007a*/ 	.short	(.L_23 - .L_22)
.L_22:
        /*007c*/ 	.word	0x00000000
        /*0080*/ 	.short	0x0006
        /*0082*/ 	.short	0x0024
        /*0084*/ 	.byte	0x00, 0xf0, 0x11, 0x00


	//----- nvinfo : EIATTR_KPARAM_INFO
	.align		4
.L_23:
        /*0088*/ 	.byte	0x04, 0x17
        /*008a*/ 	.short	(.L_25 - .L_24)
.L_24:
        /*008c*/ 	.word	0x00000000
        /*0090*/ 	.short	0x0005
        /*0092*/ 	.short	0x0020
        /*0094*/ 	.byte	0x00, 0xf0, 0x11, 0x00


	//----- nvinfo : EIATTR_KPARAM_INFO
	.align		4
.L_25:
        /*0098*/ 	.byte	0x04, 0x17
        /*009a*/ 	.short	(.L_27 - .L_26)
.L_26:
        /*009c*/ 	.word	0x00000000
        /*00a0*/ 	.short	0x0004
        /*00a2*/ 	.short	0x001c
        /*00a4*/ 	.byte	0x00, 0xf0, 0x11, 0x00


	//----- nvinfo : EIATTR_KPARAM_INFO
	.align		4
.L_27:
        /*00a8*/ 	.byte	0x04, 0x17
        /*00aa*/ 	.short	(.L_29 - .L_28)
.L_28:
        /*00ac*/ 	.word	0x00000000
        /*00b0*/ 	.short	0x0003
        /*00b2*/ 	.short	0x0018
        /*00b4*/ 	.byte	0x00, 0xf0, 0x11, 0x00


	//----- nvinfo : EIATTR_KPARAM_INFO
	.align		4
.L_29:
        /*00b8*/ 	.byte	0x04, 0x17
        /*00ba*/ 	.short	(.L_31 - .L_30)
.L_30:
        /*00bc*/ 	.word	0x00000000
        /*00c0*/ 	.short	0x0002
        /*00c2*/ 	.short	0x0010
        /*00c4*/ 	.byte	0x00, 0xf4, 0x21, 0x00


	//----- nvinfo : EIATTR_KPARAM_INFO
	.align		4
.L_31:
        /*00c8*/ 	.byte	0x04, 0x17
        /*00ca*/ 	.short	(.L_33 - .L_32)
.L_32:
        /*00cc*/ 	.word	0x00000000
        /*00d0*/ 	.short	0x0001
        /*00d2*/ 	.short	0x0008
        /*00d4*/ 	.byte	0x00, 0xf4, 0x21, 0x00


	//----- nvinfo : EIATTR_KPARAM_INFO
	.align		4
.L_33:
        /*00d8*/ 	.byte	0x04, 0x17
        /*00da*/ 	.short	(.L_35 - .L_34)
.L_34:
        /*00dc*/ 	.word	0x00000000
        /*00e0*/ 	.short	0x0000
        /*00e2*/ 	.short	0x0000
        /*00e4*/ 	.byte	0x00, 0xf4, 0x21, 0x00


	//----- nvinfo : EIATTR_SPARSE_MMA_MASK
	.align		4
.L_35:
        /*00e8*/ 	.byte	0x03, 0x50
        /*00ea*/ 	.short	0x0000


	//----- nvinfo : EIATTR_MAXREG_COUNT
	.align		4
        /*00ec*/ 	.byte	0x03, 0x1b
        /*00ee*/ 	.short	0x00ff


	//----- nvinfo : EIATTR_NUM_BARRIERS
	.align		4
        /*00f0*/ 	.byte	0x02, 0x4c
        /*00f2*/ 	.byte	0x01
	.zero		1


	//----- nvinfo : EIATTR_ANNOTATIONS
	.align		4
        /*00f4*/ 	.byte	0x04, 0x55
        /*00f6*/ 	.short	(.L_37 - .L_36)


	//   ....[0]....
.L_36:
        /*00f8*/ 	.word	0x00000001
        /*00fc*/ 	.byte	0x60, 0x0a, 0x00, 0x00, 0x01, 0x00, 0x00, 0x00, 0xa0, 0x0a, 0x00, 0x00, 0x01, 0x00, 0x00, 0x00
        /* <DEDUP_REMOVED lines=552> */
        /*238c*/ 	.byte	0x30, 0x0f, 0x01, 0x00


	//----- nvinfo : EIATTR_MERCURY_ISA_VERSION
	.align		4
.L_37:
        /*2390*/ 	.byte	0x03, 0x5f
        /*2392*/ 	.short	0x0101


	//----- nvinfo : EIATTR_EXIT_INSTR_OFFSETS
	.align		4
        /*2394*/ 	.byte	0x04, 0x1c
        /*2396*/ 	.short	(.L_39 - .L_38)


	//   ....[0]....
.L_38:
        /*2398*/ 	.word	0x000144e0


	//   ....[1]....
        /*239c*/ 	.word	0x00014500


	//----- nvinfo : EIATTR_REQNTID
	.align		4
.L_39:
        /*23a0*/ 	.byte	0x04, 0x10
        /*23a2*/ 	.short	(.L_41 - .L_40)
.L_40:
        /*23a4*/ 	.word	0x00000080
        /*23a8*/ 	.word	0x00000001
        /*23ac*/ 	.word	0x00000001


	//----- nvinfo : EIATTR_CBANK_PARAM_SIZE
	.align		4
.L_41:
        /*23b0*/ 	.byte	0x03, 0x19
        /*23b2*/ 	.short	0x0050


	//----- nvinfo : EIATTR_PARAM_CBANK
	.align		4
        /*23b4*/ 	.byte	0x04, 0x0a
        /*23b6*/ 	.short	(.L_43 - .L_42)
	.align		4
.L_42:
        /*23b8*/ 	.word	index@(.nv.constant0.matmul_kernel)
        /*23bc*/ 	.short	0x0210
        /*23be*/ 	.short	0x0050


	//----- nvinfo : EIATTR_SW_WAR
	.align		4
.L_43:
        /*23c0*/ 	.byte	0x04, 0x36
        /*23c2*/ 	.short	(.L_45 - .L_44)
.L_44:
        /*23c4*/ 	.word	0x00000008
.L_45:


//--------------------- .nv.callgraph             --------------------------
	.section	.nv.callgraph,"",@"SHT_CUDA_CALLGRAPH"
	.align	4
	.sectionentsize	8
	.align		4
        /*0000*/ 	.word	0x00000000
	.align		4
        /*0004*/ 	.word	0xffffffff
	.align		4
        /*0008*/ 	.word	0x00000000
	.align		4
        /*000c*/ 	.word	0xfffffffe
	.align		4
        /*0010*/ 	.word	0x00000000
	.align		4
        /*0014*/ 	.word	0xfffffffd
	.align		4
        /*0018*/ 	.word	0x00000000
	.align		4
        /*001c*/ 	.word	0xfffffffc


//--------------------- .text.matmul_kernel       --------------------------
	.section	.text.matmul_kernel,"ax",@progbits
	.align	128
        .global         matmul_kernel
        .type           matmul_kernel,@function
        .size           matmul_kernel,(.L_x_3 - matmul_kernel)
        .other          matmul_kernel,@"STO_CUDA_ENTRY STV_DEFAULT"
matmul_kernel:
.text.matmul_kernel:
[----:B------:R-:W1:Y:S08]  /*0000*/  LDC R1, c[0x0][0x28] ;  /* 0x00000a00ff017b82 */ /* 0x000e700000000800 */
[----:B------:R-:W2:Y:S01]  /*0010*/  LDC.64 R188, c[0x0][0x228] ;  /* 0x00008a00ffbc7b82 */ /* 0x000ea20000000a00 */
[----:B------:R-:W3:Y:S01]  /*0020*/  S2R R5, SR_CTAID.X ;  /* 0x0000000000057919 */ /* 0x000ee20000002500 */
[----:B------:R-:W-:Y:S01]  /*0030*/  ULDC.64 UR4, c[0x0][0x218] ;  /* 0x0000860000047ab9 */ /* 0x000fe20000000a00 */
[----:B------:R-:W-:Y:S01]  /*0040*/  ULDC.64 UR6, c[0x0][0x210] ;  /* 0x0000840000067ab9 */ /* 0x000fe20000000a00 */
[----:B------:R-:W-:Y:S01]  /*0050*/  UMOV UR8, 0x400 ;  /* 0x0000040000087882 */ /* 0x000fe20000000000 */
[----:B-1----:R-:W-:Y:S01]  /*0060*/  VIADD R1, R1, 0xfffffa48 ;  /* 0xfffffa4801017836 */ /* 0x002fe20000000000 */
[----:B------:R-:W-:-:S02]  /*0070*/  ULDC.64 UR16, c[0x0][0x208] ;  /* 0x0000820000107ab9 */ /* 0x000fc40000000a00 */
[----:B------:R-:W1:Y:S08]  /*0080*/  LDC.64 R184, c[0x0][0x238] ;  /* 0x00008e00ffb87b82 */ /* 0x000e700000000a00 */
[----:B------:R-:W4:Y:S01]  /*0090*/  LDC R249, c[0x0][0x230] ;  /* 0x00008c00fff97b82 */ /* 0x000f220000000800 */
[----:B--2---:R-:W-:-:S05]  /*00a0*/  VIADD R0, R189, 0x3f ;  /* 0x0000003fbd007836 */ /* 0x004fca0000000000 */
[----:B------:R-:W-:Y:S01]  /*00b0*/  SHF.R.S32.HI R3, RZ, 0x1f, R0 ;  /* 0x0000001fff037819 */ /* 0x000fe20000011400 */
[----:B-1----:R-:W-:-:S03]  /*00c0*/  IMAD R91, R184, 0x6, RZ ;  /* 0x00000006b85b7824 */ /* 0x002fc600078e02ff */
[----:B------:R-:W-:Y:S01]  /*00d0*/  LEA.HI R3, R3, R0, RZ, 0x6 ;  /* 0x0000000003037211 */ /* 0x000fe200078f30ff */
[C---:B------:R-:W-:Y:S01]  /*00e0*/  IMAD R95, R184.reuse, 0x25, RZ ;  /* 0x00000025b85f7824 */ /* 0x040fe200078e02ff */
[----:B---3--:R-:W-:Y:S01]  /*00f0*/  IABS R8, R5 ;  /* 0x0000000500087213 */ /* 0x008fe20000000000 */
[C---:B------:R-:W-:Y:S01]  /*0100*/  IMAD R99, R184.reuse, 0x26, RZ ;  /* 0x00000026b8637824 */ /* 0x040fe200078e02ff */
[----:B------:R-:W-:Y:S01]  /*0110*/  SHF.R.S32.HI R3, RZ, 0x6, R3 ;  /* 0x00000006ff037819 */ /* 0x000fe20000011403 */
[C---:B------:R-:W-:Y:S02]  /*0120*/  IMAD R101, R184.reuse, 0x27, RZ ;  /* 0x00000027b8657824 */ /* 0x040fe400078e02ff */
[C---:B------:R-:W-:Y:S02]  /*0130*/  IMAD R105, R184.reuse, 0xa, RZ ;  /* 0x0000000ab8697824 */ /* 0x040fe400078e02ff */
[----:B------:R-:W-:Y:S02]  /*0140*/  IMAD.SHL.U32 R4, R3, 0x8, RZ ;  /* 0x0000000803047824 */ /* 0x000fe400078e00ff */
[----:B------:R-:W-:-:S02]  /*0150*/  IMAD R109, R184, 0x29, RZ ;  /* 0x00000029b86d7824 */ /* 0x000fc400078e02ff */
[C---:B------:R-:W-:Y:S01]  /*0160*/  IMAD R113, R184.reuse, 0x2a, RZ ;  /* 0x0000002ab8717824 */ /* 0x040fe200078e02ff */
[-C--:B------:R-:W-:Y:S01]  /*0170*/  IABS R7, R4.reuse ;  /* 0x0000000400077213 */ /* 0x080fe20000000000 */
[C---:B------:R-:W-:Y:S01]  /*0180*/  IMAD R115, R184.reuse, 0x2b, RZ ;  /* 0x0000002bb8737824 */ /* 0x040fe200078e02ff */
[----:B------:R-:W-:Y:S01]  /*0190*/  IABS R10, R4 ;  /* 0x00000004000a7213 */ /* 0x000fe20000000000 */
[C---:B------:R-:W-:Y:S01]  /*01a0*/  IMAD R119, R184.reuse, 0xe, RZ ;  /* 0x0000000eb8777824 */ /* 0x040fe200078e02ff */
[----:B------:R-:W1:Y:S01]  /*01b0*/  I2F.RP R0, R7 ;  /* 0x0000000700007306 */ /* 0x000e620000209400 */
[C---:B------:R-:W-:Y:S02]  /*01c0*/  IMAD R123, R184.reuse, 0x2d, RZ ;  /* 0x0000002db87b7824 */ /* 0x040fe400078e02ff */
[C---:B------:R-:W-:Y:S02]  /*01d0*/  IMAD R127, R184.reuse, 0x2e, RZ ;  /* 0x0000002eb87f7824 */ /* 0x040fe400078e02ff */
[----:B------:R-:W-:-:S02]  /*01e0*/  IMAD R129, R184, 0x2f, RZ ;  /* 0x0000002fb8817824 */ /* 0x000fc400078e02ff */
[C---:B------:R-:W-:Y:S02]  /*01f0*/  IMAD R133, R184.reuse, 0x11, RZ ;  /* 0x00000011b8857824 */ /* 0x040fe400078e02ff */
[C---:B------:R-:W-:Y:S02]  /*0200*/  IMAD R135, R184.reuse, 0x12, RZ ;  /* 0x00000012b8877824 */ /* 0x040fe400078e02ff */
[C---:B------:R-:W-:Y:S02]  /*0210*/  IMAD R137, R184.reuse, 0x13, RZ ;  /* 0x00000013b8897824 */ /* 0x040fe400078e02ff */
[C---:B------:R-:W-:Y:S01]  /*0220*/  IMAD R141, R184.reuse, 0x30, RZ ;  /* 0x00000030b88d7824 */ /* 0x040fe200078e02ff */
[----:B-1----:R-:W1:Y:S01]  /*0230*/  MUFU.RCP R0, R0 ;  /* 0x0000000000007308 */ /* 0x002e620000001000 */
[C---:B------:R-:W-:Y:S02]  /*0240*/  IMAD R145, R184.reuse, 0x31, RZ ;  /* 0x00000031b8917824 */ /* 0x040fe400078e02ff */
[----:B------:R-:W-:-:S02]  /*0250*/  IMAD R149, R184, 0x32, RZ ;  /* 0x00000032b8957824 */ /* 0x000fc400078e02ff */
[C---:B------:R-:W-:Y:S02]  /*0260*/  IMAD R151, R184.reuse, 0x33, RZ ;  /* 0x00000033b8977824 */ /* 0x040fe400078e02ff */
[C---:B------:R-:W-:Y:S02]  /*0270*/  IMAD R160, R184.reuse, 0x16, RZ ;  /* 0x00000016b8a07824 */ /* 0x040fe400078e02ff */
[C---:B------:R-:W-:Y:S02]  /*0280*/  IMAD R164, R184.reuse, 0x17, RZ ;  /* 0x00000017b8a47824 */ /* 0x040fe400078e02ff */
[C---:B------:R-:W-:Y:S02]  /*0290*/  IMAD R168, R184.reuse, 0x34, RZ ;  /* 0x00000034b8a87824 */ /* 0x040fe400078e02ff */
[C---:B------:R-:W-:Y:S02]  /*02a0*/  IMAD R172, R184.reuse, 0x35, RZ ;  /* 0x00000035b8ac7824 */ /* 0x040fe400078e02ff */
[----:B------:R-:W-:Y:S01]  /*02b0*/  IMAD R176, R184, 0x36, RZ ;  /* 0x00000036b8b07824 */ /* 0x000fe200078e02ff */
[----:B-1----:R-:W-:Y:S01]  /*02c0*/  IADD3 R2, R0, 0xffffffe, RZ ;  /* 0x0ffffffe00027810 */ /* 0x002fe20007ffe0ff */
[C---:B------:R-:W-:Y:S01]  /*02d0*/  IMAD R180, R184.reuse, 0x37, RZ ;  /* 0x00000037b8b47824 */ /* 0x040fe200078e02ff */
[----:B------:R-:W-:Y:S01]  /*02e0*/  IADD3 R0, RZ, -R10, RZ ;  /* 0x8000000aff007210 */ /* 0x000fe20007ffe0ff */
[C---:B------:R-:W-:Y:S01]  /*02f0*/  IMAD R182, R184.reuse, 0x18, RZ ;  /* 0x00000018b8b67824 */ /* 0x040fe200078e02ff */
[----:B------:R1:W2:Y:S01]  /*0300*/  F2I.FTZ.U32.TRUNC.NTZ R3, R2 ;  /* 0x0000000200037305 */ /* 0x0002a2000021f000 */
[----:B------:R-:W-:-:S02]  /*0310*/  IMAD R204, R184, 0x1a, RZ ;  /* 0x0000001ab8cc7824 */ /* 0x000fc400078e02ff */
[C---:B------:R-:W-:Y:S02]  /*0320*/  IMAD R206, R184.reuse, 0x1b, RZ ;  /* 0x0000001bb8ce7824 */ /* 0x040fe400078e02ff */
[C---:B------:R-:W-:Y:S02]  /*0330*/  IMAD R208, R184.reuse, 0x38, RZ ;  /* 0x00000038b8d07824 */ /* 0x040fe400078e02ff */
[C---:B------:R-:W-:Y:S02]  /*0340*/  IMAD R210, R184.reuse, 0x39, RZ ;  /* 0x00000039b8d27824 */ /* 0x040fe400078e02ff */
[----:B-1----:R-:W-:Y:S02]  /*0350*/  IMAD.MOV.U32 R2, RZ, RZ, RZ ;  /* 0x000000ffff027224 */ /* 0x002fe400078e00ff */
[C---:B------:R-:W-:Y:S02]  /*0360*/  IMAD R212, R184.reuse, 0x3a, RZ ;  /* 0x0000003ab8d47824 */ /* 0x040fe400078e02ff */
[----:B------:R-:W-:-:S02]  /*0370*/  IMAD R214, R184, 0x3b, RZ ;  /* 0x0000003bb8d67824 */ /* 0x000fc400078e02ff */
[--C-:B--2---:R-:W-:Y:S02]  /*0380*/  IMAD.MOV R6, RZ, RZ, -R3.reuse ;  /* 0x000000ffff067224 */ /* 0x104fe400078e0a03 */
[----:B------:R-:W-:Y:S02]  /*0390*/  IMAD R216, R184, 0x1c, RZ ;  /* 0x0000001cb8d87824 */ /* 0x000fe400078e02ff */
[----:B------:R-:W-:Y:S02]  /*03a0*/  IMAD R9, R6, R7, RZ ;  /* 0x0000000706097224 */ /* 0x000fe400078e02ff */
[----:B------:R-:W-:Y:S01]  /*03b0*/  IMAD.MOV.U32 R6, RZ, RZ, R8 ;  /* 0x000000ffff067224 */ /* 0x000fe200078e0008 */
[----:B------:R-:W-:Y:S01]  /*03c0*/  IABS R8, R189 ;  /* 0x000000bd00087213 */ /* 0x000fe20000000000 */
[----:B------:R-:W-:-:S06]  /*03d0*/  IMAD.HI.U32 R3, R3, R9, R2 ;  /* 0x0000000903037227 */ /* 0x000fcc00078e0002 */
[----:B------:R-:W-:-:S04]  /*03e0*/  IMAD.HI.U32 R3, R3, R6, RZ ;  /* 0x0000000603037227 */ /* 0x000fc800078e00ff */
[----:B------:R-:W-:-:S05]  /*03f0*/  IMAD R0, R3, R0, R6 ;  /* 0x0000000003007224 */ /* 0x000fca00078e0206 */
[----:B------:R-:W-:-:S13]  /*0400*/  ISETP.GT.U32.AND P1, PT, R7, R0, PT ;  /* 0x000000000700720c */ /* 0x000fda0003f24070 */
[----:B------:R-:W-:Y:S02]  /*0410*/  @!P1 IMAD.IADD R0, R0, 0x1, -R7 ;  /* 0x0000000100009824 */ /* 0x000fe400078e0a07 */
[----:B------:R-:W-:Y:S01]  /*0420*/  @!P1 VIADD R3, R3, 0x1 ;  /* 0x0000000103039836 */ /* 0x000fe20000000000 */
[----:B------:R-:W-:Y:S02]  /*0430*/  ISETP.NE.AND P1, PT, R4, RZ, PT ;  /* 0x000000ff0400720c */ /* 0x000fe40003f25270 */
[----:B------:R-:W-:Y:S02]  /*0440*/  ISETP.GE.U32.AND P0, PT, R0, R7, PT ;  /* 0x000000070000720c */ /* 0x000fe40003f06070 */
[----:B------:R-:W-:-:S04]  /*0450*/  LOP3.LUT R0, R5, R4, RZ, 0x3c, !PT ;  /* 0x0000000405007212 */ /* 0x000fc800078e3cff */
[----:B------:R-:W-:Y:S01]  /*0460*/  ISETP.GE.AND P2, PT, R0, RZ, PT ;  /* 0x000000ff0000720c */ /* 0x000fe20003f46270 */
[----:B------:R-:W-:-:S06]  /*0470*/  VIADD R0, R188, 0xff ;  /* 0x000000ffbc007836 */ /* 0x000fcc0000000000 */
[----:B------:R-:W-:-:S05]  /*0480*/  @P0 VIADD R3, R3, 0x1 ;  /* 0x0000000103030836 */ /* 0x000fca0000000000 */
[----:B------:R-:W-:Y:S02]  /*0490*/  MOV R2, R3 ;  /* 0x0000000300027202 */ /* 0x000fe40000000f00 */
[----:B------:R-:W-:-:S03]  /*04a0*/  SHF.R.S32.HI R3, RZ, 0x1f, R0 ;  /* 0x0000001fff037819 */ /* 0x000fc60000011400 */
[----:B------:R-:W-:Y:S01]  /*04b0*/  @!P2 IMAD.MOV R2, RZ, RZ, -R2 ;  /* 0x000000ffff02a224 */ /* 0x000fe200078e0a02 */
[----:B------:R-:W-:Y:S02]  /*04c0*/  @!P1 LOP3.LUT R2, RZ, R4, RZ, 0x33, !PT ;  /* 0x00000004ff029212 */ /* 0x000fe400078e33ff */
[----:B------:R-:W-:-:S03]  /*04d0*/  LEA.HI R3, R3, R0, RZ, 0x8 ;  /* 0x0000000003037211 */ /* 0x000fc600078f40ff */
[----:B------:R-:W-:Y:S02]  /*04e0*/  IMAD.SHL.U32 R18, R2, 0x8, RZ ;  /* 0x0000000802127824 */ /* 0x000fe400078e00ff */
[----:B------:R-:W-:-:S03]  /*04f0*/  IMAD.MOV R2, RZ, RZ, -R2 ;  /* 0x000000ffff027224 */ /* 0x000fc600078e0a02 */
[----:B------:R-:W-:Y:S01]  /*0500*/  LEA.HI.SX32 R3, R3, -R18, 0x18 ;  /* 0x8000001203037211 */ /* 0x000fe200078fc2ff */
[----:B------:R-:W-:Y:S01]  /*0510*/  IMAD R20, R4, R2, R5 ;  /* 0x0000000204147224 */ /* 0x000fe200078e0205 */
[----:B------:R-:W-:Y:S01]  /*0520*/  MOV R2, RZ ;  /* 0x000000ff00027202 */ /* 0x000fe20000000f00 */
[----:B------:R-:W-:Y:S01]  /*0530*/  IMAD.MOV.U32 R4, RZ, RZ, R8 ;  /* 0x000000ffff047224 */ /* 0x000fe200078e0008 */
[----:B------:R-:W-:Y:S01]  /*0540*/  VIMNMX R19, R3, 0x8, PT ;  /* 0x0000000803137848 */ /* 0x000fe20003fe0100 */
[----:B------:R-:W1:Y:S03]  /*0550*/  S2R R8, SR_TID.X ;  /* 0x0000000000087919 */ /* 0x000e660000002100 */
[----:B------:R-:W-:-:S04]  /*0560*/  IABS R7, R19 ;  /* 0x0000001300077213 */ /* 0x000fc80000000000 */
[----:B------:R-:W2:Y:S08]  /*0570*/  I2F.RP R0, R7 ;  /* 0x0000000700007306 */ /* 0x000eb00000209400 */
[----:B--2---:R-:W2:Y:S01]  /*0580*/  MUFU.RCP R0, R0 ;  /* 0x0000000000007308 */ /* 0x004ea20000001000 */
[C---:B-1----:R-:W-:Y:S01]  /*0590*/  IMAD.SHL.U32 R13, R8.reuse, 0x4, RZ ;  /* 0x00000004080d7824 */ /* 0x042fe200078e00ff */
[----:B------:R-:W-:-:S02]  /*05a0*/  LOP3.LUT R252, R8, 0x3f, RZ, 0xc0, !PT ;  /* 0x0000003f08fc7812 */ /* 0x000fc400078ec0ff */
[----:B--2---:R-:W-:Y:S02]  /*05b0*/  IADD3 R3, R0, 0xffffffe, RZ ;  /* 0x0ffffffe00037810 */ /* 0x004fe40007ffe0ff */
[----:B------:R-:W-:-:S04]  /*05c0*/  IABS R0, R19 ;  /* 0x0000001300007213 */ /* 0x000fc80000000000 */
[----:B------:R-:W1:Y:S01]  /*05d0*/  F2I.FTZ.U32.TRUNC.NTZ R3, R3 ;  /* 0x0000000300037305 */ /* 0x000e62000021f000 */
[----:B------:R-:W-:Y:S02]  /*05e0*/  IMAD.MOV R0, RZ, RZ, -R0 ;  /* 0x000000ffff007224 */ /* 0x000fe400078e0a00 */
[----:B-1----:R-:W-:-:S04]  /*05f0*/  IMAD.MOV R6, RZ, RZ, -R3 ;  /* 0x000000ffff067224 */ /* 0x002fc800078e0a03 */
[----:B------:R-:W-:Y:S01]  /*0600*/  IMAD R5, R6, R7, RZ ;  /* 0x0000000706057224 */ /* 0x000fe200078e02ff */
[----:B------:R-:W-:-:S03]  /*0610*/  IABS R6, R20 ;  /* 0x0000001400067213 */ /* 0x000fc60000000000 */
[----:B------:R-:W-:Y:S02]  /*0620*/  IMAD.HI.U32 R2, R3, R5, R2 ;  /* 0x0000000503027227 */ /* 0x000fe400078e0002 */
[----:B------:R-:W1:Y:S02]  /*0630*/  I2F.RP R5, R4 ;  /* 0x0000000400057306 */ /* 0x000e640000209400 */
[----:B------:R-:W-:Y:S01]  /*0640*/  IMAD.MOV.U32 R3, RZ, RZ, R6 ;  /* 0x000000ffff037224 */ /* 0x000fe200078e0006 */
[----:B------:R-:W-:-:S03]  /*0650*/  IABS R6, R188 ;  /* 0x000000bc00067213 */ /* 0x000fc60000000000 */
[----:B------:R-:W-:-:S04]  /*0660*/  IMAD.HI.U32 R2, R2, R3, RZ ;  /* 0x0000000302027227 */ /* 0x000fc800078e00ff */
[----:B------:R-:W-:-:S05]  /*0670*/  IMAD R0, R2, R0, R3 ;  /* 0x0000000002007224 */ /* 0x000fca00078e0203 */
[----:B------:R-:W-:Y:S01]  /*0680*/  ISETP.GT.U32.AND P1, PT, R7, R0, PT ;  /* 0x000000000700720c */ /* 0x000fe20003f24070 */
[----:B-1----:R-:W1:-:S12]  /*0690*/  MUFU.RCP R5, R5 ;  /* 0x0000000500057308 */ /* 0x002e580000001000 */
[----:B------:R-:W-:Y:S02]  /*06a0*/  @!P1 IMAD.IADD R0, R0, 0x1, -R7 ;  /* 0x0000000100009824 */ /* 0x000fe400078e0a07 */
[----:B------:R-:W-:Y:S01]  /*06b0*/  @!P1 VIADD R2, R2, 0x1 ;  /* 0x0000000102029836 */ /* 0x000fe20000000000 */
[----:B------:R-:W-:Y:S02]  /*06c0*/  ISETP.NE.AND P1, PT, R19, RZ, PT ;  /* 0x000000ff1300720c */ /* 0x000fe40003f25270 */
[----:B------:R-:W-:Y:S02]  /*06d0*/  ISETP.GE.U32.AND P0, PT, R0, R7, PT ;  /* 0x000000070000720c */ /* 0x000fe40003f06070 */
[----:B------:R-:W-:Y:S02]  /*06e0*/  LOP3.LUT R0, R20, R19, RZ, 0x3c, !PT ;  /* 0x0000001314007212 */ /* 0x000fe400078e3cff */
[----:B-1----:R-:W-:Y:S02]  /*06f0*/  IADD3 R3, R5, 0xffffffe, RZ ;  /* 0x0ffffffe05037810 */ /* 0x002fe40007ffe0ff */
[----:B------:R-:W-:Y:S01]  /*0700*/  ISETP.GE.AND P2, PT, R0, RZ, PT ;  /* 0x000000ff0000720c */ /* 0x000fe20003f46270 */
[----:B------:R-:W1:Y:S01]  /*0710*/  I2F.RP R5, R6 ;  /* 0x0000000600057306 */ /* 0x000e620000209400 */
[----:B------:R-:W-:-:S04]  /*0720*/  SHF.R.U32.HI R7, RZ, 0x6, R8 ;  /* 0x00000006ff077819 */ /* 0x000fc80000011608 */
[----:B------:R-:W-:Y:S01]  /*0730*/  SGXT.U32 R7, R7, 0x1 ;  /* 0x000000010707781a */ /* 0x000fe20000000000 */
[----:B------:R-:W-:Y:S02]  /*0740*/  @P0 VIADD R2, R2, 0x1 ;  /* 0x0000000102020836 */ /* 0x000fe40000000000 */
[----:B------:R-:W2:Y:S02]  /*0750*/  F2I.FTZ.U32.TRUNC.NTZ R3, R3 ;  /* 0x0000000300037305 */ /* 0x000ea4000021f000 */
[----:B------:R-:W-:Y:S02]  /*0760*/  IMAD.MOV.U32 R21, RZ, RZ, R2 ;  /* 0x000000ffff157224 */ /* 0x000fe400078e0002 */
[----:B------:R-:W-:-:S03]  /*0770*/  IMAD.MOV.U32 R2, RZ, RZ, RZ ;  /* 0x000000ffff027224 */ /* 0x000fc600078e00ff */
[----:B------:R-:W-:Y:S01]  /*0780*/  @!P2 IADD3 R21, -R21, RZ, RZ ;  /* 0x000000ff1515a210 */ /* 0x000fe20007ffe1ff */
[----:B-1----:R-:W1:Y:S01]  /*0790*/  MUFU.RCP R5, R5 ;  /* 0x0000000500057308 */ /* 0x002e620000001000 */
[----:B------:R-:W-:-:S05]  /*07a0*/  @!P1 LOP3.LUT R21, RZ, R19, RZ, 0x33, !PT ;  /* 0x00000013ff159212 */ /* 0x000fca00078e33ff */
[----:B------:R-:W-:Y:S02]  /*07b0*/  IMAD.SHL.U32 R0, R21, 0x40, RZ ;  /* 0x0000004015007824 */ /* 0x000fe400078e00ff */
[----:B--2---:R-:W-:-:S03]  /*07c0*/  IMAD.MOV R11, RZ, RZ, -R3 ;  /* 0x000000ffff0b7224 */ /* 0x004fc600078e0a03 */
[----:B------:R-:W-:Y:S01]  /*07d0*/  LOP3.LUT R9, R0, R7, RZ, 0xfc, !PT ;  /* 0x0000000700097212 */ /* 0x000fe200078efcff */
[----:B------:R-:W-:-:S03]  /*07e0*/  IMAD R11, R11, R4, RZ ;  /* 0x000000040b0b7224 */ /* 0x000fc600078e02ff */
[----:B------:R-:W-:Y:S01]  /*07f0*/  LOP3.LUT R23, R9, 0x3e, RZ, 0xfc, !PT ;  /* 0x0000003e09177812 */ /* 0x000fe200078efcff */
[----:B------:R-:W-:Y:S01]  /*0800*/  IMAD.HI.U32 R11, R3, R11, R2 ;  /* 0x0000000b030b7227 */ /* 0x000fe200078e0002 */
[----:B------:R-:W-:Y:S02]  /*0810*/  IABS R14, R9 ;  /* 0x00000009000e7213 */ /* 0x000fe40000000000 */
[----:B------:R-:W-:Y:S02]  /*0820*/  IABS R27, R23 ;  /* 0x00000017001b7213 */ /* 0x000fe40000000000 */
[----:B------:R-:W-:Y:S01]  /*0830*/  LOP3.LUT R22, R9, 0x2, RZ, 0xfc, !PT ;  /* 0x0000000209167812 */ /* 0x000fe200078efcff */
[----:B------:R-:W-:Y:S01]  /*0840*/  IMAD.HI.U32 R7, R11, R14, RZ ;  /* 0x0000000e0b077227 */ /* 0x000fe200078e00ff */
[----:B-1----:R-:W-:Y:S02]  /*0850*/  IADD3 R5, R5, 0xffffffe, RZ ;  /* 0x0ffffffe05057810 */ /* 0x002fe40007ffe0ff */
[----:B------:R-:W-:Y:S01]  /*0860*/  SHF.R.S32.HI R2, RZ, 0x6, R8 ;  /* 0x00000006ff027819 */ /* 0x000fe20000011408 */
[C---:B------:R-:W-:Y:S01]  /*0870*/  IMAD.HI.U32 R12, R11.reuse, R27, RZ ;  /* 0x0000001b0b0c7227 */ /* 0x040fe200078e00ff */
[----:B------:R-:W-:Y:S01]  /*0880*/  IABS R16, R22 ;  /* 0x0000001600107213 */ /* 0x000fe20000000000 */
[----:B------:R1:W2:Y:S01]  /*0890*/  F2I.FTZ.U32.TRUNC.NTZ R3, R5 ;  /* 0x0000000500037305 */ /* 0x0002a2000021f000 */
[----:B------:R-:W-:Y:S01]  /*08a0*/  SGXT R2, R2, 0x1 ;  /* 0x000000010202781a */ /* 0x000fe20000000200 */
[----:B------:R-:W-:Y:S01]  /*08b0*/  IMAD.MOV R15, RZ, RZ, -R7 ;  /* 0x000000ffff0f7224 */ /* 0x000fe200078e0a07 */
[----:B------:R-:W-:Y:S01]  /*08c0*/  IADD3 R12, -R12, RZ, RZ ;  /* 0x000000ff0c0c7210 */ /* 0x000fe20007ffe1ff */
[----:B------:R-:W-:Y:S01]  /*08d0*/  IMAD.HI.U32 R10, R11, R16, RZ ;  /* 0x000000100b0a7227 */ /* 0x000fe200078e00ff */
[----:B------:R-:W-:-:S02]  /*08e0*/  LOP3.LUT R2, R2, 0x90, RZ, 0xc0, !PT ;  /* 0x0000009002027812 */ /* 0x000fc400078ec0ff */
[----:B------:R-:W-:Y:S01]  /*08f0*/  ISETP.GE.AND P3, PT, R22, RZ, PT ;  /* 0x000000ff1600720c */ /* 0x000fe20003f66270 */
[----:B------:R-:W-:Y:S01]  /*0900*/  IMAD R27, R4, R12, R27 ;  /* 0x0000000c041b7224 */ /* 0x000fe200078e021b */
[----:B------:R-:W-:Y:S01]  /*0910*/  LOP3.LUT R7, R2, 0x7c, R13, 0x78, !PT ;  /* 0x0000007c02077812 */ /* 0x000fe200078e780d */
[C---:B-1----:R-:W-:Y:S01]  /*0920*/  IMAD R5, R4.reuse, R15, R14 ;  /* 0x0000000f04057224 */ /* 0x042fe200078e020e */
[C---:B------:R-:W-:Y:S01]  /*0930*/  LOP3.LUT R14, R9.reuse, 0x4, RZ, 0xfc, !PT ;  /* 0x00000004090e7812 */ /* 0x040fe200078efcff */
[----:B------:R-:W-:Y:S01]  /*0940*/  IMAD.MOV R17, RZ, RZ, -R10 ;  /* 0x000000ffff117224 */ /* 0x000fe200078e0a0a */
[----:B------:R-:W-:Y:S01]  /*0950*/  ISETP.GT.U32.AND P1, PT, R4, R27, PT ;  /* 0x0000001b0400720c */ /* 0x000fe20003f24070 */
[----:B------:R-:W-:Y:S01]  /*0960*/  IMAD.SHL.U32 R2, R8, 0x100, RZ ;  /* 0x0000010008027824 */ /* 0x000fe200078e00ff */
[C---:B------:R-:W-:Y:S01]  /*0970*/  ISETP.GT.U32.AND P0, PT, R4.reuse, R5, PT ;  /* 0x000000050400720c */ /* 0x040fe20003f04070 */
[C---:B------:R-:W-:Y:S01]  /*0980*/  IMAD R13, R4.reuse, R17, R16 ;  /* 0x00000011040d7224 */ /* 0x040fe200078e0210 */
[----:B------:R-:W-:Y:S01]  /*0990*/  LOP3.LUT R16, R9, 0x6, RZ, 0xfc, !PT ;  /* 0x0000000609107812 */ /* 0x000fe200078efcff */
[----:B--2---:R-:W-:Y:S01]  /*09a0*/  IMAD.MOV R15, RZ, RZ, -R3 ;  /* 0x000000ffff0f7224 */ /* 0x004fe200078e0a03 */
[----:B------:R-:W-:Y:S01]  /*09b0*/  IABS R10, R14 ;  /* 0x0000000e000a7213 */ /* 0x000fe20000000000 */
[----:B------:R-:W-:Y:S01]  /*09c0*/  IMAD.MOV R12, RZ, RZ, -R21 ;  /* 0x000000ffff0c7224 */ /* 0x000fe200078e0a15 */
[----:B------:R-:W-:Y:S01]  /*09d0*/  LOP3.LUT R183, R7, 0x2000, R2, 0xf8, !PT ;  /* 0x0000200007b77812 */ /* 0x000fe200078ef802 */
[----:B------:R-:W-:Y:S01]  /*09e0*/  IMAD R7, R15, R6, RZ ;  /* 0x000000060f077224 */ /* 0x000fe200078e02ff */
[----:B------:R-:W-:Y:S01]  /*09f0*/  IABS R17, R16 ;  /* 0x0000001000117213 */ /* 0x000fe20000000000 */
[----:B------:R-:W-:Y:S01]  /*0a00*/  IMAD.MOV.U32 R15, RZ, RZ, R10 ;  /* 0x000000ffff0f7224 */ /* 0x000fe200078e000a */
[----:B------:R-:W-:Y:S01]  /*0a10*/  MOV R2, RZ ;  /* 0x000000ff00027202 */ /* 0x000fe20000000f00 */
[----:B------:R-:W-:Y:S01]  /*0a20*/  @!P1 IMAD.IADD R27, R27, 0x1, -R4 ;  /* 0x000000011b1b9824 */ /* 0x000fe200078e0a04 */
[----:B------:R-:W-:Y:S01]  /*0a30*/  ISETP.GT.U32.AND P2, PT, R4, R13, PT ;  /* 0x0000000d0400720c */ /* 0x000fe20003f44070 */
[----:B------:R-:W-:Y:S01]  /*0a40*/  IMAD.HI.U32 R10, R11, R17, RZ ;  /* 0x000000110b0a7227 */ /* 0x000fe200078e00ff */
[----:B------:R-:W-:Y:S01]  /*0a50*/  ISETP.GE.AND P5, PT, R14, RZ, PT ;  /* 0x000000ff0e00720c */ /* 0x000fe20003fa6270 */
[----:B------:R-:W-:Y:S01]  /*0a60*/  STL [R1+0x34c], R183 ;  /* 0x00034cb701007387 */ /* 0x000fe20000100800 */
[----:B------:R-:W-:Y:S01]  /*0a70*/  ISETP.GT.U32.AND P6, PT, R4, R27, PT ;  /* 0x0000001b0400720c */ /* 0x000fe20003fc4070 */
[----:B------:R-:W-:Y:S01]  /*0a80*/  IMAD.HI.U32 R7, R3, R7, R2 ;  /* 0x0000000703077227 */ /* 0x000fe200078e0002 */
[C---:B------:R-:W-:Y:S01]  /*0a90*/  LOP3.LUT R14, R9.reuse, 0xa, RZ, 0xfc, !PT ;  /* 0x0000000a090e7812 */ /* 0x040fe200078efcff */
[----:B------:R1:W-:Y:S01]  /*0aa0*/  STL.64 [R1+0x548], R188 ;  /* 0x000548bc01007387 */ /* 0x0003e20000100a00 */
[----:B------:R-:W-:Y:S01]  /*0ab0*/  LOP3.LUT R22, R9, 0xe, RZ, 0xfc, !PT ;  /* 0x0000000e09167812 */ /* 0x000fe200078efcff */
[----:B------:R-:W-:Y:S01]  /*0ac0*/  IMAD.HI.U32 R3, R11, R15, RZ ;  /* 0x0000000f0b037227 */ /* 0x000fe200078e00ff */
[----:B------:R-:W-:-:S02]  /*0ad0*/  LOP3.LUT R24, R9, 0x10, RZ, 0xfc, !PT ;  /* 0x0000001009187812 */ /* 0x000fc400078efcff */
[----:B------:R-:W-:Y:S01]  /*0ae0*/  LOP3.LUT R26, R9, 0x12, RZ, 0xfc, !PT ;  /* 0x00000012091a7812 */ /* 0x000fe200078efcff */
[----:B------:R-:W-:Y:S01]  /*0af0*/  @!P0 IMAD.IADD R5, R5, 0x1, -R4 ;  /* 0x0000000105058824 */ /* 0x000fe200078e0a04 */
[----:B------:R-:W-:Y:S01]  /*0b00*/  IADD3 R3, -R3, RZ, RZ ;  /* 0x000000ff03037210 */ /* 0x000fe20007ffe1ff */
[----:B------:R-:W-:Y:S01]  /*0b10*/  IMAD.MOV R10, RZ, RZ, -R10 ;  /* 0x000000ffff0a7224 */ /* 0x000fe200078e0a0a */
[----:B------:R-:W-:Y:S01]  /*0b20*/  IABS R25, R24 ;  /* 0x0000001800197213 */ /* 0x000fe20000000000 */
[----:B------:R-:W-:Y:S01]  /*0b30*/  @!P2 IMAD.IADD R13, R13, 0x1, -R4 ;  /* 0x000000010d0da824 */ /* 0x000fe200078e0a04 */
[C---:B------:R-:W-:Y:S01]  /*0b40*/  ISETP.GT.U32.AND P1, PT, R4.reuse, R5, PT ;  /* 0x000000050400720c */ /* 0x040fe20003f24070 */
[C---:B------:R-:W-:Y:S01]  /*0b50*/  IMAD R17, R4.reuse, R10, R17 ;  /* 0x0000000a04117224 */ /* 0x040fe200078e0211 */
[----:B------:R-:W-:Y:S01]  /*0b60*/  @!P6 IADD3 R27, R27, -R4, RZ ;  /* 0x800000041b1be210 */ /* 0x000fe20007ffe0ff */
[C---:B------:R-:W-:Y:S01]  /*0b70*/  IMAD R15, R4.reuse, R3, R15 ;  /* 0x00000003040f7224 */ /* 0x040fe200078e020f */
[----:B------:R-:W-:Y:S01]  /*0b80*/  ISETP.GE.AND P6, PT, R9, RZ, PT ;  /* 0x000000ff0900720c */ /* 0x000fe20003fc6270 */
[----:B------:R-:W-:Y:S01]  /*0b90*/  IMAD R2, R19, R12, R20 ;  /* 0x0000000c13027224 */ /* 0x000fe200078e0214 */
[----:B------:R-:W-:-:S02]  /*0ba0*/  ISETP.GT.U32.AND P4, PT, R4, R17, PT ;  /* 0x000000110400720c */ /* 0x000fc40003f84070 */
[----:B------:R-:W-:Y:S01]  /*0bb0*/  ISETP.GT.U32.AND P2, PT, R4, R15, PT ;  /* 0x0000000f0400720c */ /* 0x000fe20003f44070 */
[----:B------:R-:W-:Y:S01]  /*0bc0*/  IMAD.IADD R3, R18, 0x1, R2 ;  /* 0x0000000112037824 */ /* 0x000fe200078e0202 */
[----:B------:R-:W-:Y:S02]  /*0bd0*/  ISETP.GT.U32.AND P0, PT, R4, R13, PT ;  /* 0x0000000d0400720c */ /* 0x000fe40003f04070 */
[----:B------:R-:W-:Y:S01]  /*0be0*/  LOP3.LUT R2, R9, 0x8, RZ, 0xfc, !PT ;  /* 0x0000000809027812 */ /* 0x000fe200078efcff */
[--C-:B------:R-:W-:Y:S01]  /*0bf0*/  @!P1 IMAD.IADD R5, R5, 0x1, -R4.reuse ;  /* 0x0000000105059824 */ /* 0x100fe200078e0a04 */
[----:B------:R-:W-:Y:S02]  /*0c00*/  IABS R19, R14 ;  /* 0x0000000e00137213 */ /* 0x000fe40000000000 */
[----:B------:R-:W-:Y:S02]  /*0c10*/  IABS R10, R2 ;  /* 0x00000002000a7213 */ /* 0x000fe40000000000 */
[----:B------:R-:W-:Y:S01]  /*0c20*/  MOV R12, R5 ;  /* 0x00000005000c7202 */ /* 0x000fe20000000f00 */
[--C-:B------:R-:W-:Y:S01]  /*0c30*/  @!P4 IMAD.IADD R17, R17, 0x1, -R4.reuse ;  /* 0x000000011111c824 */ /* 0x100fe200078e0a04 */
[----:B------:R-:W-:Y:S01]  /*0c40*/  LOP3.LUT R20, R9, 0xc, RZ, 0xfc, !PT ;  /* 0x0000000c09147812 */ /* 0x000fe200078efcff */
[----:B------:R-:W-:Y:S01]  /*0c50*/  @!P2 IMAD.IADD R15, R15, 0x1, -R4 ;  /* 0x000000010f0fa824 */ /* 0x000fe200078e0a04 */
[----:B------:R-:W-:Y:S01]  /*0c60*/  ISETP.GE.AND P2, PT, R14, RZ, PT ;  /* 0x000000ff0e00720c */ /* 0x000fe20003f46270 */
[----:B------:R-:W-:Y:S01]  /*0c70*/  @!P6 IMAD.MOV R12, RZ, RZ, -R12 ;  /* 0x000000ffff0ce224 */ /* 0x000fe200078e0a0c */
[----:B------:R-:W-:Y:S01]  /*0c80*/  ISETP.GT.U32.AND P6, PT, R4, R17, PT ;  /* 0x000000110400720c */ /* 0x000fe20003fc4070 */
[----:B------:R-:W-:Y:S01]  /*0c90*/  @!P0 IMAD.IADD R13, R13, 0x1, -R4 ;  /* 0x000000010d0d8824 */ /* 0x000fe200078e0a04 */
[----:B------:R-:W-:Y:S01]  /*0ca0*/  ISETP.GE.AND P0, PT, R2, RZ, PT ;  /* 0x000000ff0200720c */ /* 0x000fe20003f06270 */
[----:B------:R-:W-:Y:S01]  /*0cb0*/  IMAD.HI.U32 R2, R11, R10, RZ ;  /* 0x0000000a0b027227 */ /* 0x000fe200078e00ff */
[----:B------:R-:W-:-:S02]  /*0cc0*/  ISETP.GT.U32.AND P4, PT, R4, R15, PT ;  /* 0x0000000f0400720c */ /* 0x000fc40003f84070 */
[----:B------:R-:W-:Y:S01]  /*0cd0*/  IABS R14, R22 ;  /* 0x00000016000e7213 */ /* 0x000fe20000000000 */
[----:B------:R-:W-:Y:S01]  /*0ce0*/  IMAD.MOV R5, RZ, RZ, -R2 ;  /* 0x000000ffff057224 */ /* 0x000fe200078e0a02 */
[----:B------:R-:W-:Y:S01]  /*0cf0*/  IABS R21, R20 ;  /* 0x0000001400157213 */ /* 0x000fe20000000000 */
[----:B------:R-:W-:Y:S01]  /*0d00*/  IMAD.HI.U32 R2, R11, R19, RZ ;  /* 0x000000130b027227 */ /* 0x000fe200078e00ff */
[----:B------:R-:W-:Y:S02]  /*0d10*/  MOV R30, R27 ;  /* 0x0000001b001e7202 */ /* 0x000fe40000000f00 */
[----:B------:R-:W-:Y:S01]  /*0d20*/  ISETP.GE.AND P1, PT, R16, RZ, PT ;  /* 0x000000ff1000720c */ /* 0x000fe20003f26270 */
[C---:B------:R-:W-:Y:S01]  /*0d30*/  IMAD R5, R4.reuse, R5, R10 ;  /* 0x0000000504057224 */ /* 0x040fe200078e020a */
[----:B------:R-:W-:Y:S01]  /*0d40*/  LOP3.LUT R28, R9, 0x14, RZ, 0xfc, !PT ;  /* 0x00000014091c7812 */ /* 0x000fe200078efcff */
[----:B------:R-:W-:Y:S01]  /*0d50*/  @!P6 IMAD.IADD R17, R17, 0x1, -R4 ;  /* 0x000000011111e824 */ /* 0x000fe200078e0a04 */
[----:B------:R-:W-:Y:S01]  /*0d60*/  ISETP.GE.AND P6, PT, R23, RZ, PT ;  /* 0x000000ff1700720c */ /* 0x000fe20003fc6270 */
[----:B------:R-:W-:Y:S01]  /*0d70*/  IMAD.MOV R10, RZ, RZ, -R2 ;  /* 0x000000ffff0a7224 */ /* 0x000fe200078e0a02 */
[----:B------:R-:W-:Y:S01]  /*0d80*/  @!P4 IADD3 R15, R15, -R4, RZ ;  /* 0x800000040f0fc210 */ /* 0x000fe20007ffe0ff */
[----:B------:R-:W-:Y:S01]  /*0d90*/  IMAD.MOV.U32 R23, RZ, RZ, R14 ;  /* 0x000000ffff177224 */ /* 0x000fe200078e000e */
[----:B------:R-:W-:Y:S01]  /*0da0*/  ISETP.GT.U32.AND P4, PT, R4, R5, PT ;  /* 0x000000050400720c */ /* 0x000fe20003f84070 */
[----:B------:R-:W-:Y:S01]  /*0db0*/  IMAD.HI.U32 R2, R11, R21, RZ ;  /* 0x000000150b027227 */ /* 0x000fe200078e00ff */
[----:B------:R-:W-:-:S02]  /*0dc0*/  IABS R16, R26 ;  /* 0x0000001a00107213 */ /* 0x000fc40000000000 */
[----:B------:R-:W-:Y:S01]  /*0dd0*/  IABS R18, R28 ;  /* 0x0000001c00127213 */ /* 0x000fe20000000000 */
[----:B------:R-:W-:Y:S01]  /*0de0*/  IMAD.HI.U32 R14, R11, R25, RZ ;  /* 0x000000190b0e7227 */ /* 0x000fe200078e00ff */
[----:B------:R-:W-:Y:S02]  /*0df0*/  IADD3 R2, -R2, RZ, RZ ;  /* 0x000000ff02027210 */ /* 0x000fe40007ffe1ff */
[C---:B------:R-:W-:Y:S01]  /*0e00*/  LOP3.LUT R34, R9.reuse, 0x1c, RZ, 0xfc, !PT ;  /* 0x0000001c09227812 */ /* 0x040fe200078efcff */
[----:B------:R-:W-:Y:S01]  /*0e10*/  IMAD.MOV R14, RZ, RZ, -R14 ;  /* 0x000000ffff0e7224 */ /* 0x000fe200078e0a0e */
[----:B------:R-:W-:Y:S01]  /*0e20*/  LOP3.LUT R32, R9, 0x1a, RZ, 0xfc, !PT ;  /* 0x0000001a09207812 */ /* 0x000fe200078efcff */
[----:B------:R-:W-:Y:S01]  /*0e30*/  IMAD R19, R4, R10, R19 ;  /* 0x0000000a04137224 */ /* 0x000fe200078e0213 */
[----:B------:R-:W-:Y:S01]  /*0e40*/  IABS R33, R34 ;  /* 0x0000002200217213 */ /* 0x000fe20000000000 */
[----:B------:R-:W-:Y:S01]  /*0e50*/  IMAD.HI.U32 R10, R11, R23, RZ ;  /* 0x000000170b0a7227 */ /* 0x000fe200078e00ff */
[----:B------:R-:W-:-:S02]  /*0e60*/  IABS R31, R32 ;  /* 0x00000020001f7213 */ /* 0x000fc40000000000 */
[C---:B------:R-:W-:Y:S01]  /*0e70*/  LOP3.LUT R36, R9.reuse, 0x22, RZ, 0xfc, !PT ;  /* 0x0000002209247812 */ /* 0x040fe200078efcff */
[C---:B------:R-:W-:Y:S01]  /*0e80*/  IMAD R25, R4.reuse, R14, R25 ;  /* 0x0000000e04197224 */ /* 0x040fe200078e0219 */
[C---:B------:R-:W-:Y:S01]  /*0e90*/  LOP3.LUT R38, R9.reuse, 0x30, RZ, 0xfc, !PT ;  /* 0x0000003009267812 */ /* 0x040fe200078efcff */
[----:B------:R-:W-:Y:S01]  /*0ea0*/  IMAD.MOV.U32 R14, RZ, RZ, R13 ;  /* 0x000000ffff0e7224 */ /* 0x000fe200078e000d */
[----:B------:R-:W-:Y:S01]  /*0eb0*/  LOP3.LUT R42, R9, 0x34, RZ, 0xfc, !PT ;  /* 0x00000034092a7812 */ /* 0x000fe200078efcff */
[----:B------:R-:W-:Y:S01]  /*0ec0*/  IMAD.MOV R10, RZ, RZ, -R10 ;  /* 0x000000ffff0a7224 */ /* 0x000fe200078e0a0a */
[----:B------:R-:W-:Y:S01]  /*0ed0*/  IABS R49, R38 ;  /* 0x0000002600317213 */ /* 0x000fe20000000000 */
[----:B------:R-:W-:Y:S01]  /*0ee0*/  IMAD R21, R4, R2, R21 ;  /* 0x0000000204157224 */ /* 0x000fe200078e0215 */
[----:B------:R-:W-:Y:S01]  /*0ef0*/  @!P3 IADD3 R14, -R14, RZ, RZ ;  /* 0x000000ff0e0eb210 */ /* 0x000fe20007ffe1ff */
[----:B------:R-:W-:Y:S01]  /*0f00*/  @!P4 IMAD.IADD R5, R5, 0x1, -R4 ;  /* 0x000000010505c824 */ /* 0x000fe200078e0a04 */
[C---:B------:R-:W-:Y:S01]  /*0f10*/  ISETP.GT.U32.AND P4, PT, R4.reuse, R19, PT ;  /* 0x000000130400720c */ /* 0x040fe20003f84070 */
[C---:B------:R-:W-:Y:S01]  /*0f20*/  IMAD R23, R4.reuse, R10, R23 ;  /* 0x0000000a04177224 */ /* 0x040fe200078e0217 */
[C---:B------:R-:W-:Y:S01]  /*0f30*/  ISETP.GT.U32.AND P3, PT, R4.reuse, R21, PT ;  /* 0x000000150400720c */ /* 0x040fe20003f64070 */
[----:B------:R-:W-:Y:S01]  /*0f40*/  @!P6 IMAD.MOV R30, RZ, RZ, -R30 ;  /* 0x000000ffff1ee224 */ /* 0x000fe200078e0a1e */
[C---:B------:R-:W-:Y:S01]  /*0f50*/  ISETP.GT.U32.AND P6, PT, R4.reuse, R5, PT ;  /* 0x000000050400720c */ /* 0x040fe20003fc4070 */
[----:B------:R-:W-:Y:S01]  /*0f60*/  @!P5 IMAD.MOV R15, RZ, RZ, -R15 ;  /* 0x000000ffff0fd224 */ /* 0x000fe200078e0a0f */
[----:B------:R-:W-:Y:S01]  /*0f70*/  ISETP.GT.U32.AND P5, PT, R4, R23, PT ;  /* 0x000000170400720c */ /* 0x000fe20003fa4070 */
[----:B------:R-:W-:Y:S01]  /*0f80*/  IMAD.HI.U32 R2, R11, R16, RZ ;  /* 0x000000100b027227 */ /* 0x000fe200078e00ff */
[----:B------:R-:W-:-:S02]  /*0f90*/  IABS R53, R42 ;  /* 0x0000002a00357213 */ /* 0x000fc40000000000 */
[----:B------:R-:W-:Y:S01]  /*0fa0*/  LOP3.LUT R40, R9, 0x32, RZ, 0xfc, !PT ;  /* 0x0000003209287812 */ /* 0x000fe200078efcff */
[----:B------:R-:W-:Y:S01]  /*0fb0*/  IMAD.HI.U32 R10, R11, R18, RZ ;  /* 0x000000120b0a7227 */ /* 0x000fe200078e00ff */
[----:B------:R-:W-:Y:S02]  /*0fc0*/  LOP3.LUT R44, R9, 0x36, RZ, 0xfc, !PT ;  /* 0x00000036092c7812 */ /* 0x000fe400078efcff */
[----:B------:R-:W-:Y:S01]  /*0fd0*/  IABS R51, R40 ;  /* 0x0000002800337213 */ /* 0x000fe20000000000 */
[----:B------:R-:W-:Y:S01]  /*0fe0*/  @!P3 IMAD.IADD R21, R21, 0x1, -R4 ;  /* 0x000000011515b824 */ /* 0x000fe200078e0a04 */
[----:B------:R-:W-:Y:S01]  /*0ff0*/  ISETP.GE.AND P3, PT, R24, RZ, PT ;  /* 0x000000ff1800720c */ /* 0x000fe20003f66270 */
[----:B------:R-:W-:Y:S01]  /*1000*/  IMAD.MOV R13, RZ, RZ, -R2 ;  /* 0x000000ffff0d7224 */ /* 0x000fe200078e0a02 */
[-C--:B------:R-:W-:Y:S01]  /*1010*/  @!P6 IADD3 R5, R5, -R4.reuse, RZ ;  /* 0x800000040505e210 */ /* 0x080fe20007ffe0ff */
[----:B------:R-:W-:Y:S01]  /*1020*/  @!P1 IMAD.MOV R17, RZ, RZ, -R17 ;  /* 0x000000ffff119224 */ /* 0x000fe200078e0a11 */
[----:B------:R-:W-:Y:S01]  /*1030*/  @!P5 IADD3 R23, R23, -R4, RZ ;  /* 0x800000041717d210 */ /* 0x000fe20007ffe0ff */
[----:B------:R-:W-:Y:S01]  /*1040*/  IMAD.MOV R27, RZ, RZ, -R10 ;  /* 0x000000ffff1b7224 */ /* 0x000fe200078e0a0a */
[C---:B------:R-:W-:Y:S01]  /*1050*/  ISETP.GT.U32.AND P6, PT, R4.reuse, R25, PT ;  /* 0x000000190400720c */ /* 0x040fe20003fc4070 */
[C---:B------:R-:W-:Y:S01]  /*1060*/  IMAD R13, R4.reuse, R13, R16 ;  /* 0x0000000d040d7224 */ /* 0x040fe200078e0210 */
[----:B------:R-:W-:Y:S01]  /*1070*/  ISETP.GT.U32.AND P5, PT, R4, R21, PT ;  /* 0x000000150400720c */ /* 0x000fe20003fa4070 */
[----:B------:R-:W-:Y:S01]  /*1080*/  IMAD.MOV.U32 R16, RZ, RZ, R5 ;  /* 0x000000ffff107224 */ /* 0x000fe200078e0005 */
[----:B------:R-:W-:Y:S01]  /*1090*/  ISETP.GE.AND P1, PT, R20, RZ, PT ;  /* 0x000000ff1400720c */ /* 0x000fe20003f26270 */
[----:B------:R-:W-:Y:S01]  /*10a0*/  IMAD R5, R4, R27, R18 ;  /* 0x0000001b04057224 */ /* 0x000fe200078e0212 */
[----:B------:R-:W-:Y:S01]  /*10b0*/  LOP3.LUT R20, R9, 0x16, RZ, 0xfc, !PT ;  /* 0x0000001609147812 */ /* 0x000fe200078efcff */
[----:B------:R-:W-:Y:S01]  /*10c0*/  @!P4 IMAD.IADD R19, R19, 0x1, -R4 ;  /* 0x000000011313c824 */ /* 0x000fe200078e0a04 */
[----:B------:R-:W-:Y:S01]  /*10d0*/  LOP3.LUT R24, R9, 0x18, RZ, 0xfc, !PT ;  /* 0x0000001809187812 */ /* 0x000fe200078efcff */
[----:B------:R-:W-:Y:S01]  /*10e0*/  @!P0 IMAD.MOV R16, RZ, RZ, -R16 ;  /* 0x000000ffff108224 */ /* 0x000fe200078e0a10 */
[----:B------:R-:W-:Y:S01]  /*10f0*/  IABS R27, R20 ;  /* 0x00000014001b7213 */ /* 0x000fe20000000000 */
[----:B------:R-:W-:Y:S01]  /*1100*/  IMAD.HI.U32 R10, R11, R31, RZ ;  /* 0x0000001f0b0a7227 */ /* 0x000fe200078e00ff */
[----:B------:R-:W-:-:S02]  /*1110*/  IABS R29, R24 ;  /* 0x00000018001d7213 */ /* 0x000fc40000000000 */
[C---:B------:R-:W-:Y:S01]  /*1120*/  ISETP.GT.U32.AND P4, PT, R4.reuse, R19, PT ;  /* 0x000000130400720c */ /* 0x040fe20003f84070 */
[----:B------:R-:W-:Y:S01]  /*1130*/  @!P6 IMAD.IADD R25, R25, 0x1, -R4 ;  /* 0x000000011919e824 */ /* 0x000fe200078e0a04 */
[----:B------:R-:W-:Y:S01]  /*1140*/  @!P5 IADD3 R21, R21, -R4, RZ ;  /* 0x800000041515d210 */ /* 0x000fe20007ffe0ff */
[----:B------:R-:W-:Y:S01]  /*1150*/  IMAD.HI.U32 R2, R11, R27, RZ ;  /* 0x0000001b0b027227 */ /* 0x000fe200078e00ff */
[C---:B------:R-:W-:Y:S02]  /*1160*/  ISETP.GT.U32.AND P6, PT, R4.reuse, R23, PT ;  /* 0x000000170400720c */ /* 0x040fe40003fc4070 */
[C---:B------:R-:W-:Y:S01]  /*1170*/  ISETP.GT.U32.AND P5, PT, R4.reuse, R13, PT ;  /* 0x0000000d0400720c */ /* 0x040fe20003fa4070 */
[----:B------:R-:W-:Y:S01]  /*1180*/  IMAD.MOV R2, RZ, RZ, -R2 ;  /* 0x000000ffff027224 */ /* 0x000fe200078e0a02 */
[C---:B------:R-:W-:Y:S01]  /*1190*/  ISETP.GT.U32.AND P0, PT, R4.reuse, R25, PT ;  /* 0x000000190400720c */ /* 0x040fe20003f04070 */
[----:B------:R-:W-:Y:S01]  /*11a0*/  IMAD.MOV R10, RZ, RZ, -R10 ;  /* 0x000000ffff0a7224 */ /* 0x000fe200078e0a0a */
[----:B------:R-:W-:Y:S01]  /*11b0*/  @!P1 IADD3 R21, -R21, RZ, RZ ;  /* 0x000000ff15159210 */ /* 0x000fe20007ffe1ff */
[----:B------:R-:W-:Y:S01]  /*11c0*/  IMAD R27, R4, R2, R27 ;  /* 0x00000002041b7224 */ /* 0x000fe200078e021b */
[----:B------:R-:W-:Y:S01]  /*11d0*/  IABS R18, R36 ;  /* 0x0000002400127213 */ /* 0x000fe20000000000 */
[----:B------:R-:W-:Y:S01]  /*11e0*/  IMAD.HI.U32 R2, R11, R29, RZ ;  /* 0x0000001d0b027227 */ /* 0x000fe200078e00ff */
[----:B------:R-:W-:-:S02]  /*11f0*/  LOP3.LUT R46, R9, 0x38, RZ, 0xfc, !PT ;  /* 0x00000038092e7812 */ /* 0x000fc400078efcff */
[----:B------:R-:W-:Y:S01]  /*1200*/  LOP3.LUT R48, R9, 0x3a, RZ, 0xfc, !PT ;  /* 0x0000003a09307812 */ /* 0x000fe200078efcff */
[----:B------:R-:W-:Y:S01]  /*1210*/  @!P6 IMAD.IADD R23, R23, 0x1, -R4 ;  /* 0x000000011717e824 */ /* 0x000fe200078e0a04 */
[C---:B------:R-:W-:Y:S01]  /*1220*/  ISETP.GT.U32.AND P6, PT, R4.reuse, R5, PT ;  /* 0x000000050400720c */ /* 0x040fe20003fc4070 */
[----:B------:R-:W-:Y:S01]  /*1230*/  IMAD.MOV R2, RZ, RZ, -R2 ;  /* 0x000000ffff027224 */ /* 0x000fe200078e0a02 */
[----:B------:R-:W-:Y:S01]  /*1240*/  @!P5 IADD3 R13, R13, -R4, RZ ;  /* 0x800000040d0dd210 */ /* 0x000fe20007ffe0ff */
[----:B------:R-:W-:Y:S01]  /*1250*/  @!P0 IMAD.IADD R25, R25, 0x1, -R4 ;  /* 0x0000000119198824 */ /* 0x000fe200078e0a04 */
[C---:B------:R-:W-:Y:S01]  /*1260*/  ISETP.GT.U32.AND P5, PT, R4.reuse, R27, PT ;  /* 0x0000001b0400720c */ /* 0x040fe20003fa4070 */
[----:B------:R-:W-:Y:S01]  /*1270*/  IMAD R29, R4, R2, R29 ;  /* 0x00000002041d7224 */ /* 0x000fe200078e021d */
[----:B------:R-:W-:Y:S01]  /*1280*/  ISETP.GE.AND P0, PT, R26, RZ, PT ;  /* 0x000000ff1a00720c */ /* 0x000fe20003f06270 */
[----:B------:R-:W-:Y:S01]  /*1290*/  IMAD.HI.U32 R2, R11, R33, RZ ;  /* 0x000000210b027227 */ /* 0x000fe200078e00ff */
[----:B------:R-:W-:-:S02]  /*12a0*/  LOP3.LUT R26, R9, 0x1e, RZ, 0xfc, !PT ;  /* 0x0000001e091a7812 */ /* 0x000fc400078efcff */
[----:B------:R-:W-:Y:S01]  /*12b0*/  IABS R55, R46 ;  /* 0x0000002e00377213 */ /* 0x000fe20000000000 */
[--C-:B------:R-:W-:Y:S01]  /*12c0*/  @!P4 IMAD.IADD R19, R19, 0x1, -R4.reuse ;  /* 0x000000011313c824 */ /* 0x100fe200078e0a04 */
[----:B------:R-:W-:Y:S01]  /*12d0*/  IADD3 R2, -R2, RZ, RZ ;  /* 0x000000ff02027210 */ /* 0x000fe20007ffe1ff */
[--C-:B------:R-:W-:Y:S01]  /*12e0*/  @!P6 IMAD.IADD R5, R5, 0x1, -R4.reuse ;  /* 0x000000010505e824 */ /* 0x100fe200078e0a04 */
[C---:B------:R-:W-:Y:S01]  /*12f0*/  ISETP.GT.U32.AND P6, PT, R4.reuse, R13, PT ;  /* 0x0000000d0400720c */ /* 0x040fe20003fc4070 */
[----:B------:R-:W-:Y:S01]  /*1300*/  @!P2 IMAD.MOV R19, RZ, RZ, -R19 ;  /* 0x000000ffff13a224 */ /* 0x000fe200078e0a13 */
[----:B------:R-:W-:Y:S01]  /*1310*/  IABS R35, R26 ;  /* 0x0000001a00237213 */ /* 0x000fe20000000000 */
[----:B------:R-:W-:Y:S01]  /*1320*/  @!P5 IMAD.IADD R27, R27, 0x1, -R4 ;  /* 0x000000011b1bd824 */ /* 0x000fe200078e0a04 */
[C---:B------:R-:W-:Y:S01]  /*1330*/  ISETP.GT.U32.AND P1, PT, R4.reuse, R5, PT ;  /* 0x000000050400720c */ /* 0x040fe20003f24070 */
[----:B------:R-:W-:Y:S01]  /*1340*/  IMAD R33, R4, R2, R33 ;  /* 0x0000000204217224 */ /* 0x000fe200078e0221 */
[----:B------:R-:W-:Y:S01]  /*1350*/  ISETP.GE.AND P2, PT, R28, RZ, PT ;  /* 0x000000ff1c00720c */ /* 0x000fe20003f46270 */
[----:B------:R-:W-:Y:S01]  /*1360*/  IMAD.HI.U32 R2, R11, R35, RZ ;  /* 0x000000230b027227 */ /* 0x000fe200078e00ff */
[----:B------:R-:W-:-:S02]  /*1370*/  ISETP.GT.U32.AND P5, PT, R4, R27, PT ;  /* 0x0000001b0400720c */ /* 0x000fc40003fa4070 */
[----:B------:R-:W-:Y:S01]  /*1380*/  LOP3.LUT R28, R9, 0x20, RZ, 0xfc, !PT ;  /* 0x00000020091c7812 */ /* 0x000fe200078efcff */
[----:B------:R-:W-:Y:S01]  /*1390*/  IMAD R31, R4, R10, R31 ;  /* 0x0000000a041f7224 */ /* 0x000fe200078e021f */
[----:B------:R-:W-:Y:S01]  /*13a0*/  ISETP.GE.AND P4, PT, R22, RZ, PT ;  /* 0x000000ff1600720c */ /* 0x000fe20003f86270 */
[--C-:B------:R-:W-:Y:S01]  /*13b0*/  @!P6 IMAD.IADD R13, R13, 0x1, -R4.reuse ;  /* 0x000000010d0de824 */ /* 0x100fe200078e0a04 */
[----:B------:R-:W-:Y:S01]  /*13c0*/  ISETP.GT.U32.AND P6, PT, R4, R29, PT ;  /* 0x0000001d0400720c */ /* 0x000fe20003fc4070 */
[----:B------:R-:W-:Y:S01]  /*13d0*/  @!P3 IMAD.MOV R25, RZ, RZ, -R25 ;  /* 0x000000ffff19b224 */ /* 0x000fe200078e0a19 */
[----:B------:R-:W-:Y:S01]  /*13e0*/  IABS R22, R28 ;  /* 0x0000001c00167213 */ /* 0x000fe20000000000 */
[--C-:B------:R-:W-:Y:S01]  /*13f0*/  @!P1 IMAD.IADD R5, R5, 0x1, -R4.reuse ;  /* 0x0000000105059824 */ /* 0x100fe200078e0a04 */
[----:B------:R-:W-:Y:S02]  /*1400*/  IADD3 R10, -R2, RZ, RZ ;  /* 0x000000ff020a7210 */ /* 0x000fe40007ffe1ff */
[C---:B------:R-:W-:Y:S01]  /*1410*/  ISETP.GT.U32.AND P1, PT, R4.reuse, R31, PT ;  /* 0x0000001f0400720c */ /* 0x040fe20003f24070 */
[----:B------:R-:W-:Y:S01]  /*1420*/  @!P5 IMAD.IADD R27, R27, 0x1, -R4 ;  /* 0x000000011b1bd824 */ /* 0x000fe200078e0a04 */
[----:B------:R-:W-:Y:S01]  /*1430*/  ISETP.GT.U32.AND P5, PT, R4, R33, PT ;  /* 0x000000210400720c */ /* 0x000fe20003fa4070 */
[----:B------:R-:W-:Y:S01]  /*1440*/  IMAD.HI.U32 R2, R11, R22, RZ ;  /* 0x000000160b027227 */ /* 0x000fe200078e00ff */
[----:B------:R-:W-:-:S03]  /*1450*/  IABS R57, R48 ;  /* 0x0000003000397213 */ /* 0x000fc60000000000 */
[----:B------:R-:W-:Y:S01]  /*1460*/  @!P6 IMAD.IADD R29, R29, 0x1, -R4 ;  /* 0x000000011d1de824 */ /* 0x000fe200078e0a04 */
[----:B------:R-:W-:Y:S01]  /*1470*/  ISETP.GE.AND P6, PT, R20, RZ, PT ;  /* 0x000000ff1400720c */ /* 0x000fe20003fc6270 */
[----:B------:R-:W-:Y:S01]  /*1480*/  IMAD.MOV R37, RZ, RZ, -R2 ;  /* 0x000000ffff257224 */ /* 0x000fe200078e0a02 */
[----:B------:R-:W-:Y:S01]  /*1490*/  MOV R20, R5 ;  /* 0x0000000500147202 */ /* 0x000fe20000000f00 */
[C---:B------:R-:W-:Y:S02]  /*14a0*/  IMAD R35, R4.reuse, R10, R35 ;  /* 0x0000000a04237224 */ /* 0x040fe400078e0223 */
[C---:B------:R-:W-:Y:S01]  /*14b0*/  IMAD R5, R4.reuse, R37, R22 ;  /* 0x0000002504057224 */ /* 0x040fe200078e0216 */
[----:B------:R-:W-:Y:S01]  /*14c0*/  LOP3.LUT R22, R9, 0x24, RZ, 0xfc, !PT ;  /* 0x0000002409167812 */ /* 0x000fe200078efcff */
[----:B------:R-:W-:Y:S01]  /*14d0*/  @!P1 IMAD.IADD R31, R31, 0x1, -R4 ;  /* 0x000000011f1f9824 */ /* 0x000fe200078e0a04 */
[----:B------:R-:W-:Y:S01]  /*14e0*/  @!P5 IADD3 R33, R33, -R4, RZ ;  /* 0x800000042121d210 */ /* 0x000fe20007ffe0ff */
[----:B------:R-:W-:Y:S01]  /*14f0*/  IMAD.MOV.U32 R10, RZ, RZ, R18 ;  /* 0x000000ffff0a7224 */ /* 0x000fe200078e0012 */
[----:B------:R-:W-:Y:S01]  /*1500*/  ISETP.GT.U32.AND P5, PT, R4, R29, PT ;  /* 0x0000001d0400720c */ /* 0x000fe20003fa4070 */
[----:B------:R-:W-:Y:S01]  /*1510*/  IMAD.MOV.U32 R18, RZ, RZ, R13 ;  /* 0x000000ffff127224 */ /* 0x000fe200078e000d */
[----:B------:R-:W-:Y:S01]  /*1520*/  ISETP.GE.AND P1, PT, R24, RZ, PT ;  /* 0x000000ff1800720c */ /* 0x000fe20003f26270 */
[----:B------:R-:W-:Y:S01]  /*1530*/  IMAD.HI.U32 R2, R11, R10, RZ ;  /* 0x0000000a0b027227 */ /* 0x000fe200078e00ff */
[----:B------:R-:W-:-:S02]  /*1540*/  ISETP.GT.U32.AND P3, PT, R4, R35, PT ;  /* 0x000000230400720c */ /* 0x000fc40003f64070 */
[----:B------:R-:W-:Y:S01]  /*1550*/  LOP3.LUT R24, R9, 0x26, RZ, 0xfc, !PT ;  /* 0x0000002609187812 */ /* 0x000fe200078efcff */
[----:B------:R-:W-:Y:S02]  /*1560*/  IMAD.MOV R13, RZ, RZ, -R2 ;  /* 0x000000ffff0d7224 */ /* 0x000fe400078e0a02 */
[----:B------:R-:W-:Y:S01]  /*1570*/  @!P4 IMAD.MOV R23, RZ, RZ, -R23 ;  /* 0x000000ffff17c224 */ /* 0x000fe200078e0a17 */
[C---:B------:R-:W-:Y:S01]  /*1580*/  ISETP.GT.U32.AND P4, PT, R4.reuse, R31, PT ;  /* 0x0000001f0400720c */ /* 0x040fe20003f84070 */
[----:B------:R-:W-:Y:S01]  /*1590*/  IMAD R13, R4, R13, R10 ;  /* 0x0000000d040d7224 */ /* 0x000fe200078e020a */
[----:B------:R-:W-:Y:S01]  /*15a0*/  LOP3.LUT R10, R8, 0x7f, RZ, 0xc0, !PT ;  /* 0x0000007f080a7812 */ /* 0x000fe200078ec0ff */
[----:B------:R-:W-:Y:S01]  /*15b0*/  @!P2 IMAD.MOV R20, RZ, RZ, -R20 ;  /* 0x000000ffff14a224 */ /* 0x000fe200078e0a14 */
[----:B------:R-:W-:Y:S01]  /*15c0*/  @!P5 IADD3 R29, R29, -R4, RZ ;  /* 0x800000041d1dd210 */ /* 0x000fe20007ffe0ff */
[----:B------:R-:W-:Y:S01]  /*15d0*/  @!P0 IMAD.MOV R18, RZ, RZ, -R18 ;  /* 0x000000ffff128224 */ /* 0x000fe200078e0a12 */
[----:B------:R-:W-:Y:S01]  /*15e0*/  ISETP.GT.U32.AND P5, PT, R4, R5, PT ;  /* 0x000000050400720c */ /* 0x000fe20003fa4070 */
[----:B------:R-:W-:Y:S01]  /*15f0*/  IMAD.SHL.U32 R2, R8, 0x10, RZ ;  /* 0x0000001008027824 */ /* 0x000fe200078e00ff */
[----:B------:R-:W-:Y:S01]  /*1600*/  ISETP.GE.AND P2, PT, R32, RZ, PT ;  /* 0x000000ff2000720c */ /* 0x000fe20003f46270 */
[----:B------:R-:W-:Y:S01]  /*1610*/  @!P1 IMAD.MOV R29, RZ, RZ, -R29 ;  /* 0x000000ffff1d9224 */ /* 0x000fe200078e0a1d */
[----:B------:R-:W-:Y:S01]  /*1620*/  ISETP.GT.U32.AND P0, PT, R4, R33, PT ;  /* 0x000000210400720c */ /* 0x000fe20003f04070 */
[----:B------:R-:W-:Y:S01]  /*1630*/  @!P6 IMAD.MOV R27, RZ, RZ, -R27 ;  /* 0x000000ffff1be224 */ /* 0x000fe200078e0a1b */
[----:B------:R-:W-:Y:S01]  /*1640*/  IABS R32, R22 ;  /* 0x0000001600207213 */ /* 0x000fe20000000000 */
[----:B------:R-:W-:Y:S01]  /*1650*/  @!P4 IMAD.IADD R31, R31, 0x1, -R4 ;  /* 0x000000011f1fc824 */ /* 0x000fe200078e0a04 */
[----:B------:R-:W-:Y:S01]  /*1660*/  ISETP.GE.AND P6, PT, R34, RZ, PT ;  /* 0x000000ff2200720c */ /* 0x000fe20003fc6270 */
[----:B------:R-:W-:Y:S01]  /*1670*/  IMAD R3, R3, 0x100, R10 ;  /* 0x0000010003037824 */ /* 0x000fe200078e020a */
[----:B------:R-:W-:-:S02]  /*1680*/  LOP3.LUT R37, R2, 0x70, RZ, 0xc0, !PT ;  /* 0x0000007002257812 */ /* 0x000fc400078ec0ff */
[----:B------:R-:W-:Y:S01]  /*1690*/  @!P3 IADD3 R35, R35, -R4, RZ ;  /* 0x800000042323b210 */ /* 0x000fe20007ffe0ff */
[--C-:B------:R-:W-:Y:S01]  /*16a0*/  @!P5 IMAD.IADD R5, R5, 0x1, -R4.reuse ;  /* 0x000000010505d824 */ /* 0x100fe200078e0a04 */
[----:B------:R-:W-:Y:S02]  /*16b0*/  LEA R2, R10, R37, 0x7 ;  /* 0x000000250a027211 */ /* 0x000fe400078e38ff */
[----:B------:R-:W-:Y:S01]  /*16c0*/  @!P2 IADD3 R31, -R31, RZ, RZ ;  /* 0x000000ff1f1fa210 */ /* 0x000fe20007ffe1ff */
[----:B------:R-:W-:Y:S01]  /*16d0*/  @!P0 IMAD.IADD R33, R33, 0x1, -R4 ;  /* 0x0000000121218824 */ /* 0x000fe200078e0a04 */
[----:B------:R-:W-:Y:S02]  /*16e0*/  ISETP.GT.U32.AND P1, PT, R4, R5, PT ;  /* 0x000000050400720c */ /* 0x000fe40003f24070 */
[----:B------:R-:W-:Y:S01]  /*16f0*/  ISETP.GE.AND P2, PT, R22, RZ, PT ;  /* 0x000000ff1600720c */ /* 0x000fe20003f46270 */
[----:B------:R-:W-:Y:S01]  /*1700*/  IMAD.HI.U32 R22, R11, R32, RZ ;  /* 0x000000200b167227 */ /* 0x000fe200078e00ff */
[----:B------:R-:W-:-:S02]  /*1710*/  IABS R39, R24 ;  /* 0x0000001800277213 */ /* 0x000fc40000000000 */
[----:B------:R-:W-:Y:S01]  /*1720*/  ISETP.GT.U32.AND P5, PT, R4, R35, PT ;  /* 0x000000230400720c */ /* 0x000fe20003fa4070 */
[----:B------:R-:W-:Y:S01]  /*1730*/  IMAD.MOV R37, RZ, RZ, -R22 ;  /* 0x000000ffff257224 */ /* 0x000fe200078e0a16 */
[----:B------:R-:W-:Y:S01]  /*1740*/  ISETP.GE.AND P4, PT, R26, RZ, PT ;  /* 0x000000ff1a00720c */ /* 0x000fe20003f86270 */
[----:B------:R-:W-:Y:S01]  /*1750*/  @!P6 IMAD.MOV R33, RZ, RZ, -R33 ;  /* 0x000000ffff21e224 */ /* 0x000fe200078e0a21 */
[----:B------:R-:W-:Y:S01]  /*1760*/  ISETP.GE.AND P6, PT, R24, RZ, PT ;  /* 0x000000ff1800720c */ /* 0x000fe20003fc6270 */
[C---:B------:R-:W-:Y:S01]  /*1770*/  IMAD R37, R4.reuse, R37, R32 ;  /* 0x0000002504257224 */ /* 0x040fe200078e0220 */
[----:B------:R-:W-:Y:S01]  /*1780*/  LOP3.LUT R26, R9, 0x28, RZ, 0xfc, !PT ;  /* 0x00000028091a7812 */ /* 0x000fe200078efcff */
[----:B------:R-:W-:Y:S01]  /*1790*/  @!P1 IMAD.IADD R5, R5, 0x1, -R4 ;  /* 0x0000000105059824 */ /* 0x000fe200078e0a04 */
[----:B------:R-:W-:Y:S01]  /*17a0*/  ISETP.GT.U32.AND P1, PT, R4, R13, PT ;  /* 0x0000000d0400720c */ /* 0x000fe20003f24070 */
[----:B------:R-:W-:Y:S01]  /*17b0*/  IMAD.HI.U32 R24, R11, R39, RZ ;  /* 0x000000270b187227 */ /* 0x000fe200078e00ff */
[----:B------:R-:W-:-:S02]  /*17c0*/  IABS R41, R26 ;  /* 0x0000001a00297213 */ /* 0x000fc40000000000 */
[----:B------:R-:W-:Y:S01]  /*17d0*/  ISETP.GE.AND P3, PT, R36, RZ, PT ;  /* 0x000000ff2400720c */ /* 0x000fe20003f66270 */
[----:B------:R-:W-:Y:S01]  /*17e0*/  IMAD.MOV R24, RZ, RZ, -R24 ;  /* 0x000000ffff187224 */ /* 0x000fe200078e0a18 */
[----:B------:R-:W-:Y:S01]  /*17f0*/  LOP3.LUT R32, R9, 0x2c, RZ, 0xfc, !PT ;  /* 0x0000002c09207812 */ /* 0x000fe200078efcff */
[--C-:B------:R-:W-:Y:S01]  /*1800*/  @!P5 IMAD.IADD R35, R35, 0x1, -R4.reuse ;  /* 0x000000012323d824 */ /* 0x100fe200078e0a04 */
[----:B------:R-:W-:Y:S01]  /*1810*/  ISETP.GE.AND P5, PT, R26, RZ, PT ;  /* 0x000000ff1a00720c */ /* 0x000fe20003fa6270 */
[----:B------:R-:W-:Y:S01]  /*1820*/  IMAD R39, R4, R24, R39 ;  /* 0x0000001804277224 */ /* 0x000fe200078e0227 */
[----:B------:R-:W-:Y:S01]  /*1830*/  LOP3.LUT R36, R9, 0x2e, RZ, 0xfc, !PT ;  /* 0x0000002e09247812 */ /* 0x000fe200078efcff */
[----:B------:R-:W-:Y:S01]  /*1840*/  IMAD.HI.U32 R26, R11, R41, RZ ;  /* 0x000000290b1a7227 */ /* 0x000fe200078e00ff */
[----:B------:R-:W-:Y:S02]  /*1850*/  LOP3.LUT R34, R9, 0x2a, RZ, 0xfc, !PT ;  /* 0x0000002a09227812 */ /* 0x000fe400078efcff */
[----:B------:R-:W-:Y:S01]  /*1860*/  IABS R45, R32 ;  /* 0x00000020002d7213 */ /* 0x000fe20000000000 */
[----:B------:R-:W-:Y:S01]  /*1870*/  @!P1 IMAD.IADD R13, R13, 0x1, -R4 ;  /* 0x000000010d0d9824 */ /* 0x000fe200078e0a04 */
[----:B------:R-:W-:Y:S01]  /*1880*/  IADD3 R26, -R26, RZ, RZ ;  /* 0x000000ff1a1a7210 */ /* 0x000fe20007ffe1ff */
[----:B------:R-:W-:Y:S01]  /*1890*/  @!P4 IMAD.MOV R35, RZ, RZ, -R35 ;  /* 0x000000ffff23c224 */ /* 0x000fe200078e0a23 */
[----:B------:R-:W-:Y:S01]  /*18a0*/  IABS R47, R36 ;  /* 0x00000024002f7213 */ /* 0x000fe20000000000 */
[----:B------:R-:W-:Y:S01]  /*18b0*/  IMAD.HI.U32 R10, R11, R45, RZ ;  /* 0x0000002d0b0a7227 */ /* 0x000fe200078e00ff */
[----:B------:R-:W-:-:S02]  /*18c0*/  ISETP.GT.U32.AND P1, PT, R4, R13, PT ;  /* 0x0000000d0400720c */ /* 0x000fc40003f24070 */
[----:B------:R-:W-:Y:S01]  /*18d0*/  IABS R43, R34 ;  /* 0x00000022002b7213 */ /* 0x000fe20000000000 */
[----:B------:R-:W-:Y:S01]  /*18e0*/  IMAD R41, R4, R26, R41 ;  /* 0x0000001a04297224 */ /* 0x000fe200078e0229 */
[----:B------:R-:W-:Y:S01]  /*18f0*/  ISETP.GE.AND P0, PT, R28, RZ, PT ;  /* 0x000000ff1c00720c */ /* 0x000fe20003f06270 */
[----:B------:R-:W-:Y:S01]  /*1900*/  IMAD.HI.U32 R22, R11, R47, RZ ;  /* 0x0000002f0b167227 */ /* 0x000fe200078e00ff */
[----:B------:R-:W-:-:S03]  /*1910*/  LOP3.LUT R152, R2, 0x10, RZ, 0x3c, !PT ;  /* 0x0000001002987812 */ /* 0x000fc600078e3cff */
[----:B------:R-:W-:Y:S02]  /*1920*/  IMAD.HI.U32 R28, R11, R43, RZ ;  /* 0x0000002b0b1c7227 */ /* 0x000fe400078e00ff */
[----:B------:R2:W-:Y:S02]  /*1930*/  STL [R1+0x544], R152 ;  /* 0x0005449801007387 */ /* 0x0005e40000100800 */
[----:B------:R-:W-:Y:S01]  /*1940*/  @!P1 IMAD.IADD R13, R13, 0x1, -R4 ;  /* 0x000000010d0d9824 */ /* 0x000fe200078e0a04 */
[----:B------:R-:W-:Y:S01]  /*1950*/  ISETP.GT.U32.AND P1, PT, R4, R37, PT ;  /* 0x000000250400720c */ /* 0x000fe20003f24070 */
[----:B------:R-:W-:Y:S02]  /*1960*/  IMAD.MOV R10, RZ, RZ, -R10 ;  /* 0x000000ffff0a7224 */ /* 0x000fe400078e0a0a */
[----:B------:R-:W-:Y:S02]  /*1970*/  IMAD.MOV R22, RZ, RZ, -R22 ;  /* 0x000000ffff167224 */ /* 0x000fe400078e0a16 */
[----:B------:R-:W-:-:S02]  /*1980*/  IMAD.MOV R28, RZ, RZ, -R28 ;  /* 0x000000ffff1c7224 */ /* 0x000fc400078e0a1c */
[C---:B------:R-:W-:Y:S02]  /*1990*/  IMAD R45, R4.reuse, R10, R45 ;  /* 0x0000000a042d7224 */ /* 0x040fe400078e022d */
[C---:B------:R-:W-:Y:S02]  /*19a0*/  IMAD R47, R4.reuse, R22, R47 ;  /* 0x00000016042f7224 */ /* 0x040fe400078e022f */
[----:B------:R-:W-:Y:S02]  /*19b0*/  IMAD.MOV.U32 R10, RZ, RZ, R5 ;  /* 0x000000ffff0a7224 */ /* 0x000fe400078e0005 */
[----:B------:R-:W-:Y:S01]  /*19c0*/  @!P1 IADD3 R37, R37, -R4, RZ ;  /* 0x8000000425259210 */ /* 0x000fe20007ffe0ff */
[----:B------:R-:W-:Y:S01]  /*19d0*/  IMAD.MOV.U32 R22, RZ, RZ, R13 ;  /* 0x000000ffff167224 */ /* 0x000fe200078e000d */
[C---:B------:R-:W-:Y:S01]  /*19e0*/  ISETP.GT.U32.AND P1, PT, R4.reuse, R39, PT ;  /* 0x000000270400720c */ /* 0x040fe20003f24070 */
[----:B------:R-:W-:Y:S02]  /*19f0*/  IMAD R43, R4, R28, R43 ;  /* 0x0000001c042b7224 */ /* 0x000fe400078e022b */
[----:B------:R-:W-:Y:S01]  /*1a00*/  @!P0 IMAD.MOV R10, RZ, RZ, -R10 ;  /* 0x000000ffff0a8224 */ /* 0x000fe200078e0a0a */
[----:B------:R-:W-:Y:S01]  /*1a10*/  @!P3 IADD3 R22, -R22, RZ, RZ ;  /* 0x000000ff1616b210 */ /* 0x000fe20007ffe1ff */
[----:B------:R-:W-:Y:S01]  /*1a20*/  IMAD.HI.U32 R24, R11, R49, RZ ;  /* 0x000000310b187227 */ /* 0x000fe200078e00ff */
[----:B------:R-:W-:-:S03]  /*1a30*/  ISETP.GT.U32.AND P3, PT, R4, R43, PT ;  /* 0x0000002b0400720c */ /* 0x000fc60003f64070 */
[----:B------:R-:W-:Y:S02]  /*1a40*/  IMAD.MOV R24, RZ, RZ, -R24 ;  /* 0x000000ffff187224 */ /* 0x000fe400078e0a18 */
[----:B------:R-:W-:-:S04]  /*1a50*/  IMAD.HI.U32 R28, R11, R53, RZ ;  /* 0x000000350b1c7227 */ /* 0x000fc800078e00ff */
[--C-:B------:R-:W-:Y:S01]  /*1a60*/  @!P1 IMAD.IADD R39, R39, 0x1, -R4.reuse ;  /* 0x0000000127279824 */ /* 0x100fe200078e0a04 */
[C---:B------:R-:W-:Y:S01]  /*1a70*/  ISETP.GT.U32.AND P1, PT, R4.reuse, R41, PT ;  /* 0x000000290400720c */ /* 0x040fe20003f24070 */
[C---:B------:R-:W-:Y:S01]  /*1a80*/  IMAD R49, R4.reuse, R24, R49 ;  /* 0x0000001804317224 */ /* 0x040fe200078e0231 */
[----:B------:R-:W-:Y:S01]  /*1a90*/  IABS R24, R44 ;  /* 0x0000002c00187213 */ /* 0x000fe20000000000 */
[----:B------:R-:W-:Y:S01]  /*1aa0*/  @!P3 IMAD.IADD R43, R43, 0x1, -R4 ;  /* 0x000000012b2bb824 */ /* 0x000fe200078e0a04 */
[----:B------:R-:W-:Y:S01]  /*1ab0*/  ISETP.GT.U32.AND P0, PT, R4, R39, PT ;  /* 0x000000270400720c */ /* 0x000fe20003f04070 */
[----:B------:R-:W-:Y:S02]  /*1ac0*/  IMAD.MOV R28, RZ, RZ, -R28 ;  /* 0x000000ffff1c7224 */ /* 0x000fe400078e0a1c */
[----:B------:R-:W-:-:S04]  /*1ad0*/  IMAD.HI.U32 R26, R11, R51, RZ ;  /* 0x000000330b1a7227 */ /* 0x000fc800078e00ff */
[C---:B------:R-:W-:Y:S01]  /*1ae0*/  IMAD R53, R4.reuse, R28, R53 ;  /* 0x0000001c04357224 */ /* 0x040fe200078e0235 */
[----:B------:R-:W-:Y:S01]  /*1af0*/  LOP3.LUT R28, R9, 0x3c, RZ, 0xfc, !PT ;  /* 0x0000003c091c7812 */ /* 0x000fe200078efcff */
[----:B------:R-:W-:Y:S01]  /*1b00*/  IMAD.HI.U32 R5, R11, R24, RZ ;  /* 0x000000180b057227 */ /* 0x000fe200078e00ff */
[-C--:B------:R-:W-:Y:S02]  /*1b10*/  @!P1 IADD3 R41, R41, -R4.reuse, RZ ;  /* 0x8000000429299210 */ /* 0x080fe40007ffe0ff */
[C---:B------:R-:W-:Y:S01]  /*1b20*/  ISETP.GT.U32.AND P1, PT, R4.reuse, R37, PT ;  /* 0x000000250400720c */ /* 0x040fe20003f24070 */
[----:B------:R-:W-:Y:S01]  /*1b30*/  IMAD.HI.U32 R9, R11, R55, RZ ;  /* 0x000000370b097227 */ /* 0x000fe200078e00ff */
[C---:B------:R-:W-:Y:S02]  /*1b40*/  ISETP.GT.U32.AND P4, PT, R4.reuse, R41, PT ;  /* 0x000000290400720c */ /* 0x040fe40003f84070 */
[----:B------:R-:W-:Y:S01]  /*1b50*/  @!P0 IADD3 R39, R39, -R4, RZ ;  /* 0x8000000427278210 */ /* 0x000fe20007ffe0ff */
[----:B------:R-:W-:Y:S01]  /*1b60*/  IMAD.HI.U32 R13, R11, R57, RZ ;  /* 0x000000390b0d7227 */ /* 0x000fe200078e00ff */
[----:B------:R-:W-:-:S02]  /*1b70*/  ISETP.GT.U32.AND P0, PT, R4, R47, PT ;  /* 0x0000002f0400720c */ /* 0x000fc40003f04070 */
[----:B------:R-:W-:Y:S01]  /*1b80*/  IABS R59, R28 ;  /* 0x0000001c003b7213 */ /* 0x000fe20000000000 */
[----:B------:R-:W-:Y:S01]  /*1b90*/  IMAD.MOV R9, RZ, RZ, -R9 ;  /* 0x000000ffff097224 */ /* 0x000fe200078e0a09 */
[----:B------:R-:W-:Y:S01]  /*1ba0*/  IADD3 R26, -R26, RZ, RZ ;  /* 0x000000ff1a1a7210 */ /* 0x000fe20007ffe1ff */
[----:B------:R-:W-:Y:S02]  /*1bb0*/  IMAD.MOV R5, RZ, RZ, -R5 ;  /* 0x000000ffff057224 */ /* 0x000fe400078e0a05 */
[--C-:B------:R-:W-:Y:S01]  /*1bc0*/  @!P1 IMAD.IADD R37, R37, 0x1, -R4.reuse ;  /* 0x0000000125259824 */ /* 0x100fe200078e0a04 */
[C---:B------:R-:W-:Y:S01]  /*1bd0*/  ISETP.GT.U32.AND P1, PT, R4.reuse, R45, PT ;  /* 0x0000002d0400720c */ /* 0x040fe20003f24070 */
[----:B------:R-:W-:Y:S01]  /*1be0*/  @!P4 IMAD.IADD R41, R41, 0x1, -R4 ;  /* 0x000000012929c824 */ /* 0x000fe200078e0a04 */
[----:B------:R-:W-:Y:S01]  /*1bf0*/  ISETP.GT.U32.AND P4, PT, R4, R49, PT ;  /* 0x000000310400720c */ /* 0x000fe20003f84070 */
[----:B------:R-:W-:-:S03]  /*1c00*/  IMAD.HI.U32 R11, R11, R59, RZ ;  /* 0x0000003b0b0b7227 */ /* 0x000fc600078e00ff */
[----:B------:R-:W-:Y:S01]  /*1c10*/  @!P5 IADD3 R41, -R41, RZ, RZ ;  /* 0x000000ff2929d210 */ /* 0x000fe20007ffe1ff */
[--C-:B------:R-:W-:Y:S01]  /*1c20*/  @!P0 IMAD.IADD R47, R47, 0x1, -R4.reuse ;  /* 0x000000012f2f8824 */ /* 0x100fe200078e0a04 */
[----:B------:R-:W-:Y:S01]  /*1c30*/  IADD3 R11, -R11, RZ, RZ ;  /* 0x000000ff0b0b7210 */ /* 0x000fe20007ffe1ff */
[C---:B------:R-:W-:Y:S02]  /*1c40*/  IMAD R51, R4.reuse, R26, R51 ;  /* 0x0000001a04337224 */ /* 0x040fe400078e0233 */
[C---:B------:R-:W-:Y:S02]  /*1c50*/  IMAD R55, R4.reuse, R9, R55 ;  /* 0x0000000904377224 */ /* 0x040fe400078e0237 */
[--C-:B------:R-:W-:Y:S01]  /*1c60*/  @!P1 IMAD.IADD R45, R45, 0x1, -R4.reuse ;  /* 0x000000012d2d9824 */ /* 0x100fe200078e0a04 */
[C---:B------:R-:W-:Y:S01]  /*1c70*/  ISETP.GT.U32.AND P1, PT, R4.reuse, R43, PT ;  /* 0x0000002b0400720c */ /* 0x040fe20003f24070 */
[----:B------:R-:W-:Y:S01]  /*1c80*/  @!P4 IMAD.IADD R49, R49, 0x1, -R4 ;  /* 0x000000013131c824 */ /* 0x000fe200078e0a04 */
[C---:B------:R-:W-:Y:S01]  /*1c90*/  ISETP.GT.U32.AND P4, PT, R4.reuse, R47, PT ;  /* 0x0000002f0400720c */ /* 0x040fe20003f84070 */
[----:B------:R-:W-:Y:S01]  /*1ca0*/  @!P2 IMAD.MOV R37, RZ, RZ, -R37 ;  /* 0x000000ffff25a224 */ /* 0x000fe200078e0a25 */
[C---:B------:R-:W-:Y:S01]  /*1cb0*/  ISETP.GT.U32.AND P3, PT, R4.reuse, R51, PT ;  /* 0x000000330400720c */ /* 0x040fe20003f64070 */
[C---:B------:R-:W-:Y:S01]  /*1cc0*/  IMAD R59, R4.reuse, R11, R59 ;  /* 0x0000000b043b7224 */ /* 0x040fe200078e023b */
[C---:B------:R-:W-:Y:S01]  /*1cd0*/  ISETP.GT.U32.AND P2, PT, R4.reuse, R49, PT ;  /* 0x000000310400720c */ /* 0x040fe20003f44070 */
[----:B------:R-:W-:Y:S01]  /*1ce0*/  IMAD.MOV R26, RZ, RZ, -R13 ;  /* 0x000000ffff1a7224 */ /* 0x000fe200078e0a0d */
[----:B------:R-:W-:Y:S01]  /*1cf0*/  IABS R11, R3 ;  /* 0x00000003000b7213 */ /* 0x000fe20000000000 */
[C---:B------:R-:W-:Y:S01]  /*1d00*/  IMAD R13, R4.reuse, R5, R24 ;  /* 0x00000005040d7224 */ /* 0x040fe200078e0218 */
[C---:B------:R-:W-:Y:S01]  /*1d10*/  ISETP.GT.U32.AND P0, PT, R4.reuse, R45, PT ;  /* 0x0000002d0400720c */ /* 0x040fe20003f04070 */
[----:B------:R-:W-:-:S02]  /*1d20*/  IMAD R57, R4, R26, R57 ;  /* 0x0000001a04397224 */ /* 0x000fc400078e0239 */
[--C-:B------:R-:W-:Y:S01]  /*1d30*/  @!P1 IMAD.IADD R43, R43, 0x1, -R4.reuse ;  /* 0x000000012b2b9824 */ /* 0x100fe200078e0a04 */
[C---:B------:R-:W-:Y:S01]  /*1d40*/  ISETP.GT.U32.AND P1, PT, R4.reuse, R53, PT ;  /* 0x000000350400720c */ /* 0x040fe20003f24070 */
[----:B------:R-:W-:Y:S01]  /*1d50*/  @!P4 IMAD.IADD R47, R47, 0x1, -R4 ;  /* 0x000000012f2fc824 */ /* 0x000fe200078e0a04 */
[----:B------:R-:W-:Y:S01]  /*1d60*/  ISETP.GT.U32.AND P4, PT, R4, R55, PT ;  /* 0x000000370400720c */ /* 0x000fe20003f84070 */
[----:B------:R-:W-:Y:S01]  /*1d70*/  IMAD.HI.U32 R9, R7, R11, RZ ;  /* 0x0000000b07097227 */ /* 0x000fe200078e00ff */
[----:B------:R-:W-:-:S03]  /*1d80*/  @!P3 IADD3 R51, R51, -R4, RZ ;  /* 0x800000043333b210 */ /* 0x000fc60007ffe0ff */
[----:B------:R-:W-:Y:S01]  /*1d90*/  IMAD.MOV R9, RZ, RZ, -R9 ;  /* 0x000000ffff097224 */ /* 0x000fe200078e0a09 */
[C---:B------:R-:W-:Y:S01]  /*1da0*/  ISETP.GT.U32.AND P3, PT, R4.reuse, R51, PT ;  /* 0x000000330400720c */ /* 0x040fe20003f64070 */
[----:B------:R-:W-:Y:S01]  /*1db0*/  VIADD R5, R3, 0x80 ;  /* 0x0000008003057836 */ /* 0x000fe20000000000 */
[-C--:B------:R-:W-:Y:S01]  /*1dc0*/  @!P0 IADD3 R45, R45, -R4.reuse, RZ ;  /* 0x800000042d2d8210 */ /* 0x080fe20007ffe0ff */
[--C-:B------:R-:W-:Y:S01]  /*1dd0*/  @!P2 IMAD.IADD R49, R49, 0x1, -R4.reuse ;  /* 0x000000013131a824 */ /* 0x100fe200078e0a04 */
[----:B------:R-:W-:Y:S01]  /*1de0*/  ISETP.GT.U32.AND P2, PT, R4, R57, PT ;  /* 0x000000390400720c */ /* 0x000fe20003f44070 */
[----:B------:R-:W-:Y:S01]  /*1df0*/  IMAD R9, R6, R9, R11 ;  /* 0x0000000906097224 */ /* 0x000fe200078e020b */
[----:B------:R-:W-:Y:S01]  /*1e00*/  @!P1 IADD3 R53, R53, -R4, RZ ;  /* 0x8000000435359210 */ /* 0x000fe20007ffe0ff */
[----:B------:R-:W-:Y:S01]  /*1e10*/  @!P4 IMAD.IADD R55, R55, 0x1, -R4 ;  /* 0x000000013737c824 */ /* 0x000fe200078e0a04 */
[----:B------:R-:W-:Y:S01]  /*1e20*/  ISETP.GT.U32.AND P1, PT, R4, R59, PT ;  /* 0x0000003b0400720c */ /* 0x000fe20003f24070 */
[----:B------:R-:W-:Y:S01]  /*1e30*/  @!P6 IMAD.MOV R39, RZ, RZ, -R39 ;  /* 0x000000ffff27e224 */ /* 0x000fe200078e0a27 */
[----:B------:R-:W-:-:S02]  /*1e40*/  IABS R24, R5 ;  /* 0x0000000500187213 */ /* 0x000fc40000000000 */
[----:B------:R-:W-:Y:S01]  /*1e50*/  ISETP.GT.U32.AND P0, PT, R4, R13, PT ;  /* 0x0000000d0400720c */ /* 0x000fe20003f04070 */
[--C-:B------:R-:W-:Y:S01]  /*1e60*/  @!P3 IMAD.IADD R51, R51, 0x1, -R4.reuse ;  /* 0x000000013333b824 */ /* 0x100fe200078e0a04 */
[----:B------:R-:W-:Y:S01]  /*1e70*/  ISETP.GE.AND P4, PT, R36, RZ, PT ;  /* 0x000000ff2400720c */ /* 0x000fe20003f86270 */
[----:B------:R-:W-:Y:S01]  /*1e80*/  IMAD.HI.U32 R7, R7, R24, RZ ;  /* 0x0000001807077227 */ /* 0x000fe200078e00ff */
[----:B------:R-:W-:Y:S02]  /*1e90*/  ISETP.GE.AND P3, PT, R34, RZ, PT ;  /* 0x000000ff2200720c */ /* 0x000fe40003f66270 */
[----:B------:R-:W-:Y:S01]  /*1ea0*/  ISETP.GT.U32.AND P6, PT, R4, R55, PT ;  /* 0x000000370400720c */ /* 0x000fe20003fc4070 */
[--C-:B------:R-:W-:Y:S01]  /*1eb0*/  @!P2 IMAD.IADD R57, R57, 0x1, -R4.reuse ;  /* 0x000000013939a824 */ /* 0x100fe200078e0a04 */
[----:B------:R-:W-:Y:S01]  /*1ec0*/  IADD3 R7, -R7, RZ, RZ ;  /* 0x000000ff07077210 */ /* 0x000fe20007ffe1ff */
[----:B------:R-:W-:Y:S01]  /*1ed0*/  @!P1 IMAD.IADD R59, R59, 0x1, -R4 ;  /* 0x000000013b3b9824 */ /* 0x000fe200078e0a04 */
[----:B------:R-:W-:-:S02]  /*1ee0*/  ISETP.GT.U32.AND P1, PT, R6, R9, PT ;  /* 0x000000090600720c */ /* 0x000fc40003f24070 */
[----:B------:R-:W-:Y:S01]  /*1ef0*/  ISETP.GE.AND P2, PT, R38, RZ, PT ;  /* 0x000000ff2600720c */ /* 0x000fe20003f46270 */
[----:B------:R-:W-:Y:S01]  /*1f00*/  @!P0 IMAD.IADD R13, R13, 0x1, -R4 ;  /* 0x000000010d0d8824 */ /* 0x000fe200078e0a04 */
[----:B------:R-:W-:Y:S01]  /*1f10*/  ISETP.GE.AND P0, PT, R32, RZ, PT ;  /* 0x000000ff2000720c */ /* 0x000fe20003f06270 */
[----:B------:R-:W-:Y:S02]  /*1f20*/  IMAD R11, R6, R7, R24 ;  /* 0x00000007060b7224 */ /* 0x000fe400078e0218 */
[----:B------:R-:W-:Y:S01]  /*1f30*/  @!P4 IMAD.MOV R47, RZ, RZ, -R47 ;  /* 0x000000ffff2fc224 */ /* 0x000fe200078e0a2f */
[----:B------:R-:W-:Y:S01]  /*1f40*/  ISETP.GT.U32.AND P4, PT, R4, R57, PT ;  /* 0x000000390400720c */ /* 0x000fe20003f84070 */
[----:B------:R-:W-:Y:S01]  /*1f50*/  @!P3 IMAD.MOV R43, RZ, RZ, -R43 ;  /* 0x000000ffff2bb224 */ /* 0x000fe200078e0a2b */
[----:B------:R-:W-:Y:S01]  /*1f60*/  ISETP.GT.U32.AND P5, PT, R6, R11, PT ;  /* 0x0000000b0600720c */ /* 0x000fe20003fa4070 */
[----:B------:R-:W-:Y:S01]  /*1f70*/  @!P6 IMAD.IADD R55, R55, 0x1, -R4 ;  /* 0x000000013737e824 */ /* 0x000fe200078e0a04 */
[----:B------:R-:W-:Y:S01]  /*1f80*/  ISETP.GT.U32.AND P3, PT, R4, R53, PT ;  /* 0x000000350400720c */ /* 0x000fe20003f64070 */
[----:B------:R-:W-:Y:S01]  /*1f90*/  IMAD R24, R252, R185, RZ ;  /* 0x000000b9fc187224 */ /* 0x000fe200078e02ff */
[----:B------:R-:W-:Y:S01]  /*1fa0*/  @!P1 IADD3 R9, R9, -R6, RZ ;  /* 0x8000000609099210 */ /* 0x000fe20007ffe0ff */
[----:B------:R-:W-:Y:S01]  /*1fb0*/  @!P2 IMAD.MOV R49, RZ, RZ, -R49 ;  /* 0x000000ffff31a224 */ /* 0x000fe200078e0a31 */
[C---:B------:R-:W-:Y:S01]  /*1fc0*/  ISETP.GT.U32.AND P1, PT, R4.reuse, R59, PT ;  /* 0x0000003b0400720c */ /* 0x040fe20003f24070 */
[----:B------:R-:W-:Y:S01]  /*1fd0*/  @!P0 IMAD.MOV R45, RZ, RZ, -R45 ;  /* 0x000000ffff2d8224 */ /* 0x000fe200078e0a2d */
[----:B------:R-:W-:-:S02]  /*1fe0*/  ISETP.GT.U32.AND P0, PT, R4, R13, PT ;  /* 0x0000000d0400720c */ /* 0x000fc40003f04070 */
[----:B------:R-:W-:Y:S01]  /*1ff0*/  ISETP.GE.AND P6, PT, R44, RZ, PT ;  /* 0x000000ff2c00720c */ /* 0x000fe20003fc6270 */
[----:B------:R-:W-:Y:S01]  /*2000*/  @!P4 IMAD.IADD R57, R57, 0x1, -R4 ;  /* 0x000000013939c824 */ /* 0x000fe200078e0a04 */
[----:B------:R-:W-:Y:S01]  /*2010*/  ISETP.GE.AND P4, PT, R46, RZ, PT ;  /* 0x000000ff2e00720c */ /* 0x000fe20003f86270 */
[----:B------:R-:W-:Y:S01]  /*2020*/  @!P5 IMAD.IADD R11, R11, 0x1, -R6 ;  /* 0x000000010b0bd824 */ /* 0x000fe200078e0a06 */
[----:B------:R-:W-:Y:S01]  /*2030*/  ISETP.GT.U32.AND P5, PT, R6, R9, PT ;  /* 0x000000090600720c */ /* 0x000fe20003fa4070 */
[--C-:B------:R-:W-:Y:S01]  /*2040*/  @!P3 IMAD.IADD R53, R53, 0x1, -R4.reuse ;  /* 0x000000013535b824 */ /* 0x100fe200078e0a04 */
[----:B------:R-:W-:Y:S02]  /*2050*/  ISETP.GE.AND P3, PT, R40, RZ, PT ;  /* 0x000000ff2800720c */ /* 0x000fe40003f66270 */
[----:B------:R-:W-:Y:S01]  /*2060*/  ISETP.GT.U32.AND P2, PT, R6, R11, PT ;  /* 0x0000000b0600720c */ /* 0x000fe20003f44070 */
[----:B------:R-:W-:Y:S01]  /*2070*/  @!P1 IMAD.IADD R59, R59, 0x1, -R4 ;  /* 0x000000013b3b9824 */ /* 0x000fe200078e0a04 */
[----:B------:R-:W-:-:S02]  /*2080*/  ISETP.GE.AND P1, PT, R48, RZ, PT ;  /* 0x000000ff3000720c */ /* 0x000fc40003f26270 */
[----:B------:R-:W-:Y:S02]  /*2090*/  @!P0 IADD3 R13, R13, -R4, RZ ;  /* 0x800000040d0d8210 */ /* 0x000fe40007ffe0ff */
[----:B------:R-:W-:Y:S01]  /*20a0*/  ISETP.GE.AND P0, PT, R42, RZ, PT ;  /* 0x000000ff2a00720c */ /* 0x000fe20003f06270 */
[----:B------:R-:W-:Y:S01]  /*20b0*/  @!P4 IMAD.MOV R55, RZ, RZ, -R55 ;  /* 0x000000ffff37c224 */ /* 0x000fe200078e0a37 */
[----:B------:R-:W-:Y:S02]  /*20c0*/  ISETP.GE.AND P4, PT, R3, RZ, PT ;  /* 0x000000ff0300720c */ /* 0x000fe40003f86270 */
[----:B------:R-:W-:Y:S01]  /*20d0*/  @!P5 IADD3 R9, R9, -R6, RZ ;  /* 0x800000060909d210 */ /* 0x000fe20007ffe0ff */
[----:B------:R-:W-:Y:S01]  /*20e0*/  @!P3 IMAD.MOV R51, RZ, RZ, -R51 ;  /* 0x000000ffff33b224 */ /* 0x000fe200078e0a33 */
[----:B------:R-:W-:Y:S01]  /*20f0*/  ISETP.GE.AND P5, PT, R28, RZ, PT ;  /* 0x000000ff1c00720c */ /* 0x000fe20003fa6270 */
[----:B------:R-:W-:Y:S01]  /*2100*/  @!P2 IMAD.IADD R11, R11, 0x1, -R6 ;  /* 0x000000010b0ba824 */ /* 0x000fe200078e0a06 */
[----:B------:R-:W-:Y:S01]  /*2110*/  MOV R8, R13 ;  /* 0x0000000d00087202 */ /* 0x000fe20000000f00 */
[----:B------:R-:W-:Y:S01]  /*2120*/  @!P1 IMAD.MOV R57, RZ, RZ, -R57 ;  /* 0x000000ffff399224 */ /* 0x000fe200078e0a39 */
[----:B------:R-:W-:Y:S01]  /*2130*/  ISETP.GE.AND P1, PT, R5, RZ, PT ;  /* 0x000000ff0500720c */ /* 0x000fe20003f26270 */
[----:B------:R-:W3:Y:S01]  /*2140*/  LDC.64 R6, c[0x0][0x230] ;  /* 0x00008c00ff067b82 */ /* 0x000ee20000000a00 */
[----:B------:R-:W-:Y:S01]  /*2150*/  ISETP.NE.AND P2, PT, R189, RZ, PT ;  /* 0x000000ffbd00720c */ /* 0x000fe20003f45270 */
[----:B------:R-:W-:Y:S01]  /*2160*/  @!P6 IMAD.MOV R8, RZ, RZ, -R8 ;  /* 0x000000ffff08e224 */ /* 0x000fe200078e0a08 */
[----:B------:R-:W-:Y:S01]  /*2170*/  LOP3.LUT R13, RZ, R189, RZ, 0x33, !PT ;  /* 0x000000bdff0d7212 */ /* 0x000fe200078e33ff */
[----:B------:R-:W-:Y:S01]  /*2180*/  @!P0 IMAD.MOV R53, RZ, RZ, -R53 ;  /* 0x000000ffff358224 */ /* 0x000fe200078e0a35 */
[----:B------:R-:W-:Y:S01]  /*2190*/  LEA R80, P3, R24, UR4, 0x2 ;  /* 0x0000000418507c11 */ /* 0x000fe2000f8610ff */
[----:B------:R-:W-:Y:S01]  /*21a0*/  @!P4 IMAD.MOV R9, RZ, RZ, -R9 ;  /* 0x000000ffff09c224 */ /* 0x000fe200078e0a09 */
[----:B------:R-:W-:Y:S01]  /*21b0*/  SEL R14, R13, R14, !P2 ;  /* 0x0000000e0d0e7207 */ /* 0x000fe20005000000 */
[----:B------:R-:W4:Y:S01]  /*21c0*/  S2UR UR4, SR_CgaCtaId ;  /* 0x00000000000479c3 */ /* 0x000f220000008800 */
[----:B------:R-:W-:-:S02]  /*21d0*/  ISETP.NE.AND P0, PT, R188, RZ, PT ;  /* 0x000000ffbc00720c */ /* 0x000fc40003f05270 */
[----:B------:R-:W-:Y:S01]  /*21e0*/  LOP3.LUT R4, RZ, R188, RZ, 0x33, !PT ;  /* 0x000000bcff047212 */ /* 0x000fe200078e33ff */
[----:B------:R-:W-:Y:S01]  /*21f0*/  @!P1 IMAD.MOV R11, RZ, RZ, -R11 ;  /* 0x000000ffff0b9224 */ /* 0x000fe200078e0a0b */
[C---:B------:R-:W-:Y:S02]  /*2200*/  SEL R15, R13.reuse, R15, !P2 ;  /* 0x0000000f0d0f7207 */ /* 0x040fe40005000000 */
[----:B------:R-:W-:Y:S02]  /*2210*/  SEL R17, R13, R17, !P2 ;  /* 0x000000110d117207 */ /* 0x000fe40005000000 */
[----:B------:R-:W-:Y:S01]  /*2220*/  LEA.HI.X.SX32 R82, R24, UR5, 0x2, P3 ;  /* 0x0000000518527c11 */ /* 0x000fe200098f16ff */
[----:B------:R-:W-:Y:S01]  /*2230*/  ULDC UR5, c[0x0][0x240] ;  /* 0x0000900000057ab9 */ /* 0x000fe20000000800 */
[----:B------:R-:W-:Y:S02]  /*2240*/  @!P5 IADD3 R59, -R59, RZ, RZ ;  /* 0x000000ff3b3bd210 */ /* 0x000fe40007ffe1ff */
[----:B------:R-:W-:-:S02]  /*2250*/  SEL R21, R13, R21, !P2 ;  /* 0x000000150d157207 */ /* 0x000fc40005000000 */
[C---:B------:R-:W-:Y:S01]  /*2260*/  SEL R75, R13.reuse, R8, !P2 ;  /* 0x000000080d4b7207 */ /* 0x040fe20005000000 */
[----:B------:R-:W-:Y:S01]  /*2270*/  IMAD R8, R14, UR5, RZ ;  /* 0x000000050e087c24 */ /* 0x000fe2000f8e02ff */
[C---:B------:R-:W-:Y:S01]  /*2280*/  SEL R16, R13.reuse, R16, !P2 ;  /* 0x000000100d107207 */ /* 0x040fe20005000000 */
[----:B---3--:R-:W-:Y:S01]  /*2290*/  VIADD R81, R6, 0xffffffff ;  /* 0xffffffff06517836 */ /* 0x008fe20000000000 */
[----:B------:R-:W-:Y:S01]  /*22a0*/  SEL R19, R13, R19, !P2 ;  /* 0x000000130d137207 */ /* 0x000fe20005000000 */
[----:B------:R-:W-:Y:S01]  /*22b0*/  IMAD R75, R75, UR5, RZ ;  /* 0x000000054b4b7c24 */ /* 0x000fe2000f8e02ff */
[C---:B------:R-:W-:Y:S01]  /*22c0*/  SEL R25, R13.reuse, R25, !P2 ;  /* 0x000000190d197207 */ /* 0x040fe20005000000 */
[----:B------:R-:W-:Y:S01]  /*22d0*/  IMAD R16, R16, UR5, RZ ;  /* 0x0000000510107c24 */ /* 0x000fe2000f8e02ff */
[----:B------:R-:W-:Y:S01]  /*22e0*/  SEL R26, R13, R18, !P2 ;  /* 0x000000120d1a7207 */ /* 0x000fe20005000000 */
[----:B------:R-:W-:Y:S01]  /*22f0*/  IMAD R18, R21, UR5, RZ ;  /* 0x0000000515127c24 */ /* 0x000fe2000f8e02ff */
[----:B------:R-:W-:Y:S01]  /*2300*/  SEL R84, R4, R9, !P0 ;  /* 0x0000000904547207 */ /* 0x000fe20004000000 */
[----:B------:R-:W-:Y:S01]  /*2310*/  IMAD R9, R15, UR5, RZ ;  /* 0x000000050f097c24 */ /* 0x000fe2000f8e02ff */
[C---:B------:R-:W-:Y:S01]  /*2320*/  SEL R12, R13.reuse, R12, !P2 ;  /* 0x0000000c0d0c7207 */ /* 0x040fe20005000000 */
[----:B------:R-:W-:Y:S01]  /*2330*/  IMAD R21, R26, UR5, RZ ;  /* 0x000000051a157c24 */ /* 0x000fe2000f8e02ff */
[----:B------:R-:W-:Y:S01]  /*2340*/  SEL R23, R13, R23, !P2 ;  /* 0x000000170d177207 */ /* 0x000fe20005000000 */
[----:B----4-:R-:W-:Y:S01]  /*2350*/  ULEA UR8, UR4, UR8, 0x18 ;  /* 0x0000000804087291 */ /* 0x010fe2000f8ec03f */
[----:B------:R-:W-:Y:S01]  /*2360*/  SEL R86, R4, R11, !P0 ;  /* 0x0000000b04567207 */ /* 0x000fe20004000000 */
        /* <DEDUP_REMOVED lines=43> */
[-C--:B------:R-:W-:Y:S01]  /*2620*/  LEA R14, P2, R8, R80.reuse, 0x2 ;  /* 0x00000050080e7211 */ /* 0x080fe200078410ff */
[----:B------:R-:W-:Y:S01]  /*2630*/  IMAD R78, R78, UR5, RZ ;  /* 0x000000054e4e7c24 */ /* 0x000fe2000f8e02ff */
[-C--:B------:R-:W-:Y:S01]  /*2640*/  LEA R26, P3, R9, R80.reuse, 0x2 ;  /* 0x00000050091a7211 */ /* 0x080fe200078610ff */
[----:B------:R-:W-:Y:S01]  /*2650*/  IMAD R79, R13, UR5, RZ ;  /* 0x000000050d4f7c24 */ /* 0x000fe2000f8e02ff */
[----:B------:R-:W-:Y:S01]  /*2660*/  LEA R64, P4, R11, R80, 0x2 ;  /* 0x000000500b407211 */ /* 0x000fe200078810ff */
[----:B------:R-:W-:Y:S01]  /*2670*/  VIADD R85, R6, 0xfffffffd ;  /* 0xfffffffd06557836 */ /* 0x000fe20000000000 */
[----:B------:R-:W-:Y:S01]  /*2680*/  LEA.HI.X.SX32 R15, R8, R82, 0x2, P2 ;  /* 0x00000052080f7211 */ /* 0x000fe200010f16ff */
[----:B------:R-:W-:Y:S01]  /*2690*/  IMAD R76, R76, UR5, RZ ;  /* 0x000000054c4c7c24 */ /* 0x000fe2000f8e02ff */
[-C--:B------:R-:W-:Y:S01]  /*26a0*/  LEA R10, P5, R16, R80.reuse, 0x2 ;  /* 0x00000050100a7211 */ /* 0x080fe200078a10ff */
[----:B------:R-:W-:Y:S01]  /*26b0*/  VIADD R243, R2, UR8 ;  /* 0x0000000802f37c36 */ /* 0x000fe20008000000 */
[----:B------:R-:W-:Y:S01]  /*26c0*/  LEA R56, P2, R20, R80, 0x2 ;  /* 0x0000005014387211 */ /* 0x000fe200078410ff */
[----:B------:R-:W-:Y:S01]  /*26d0*/  IMAD R77, R77, UR5, RZ ;  /* 0x000000054d4d7c24 */ /* 0x000fe2000f8e02ff */
[----:B------:R-:W-:Y:S01]  /*26e0*/  LEA.HI.X.SX32 R27, R9, R82, 0x2, P3 ;  /* 0x00000052091b7211 */ /* 0x000fe200018f16ff */
[----:B------:R-:W-:Y:S01]  /*26f0*/  VIADD R244, R152, UR8 ;  /* 0x0000000898f47c36 */ /* 0x000fe20008000000 */
[----:B------:R-:W-:-:S02]  /*2700*/  LEA R52, P0, R4, R80, 0x2 ;  /* 0x0000005004347211 */ /* 0x000fc400078010ff */
[-C--:B------:R-:W-:Y:S02]  /*2710*/  LEA R54, P6, R17, R80.reuse, 0x2 ;  /* 0x0000005011367211 */ /* 0x080fe400078c10ff */
[----:B------:R-:W-:Y:S02]  /*2720*/  LEA R50, P3, R21, R80, 0x2 ;  /* 0x0000005015327211 */ /* 0x000fe400078610ff */
[----:B------:R-:W-:Y:S02]  /*2730*/  LEA.HI.X.SX32 R65, R11, R82, 0x2, P4 ;  /* 0x000000520b417211 */ /* 0x000fe400020f16ff */
[----:B------:R-:W-:Y:S02]  /*2740*/  LEA R34, P4, R23, R80, 0x2 ;  /* 0x0000005017227211 */ /* 0x000fe400078810ff */
[-C--:B------:R-:W-:Y:S02]  /*2750*/  LEA.HI.X.SX32 R11, R16, R82.reuse, 0x2, P5 ;  /* 0x00000052100b7211 */ /* 0x080fe400028f16ff */
[----:B------:R-:W-:-:S02]  /*2760*/  LEA.HI.X.SX32 R57, R20, R82, 0x2, P2 ;  /* 0x0000005214397211 */ /* 0x000fc400010f16ff */
[----:B------:R-:W-:Y:S01]  /*2770*/  LEA.HI.X.SX32 R53, R4, R82, 0x2, P0 ;  /* 0x0000005204357211 */ /* 0x000fe200000f16ff */
[-C--:B------:R-:W-:Y:S01]  /*2780*/  IMAD R4, R84, R7.reuse, RZ ;  /* 0x0000000754047224 */ /* 0x080fe200078e02ff */
[----:B------:R-:W-:Y:S01]  /*2790*/  LEA R36, P5, R25, R80, 0x2 ;  /* 0x0000005019247211 */ /* 0x000fe200078a10ff */
[----:B------:R-:W-:Y:S01]  /*27a0*/  IMAD R7, R86, R7, RZ ;  /* 0x0000000756077224 */ /* 0x000fe200078e02ff */
[----:B------:R-:W-:Y:S02]  /*27b0*/  LEA.HI.X.SX32 R55, R17, R82, 0x2, P6 ;  /* 0x0000005211377211 */ /* 0x000fe400030f16ff */
[----:B------:R-:W-:Y:S02]  /*27c0*/  LEA R22, P2, R39, R80, 0x2 ;  /* 0x0000005027167211 */ /* 0x000fe400078410ff */
[----:B------:R-:W-:Y:S02]  /*27d0*/  LEA.HI.X.SX32 R51, R21, R82, 0x2, P3 ;  /* 0x0000005215337211 */ /* 0x000fe400018f16ff */
[----:B------:R-:W-:-:S02]  /*27e0*/  LEA R28, P0, R18, R80, 0x2 ;  /* 0x00000050121c7211 */ /* 0x000fc400078010ff */
[-C--:B------:R-:W-:Y:S02]  /*27f0*/  LEA R30, P6, R31, R80.reuse, 0x2 ;  /* 0x000000501f1e7211 */ /* 0x080fe400078c10ff */
[----:B------:R-:W-:Y:S02]  /*2800*/  LEA R24, P3, R41, R80, 0x2 ;  /* 0x0000005029187211 */ /* 0x000fe400078610ff */
[----:B------:R-:W-:Y:S02]  /*2810*/  LEA.HI.X.SX32 R35, R23, R82, 0x2, P4 ;  /* 0x0000005217237211 */ /* 0x000fe400020f16ff */
[----:B------:R-:W-:Y:S02]  /*2820*/  LEA R40, P4, R42, R80, 0x2 ;  /* 0x000000502a287211 */ /* 0x000fe400078810ff */
[-C--:B------:R-:W-:Y:S02]  /*2830*/  LEA.HI.X.SX32 R37, R25, R82.reuse, 0x2, P5 ;  /* 0x0000005219257211 */ /* 0x080fe400028f16ff */
[----:B------:R-:W-:-:S02]  /*2840*/  LEA.HI.X.SX32 R23, R39, R82, 0x2, P2 ;  /* 0x0000005227177211 */ /* 0x000fc400010f16ff */
[----:B------:R-:W-:Y:S02]  /*2850*/  LEA.HI.X.SX32 R29, R18, R82, 0x2, P0 ;  /* 0x00000052121d7211 */ /* 0x000fe400000f16ff */
[----:B------:R-:W-:Y:S02]  /*2860*/  LEA R66, P5, R43, R80, 0x2 ;  /* 0x000000502b427211 */ /* 0x000fe400078a10ff */
[----:B------:R-:W-:Y:S02]  /*2870*/  LEA.HI.X.SX32 R31, R31, R82, 0x2, P6 ;  /* 0x000000521f1f7211 */ /* 0x000fe400030f16ff */
[----:B------:R-:W-:Y:S02]  /*2880*/  LEA R16, P2, R61, R80, 0x2 ;  /* 0x000000503d107211 */ /* 0x000fe400078410ff */
[----:B------:R-:W-:Y:S02]  /*2890*/  LEA.HI.X.SX32 R25, R41, R82, 0x2, P3 ;  /* 0x0000005229197211 */ /* 0x000fe400018f16ff */
[----:B------:R-:W-:-:S02]  /*28a0*/  LEA R44, P0, R32, R80, 0x2 ;  /* 0x00000050202c7211 */ /* 0x000fc400078010ff */
[-C--:B------:R-:W-:Y:S02]  /*28b0*/  LEA R70, P6, R47, R80.reuse, 0x2 ;  /* 0x000000502f467211 */ /* 0x080fe400078c10ff */
[----:B------:R-:W-:Y:S02]  /*28c0*/  LEA R60, P3, R69, R80, 0x2 ;  /* 0x00000050453c7211 */ /* 0x000fe400078610ff */
[----:B------:R-:W-:Y:S02]  /*28d0*/  LEA.HI.X.SX32 R41, R42, R82, 0x2, P4 ;  /* 0x000000522a297211 */ /* 0x000fe400020f16ff */
[-C--:B------:R-:W-:Y:S02]  /*28e0*/  LEA R46, P4, R72, R80.reuse, 0x2 ;  /* 0x00000050482e7211 */ /* 0x080fe400078810ff */
[----:B------:R-:W-:Y:S02]  /*28f0*/  LEA R12, P1, R19, R80, 0x2 ;  /* 0x00000050130c7211 */ /* 0x000fe400078210ff */
[----:B------:R-:W-:-:S02]  /*2900*/  LEA.HI.X.SX32 R67, R43, R82, 0x2, P5 ;  /* 0x000000522b437211 */ /* 0x000fc400028f16ff */
[-C--:B------:R-:W-:Y:S02]  /*2910*/  LEA.HI.X.SX32 R17, R61, R82.reuse, 0x2, P2 ;  /* 0x000000523d117211 */ /* 0x080fe400010f16ff */
[----:B------:R-:W-:Y:S02]  /*2920*/  LEA.HI.X.SX32 R45, R32, R82, 0x2, P0 ;  /* 0x00000052202d7211 */ /* 0x000fe400000f16ff */
[----:B------:R-:W-:Y:S02]  /*2930*/  LEA R8, P5, R73, R80, 0x2 ;  /* 0x0000005049087211 */ /* 0x000fe400078a10ff */
[-C--:B------:R-:W-:Y:S02]  /*2940*/  LEA.HI.X.SX32 R71, R47, R82.reuse, 0x2, P6 ;  /* 0x000000522f477211 */ /* 0x080fe400030f16ff */
[----:B------:R-:W-:Y:S02]  /*2950*/  LEA.HI.X.SX32 R61, R69, R82, 0x2, P3 ;  /* 0x00000052453d7211 */ /* 0x000fe400018f16ff */
[----:B------:R-:W-:-:S02]  /*2960*/  LEA R62, P0, R58, R80, 0x2 ;  /* 0x000000503a3e7211 */ /* 0x000fc400078010ff */
[----:B------:R-:W-:Y:S02]  /*2970*/  LEA R20, P3, R78, R80, 0x2 ;  /* 0x000000504e147211 */ /* 0x000fe400078610ff */
[-C--:B------:R-:W-:Y:S01]  /*2980*/  LEA.HI.X.SX32 R47, R72, R82.reuse, 0x2, P4 ;  /* 0x00000052482f7211 */ /* 0x080fe200020f16ff */
[----:B------:R-:W-:Y:S01]  /*2990*/  VIADD R72, R6, 0xfffffffc ;  /* 0xfffffffc06487836 */ /* 0x000fe20000000000 */
[----:B------:R-:W-:Y:S02]  /*29a0*/  LEA.HI.X.SX32 R13, R19, R82, 0x2, P1 ;  /* 0x00000052130d7211 */ /* 0x000fe400008f16ff */
[-C--:B------:R-:W-:Y:S02]  /*29b0*/  LEA R18, P6, R74, R80.reuse, 0x2 ;  /* 0x000000504a127211 */ /* 0x080fe400078c10ff */
[----:B------:R-:W-:Y:S02]  /*29c0*/  LEA R42, P4, R79, R80, 0x2 ;  /* 0x000000504f2a7211 */ /* 0x000fe400078810ff */
[----:B------:R-:W-:-:S02]  /*29d0*/  IADD3 R83, R6, -0x2, RZ ;  /* 0xfffffffe06537810 */ /* 0x000fc40007ffe0ff */
[----:B------:R-:W-:Y:S02]  /*29e0*/  LEA R48, P1, R33, R80, 0x2 ;  /* 0x0000005021307211 */ /* 0x000fe400078210ff */
[-C--:B------:R-:W-:Y:S01]  /*29f0*/  LEA.HI.X.SX32 R9, R73, R82.reuse, 0x2, P5 ;  /* 0x0000005249097211 */ /* 0x080fe200028f16ff */
[----:B------:R-:W-:Y:S01]  /*2a00*/  VIADD R73, R6, 0xffffffdf ;  /* 0xffffffdf06497836 */ /* 0x000fe20000000000 */
[-C--:B------:R-:W-:Y:S02]  /*2a10*/  LEA.HI.X.SX32 R63, R58, R82.reuse, 0x2, P0 ;  /* 0x000000523a3f7211 */ /* 0x080fe400000f16ff */
[----:B------:R-:W-:Y:S02]  /*2a20*/  LEA.HI.X.SX32 R21, R78, R82, 0x2, P3 ;  /* 0x000000524e157211 */ /* 0x000fe400018f16ff */
[----:B------:R-:W-:Y:S02]  /*2a30*/  ISETP.GE.U32.AND P5, PT, R81, 0x7fffffc0, PT ;  /* 0x7fffffc05100780c */ /* 0x000fe40003fa6070 */
[----:B------:R-:W-:-:S02]  /*2a40*/  LEA R68, P0, R75, R80, 0x2 ;  /* 0x000000504b447211 */ /* 0x000fc400078010ff */
[-C--:B------:R-:W-:Y:S02]  /*2a50*/  LEA.HI.X.SX32 R19, R74, R82.reuse, 0x2, P6 ;  /* 0x000000524a137211 */ /* 0x080fe400030f16ff */
[-C--:B------:R-:W-:Y:S01]  /*2a60*/  LEA.HI.X.SX32 R43, R79, R82.reuse, 0x2, P4 ;  /* 0x000000524f2b7211 */ /* 0x080fe200020f16ff */
[----:B------:R-:W-:Y:S01]  /*2a70*/  IMAD R79, R184, 0x21, RZ ;  /* 0x00000021b84f7824 */ /* 0x000fe200078e02ff */
[----:B------:R-:W-:Y:S02]  /*2a80*/  LEA R88, P3, R4, UR6, 0x2 ;  /* 0x0000000604587c11 */ /* 0x000fe4000f8610ff */
[----:B------:R-:W-:Y:S02]  /*2a90*/  LEA.HI.X.SX32 R49, R33, R82, 0x2, P1 ;  /* 0x0000005221317211 */ /* 0x000fe400008f16ff */
[----:B------:R-:W-:Y:S01]  /*2aa0*/  ISETP.GE.U32.AND P6, PT, R83, 0x7fffffbf, PT ;  /* 0x7fffffbf5300780c */ /* 0x000fe20003fc6070 */
[----:B------:R-:W-:Y:S01]  /*2ab0*/  IMAD R83, R184, 0x22, RZ ;  /* 0x00000022b8537824 */ /* 0x000fe200078e02ff */
[----:B------:R-:W-:-:S02]  /*2ac0*/  LEA R74, P4, R7, UR6, 0x2 ;  /* 0x00000006074a7c11 */ /* 0x000fc4000f8810ff */
[----:B------:R-:W-:Y:S02]  /*2ad0*/  LEA R38, P1, R59, R80, 0x2 ;  /* 0x000000503b267211 */ /* 0x000fe400078210ff */
[-C--:B------:R-:W-:Y:S02]  /*2ae0*/  LEA.HI.X.SX32 R69, R75, R82.reuse, 0x2, P0 ;  /* 0x000000524b457211 */ /* 0x080fe400000f16ff */
[----:B------:R-:W-:Y:S01]  /*2af0*/  LEA.HI.X.SX32 R89, R4, UR7, 0x2, P3 ;  /* 0x0000000704597c11 */ /* 0x000fe200098f16ff */
[----:B------:R-:W-:Y:S01]  /*2b00*/  VIADD R4, R6, 0xffffffdd ;  /* 0xffffffdd06047836 */ /* 0x000fe20000000000 */
[----:B------:R-:W-:Y:S01]  /*2b10*/  LEA.HI.X.SX32 R75, R7, UR7, 0x2, P4 ;  /* 0x00000007074b7c11 */ /* 0x000fe2000a0f16ff */
[C---:B------:R-:W-:Y:S01]  /*2b20*/  IMAD.SHL.U32 R7, R184.reuse, 0x2, RZ ;  /* 0x00000002b8077824 */ /* 0x040fe200078e00ff */
[----:B------:R-:W-:Y:S01]  /*2b30*/  LEA.HI.X.SX32 R39, R59, R82, 0x2, P1 ;  /* 0x000000523b277211 */ /* 0x000fe200008f16ff */
[----:B------:R-:W-:Y:S01]  /*2b40*/  IMAD.WIDE R224, R184, 0x4, R88 ;  /* 0x00000004b8e07825 */ /* 0x000fe200078e0258 */
[----:B------:R-:W-:Y:S01]  /*2b50*/  LEA R58, P1, R76, R80, 0x2 ;  /* 0x000000504c3a7211 */ /* 0x000fe200078210ff */
[----:B------:R-:W-:Y:S01]  /*2b60*/  @!PT LDS RZ, [RZ] ;  /* 0x00000000fffff984 */ /* 0x000fe20000000800 */
[----:B------:R-:W-:Y:S01]  /*2b70*/  @!PT LDS RZ, [RZ] ;  /* 0x00000000fffff984 */ /* 0x000fe20000000800 */
[----:B------:R-:W-:Y:S01]  /*2b80*/  @!PT LDS RZ, [RZ] ;  /* 0x00000000fffff984 */ /* 0x000fe20000000800 */
[----:B------:R-:W-:Y:S01]  /*2b90*/  LDGSTS.E [R243], desc[UR16][R88.64], !P5 ;  /* 0x0000000058f37fae */ /* 0x000fe2000e921850 */
[----:B------:R-:W-:Y:S01]  /*2ba0*/  ISETP.GE.U32.AND P0, PT, R85, 0x7fffffbe, PT ;  /* 0x7fffffbe5500780c */ /* 0x000fe20003f06070 */
[----:B-1----:R-:W-:Y:S01]  /*2bb0*/  IMAD.WIDE R188, R184, 0x4, R74 ;  /* 0x00000004b8bc7825 */ /* 0x002fe200078e024a */
[----:B------:R-:W-:Y:S01]  /*2bc0*/  LEA.HI.X.SX32 R59, R76, R82, 0x2, P1 ;  /* 0x000000524c3b7211 */ /* 0x000fe200008f16ff */
[----:B------:R-:W-:Y:S01]  /*2bd0*/  LDGSTS.E [R243+0x4000], desc[UR16][R74.64], !P5 ;  /* 0x040000004af37fae */ /* 0x000fe2000e921850 */
[----:B------:R-:W-:Y:S01]  /*2be0*/  ISETP.GE.U32.AND P4, PT, R4, 0x7fffff9e, PT ;  /* 0x7fffff9e0400780c */ /* 0x000fe20003f86070 */
[C---:B------:R-:W-:Y:S01]  /*2bf0*/  IMAD.WIDE R190, R7.reuse, 0x4, R88 ;  /* 0x0000000407be7825 */ /* 0x040fe200078e0258 */
[----:B------:R-:W-:Y:S01]  /*2c00*/  ISETP.GE.U32.AND P1, PT, R72, 0x7fffffbd, PT ;  /* 0x7fffffbd4800780c */ /* 0x000fe20003f26070 */
[----:B------:R-:W-:Y:S01]  /*2c10*/  LDGSTS.E [R243+0x4], desc[UR16][R224.64], !P6 ;  /* 0x00004000e0f37fae */ /* 0x000fe2000f121850 */
[----:B------:R-:W-:Y:S01]  /*2c20*/  IADD3 R4, R6, -0x5, RZ ;  /* 0xfffffffb06047810 */ /* 0x000fe20007ffe0ff */
[----:B------:R-:W-:Y:S01]  /*2c30*/  IMAD.WIDE R192, R7, 0x4, R74 ;  /* 0x0000000407c07825 */ /* 0x000fe200078e024a */
[C---:B------:R-:W-:Y:S01]  /*2c40*/  LEA R32, P2, R77.reuse, R80, 0x2 ;  /* 0x000000504d207211 */ /* 0x040fe200078410ff */
[----:B------:R-:W-:Y:S01]  /*2c50*/  LDGSTS.E [R243+0x4004], desc[UR16][R188.64], !P6 ;  /* 0x04004000bcf37fae */ /* 0x000fe2000f121850 */
[----:B------:R-:W-:Y:S01]  /*2c60*/  ISETP.GE.U32.AND P6, PT, R4, 0x7fffffbc, PT ;  /* 0x7fffffbc0400780c */ /* 0x000fe20003fc6070 */
[----:B------:R-:W-:Y:S01]  /*2c70*/  IMAD R7, R184, 0x3, RZ ;  /* 0x00000003b8077824 */ /* 0x000fe200078e02ff */
[----:B------:R-:W-:Y:S01]  /*2c80*/  LEA.HI.X.SX32 R33, R77, R82, 0x2, P2 ;  /* 0x000000524d217211 */ /* 0x000fe200010f16ff */
[C---:B------:R-:W-:Y:S01]  /*2c90*/  VIADD R4, R6.reuse, 0xfffffffa ;  /* 0xfffffffa06047836 */ /* 0x040fe20000000000 */
[----:B------:R-:W-:Y:S01]  /*2ca0*/  IADD3 R72, R6, -0x22, RZ ;  /* 0xffffffde06487810 */ /* 0x000fe20007ffe0ff */
[----:B------:R-:W-:Y:S01]  /*2cb0*/  LDGSTS.E [R243+0x8], desc[UR16][R190.64], !P0 ;  /* 0x00008000bef37fae */ /* 0x000fe2000c121850 */
[----:B------:R-:W-:Y:S01]  /*2cc0*/  ISETP.GE.U32.AND P2, PT, R73, 0x7fffffa0, PT ;  /* 0x7fffffa04900780c */ /* 0x000fe20003f46070 */
[C---:B------:R-:W-:Y:S01]  /*2cd0*/  IMAD.WIDE R194, R7.reuse, 0x4, R88 ;  /* 0x0000000407c27825 */ /* 0x040fe200078e0258 */
[----:B------:R-:W-:Y:S01]  /*2ce0*/  ISETP.GE.U32.AND P3, PT, R72, 0x7fffff9f, PT ;  /* 0x7fffff9f4800780c */ /* 0x000fe20003f66070 */
[----:B------:R-:W-:Y:S01]  /*2cf0*/  LDGSTS.E [R243+0x4008], desc[UR16][R192.64], !P0 ;  /* 0x04008000c0f37fae */ /* 0x000fe2000c121850 */
[----:B------:R-:W-:Y:S01]  /*2d00*/  ISETP.GE.U32.AND P0, PT, R4, 0x7fffffbb, PT ;  /* 0x7fffffbb0400780c */ /* 0x000fe20003f06070 */
[----:B------:R-:W-:Y:S01]  /*2d10*/  IMAD.WIDE R220, R7, 0x4, R74 ;  /* 0x0000000407dc7825 */ /* 0x000fe200078e024a */
[C---:B------:R-:W-:Y:S01]  /*2d20*/  IADD3 R4, R6.reuse, -0x7, RZ ;  /* 0xfffffff906047810 */ /* 0x040fe20007ffe0ff */
[----:B------:R-:W-:Y:S01]  /*2d30*/  LDGSTS.E [R243+0xc], desc[UR16][R194.64], !P1 ;  /* 0x0000c000c2f37fae */ /* 0x000fe2000c921850 */
[----:B------:R-:W-:Y:S01]  /*2d40*/  IADD3 R240, R6, -0x3f, RZ ;  /* 0xffffffc106f07810 */ /* 0x000fe20007ffe0ff */
[----:B------:R-:W-:-:S02]  /*2d50*/  IMAD.SHL.U32 R77, R184, 0x20, RZ ;  /* 0x00000020b84d7824 */ /* 0x000fc400078e00ff */
[----:B------:R-:W-:Y:S01]  /*2d60*/  VIADD R72, R6, 0xffffffdc ;  /* 0xffffffdc06487836 */ /* 0x000fe20000000000 */
[----:B------:R-:W-:Y:S01]  /*2d70*/  LDGSTS.E [R243+0x400c], desc[UR16][R220.64], !P1 ;  /* 0x0400c000dcf37fae */ /* 0x000fe2000c921850 */
[C---:B------:R-:W-:Y:S01]  /*2d80*/  IMAD.WIDE R92, R77.reuse, 0x4, R88 ;  /* 0x000000044d5c7825 */ /* 0x040fe200078e0258 */
[----:B------:R-:W-:Y:S02]  /*2d90*/  ISETP.GE.U32.AND P1, PT, R4, 0x7fffffba, PT ;  /* 0x7fffffba0400780c */ /* 0x000fe40003f26070 */
[----:B------:R-:W-:Y:S01]  /*2da0*/  ISETP.GE.U32.AND P5, PT, R72, 0x7fffff9d, PT ;  /* 0x7fffff9d4800780c */ /* 0x000fe20003fa6070 */
[----:B------:R-:W-:Y:S01]  /*2db0*/  IMAD.WIDE R76, R77, 0x4, R74 ;  /* 0x000000044d4c7825 */ /* 0x000fe200078e024a */
[----:B------:R-:W-:Y:S03]  /*2dc0*/  LDGSTS.E [R243+0x8000], desc[UR16][R92.64], !P2 ;  /* 0x080000005cf37fae */ /* 0x000fe6000d121850 */
[----:B------:R-:W-:Y:S01]  /*2dd0*/  VIADD R4, R6, 0xfffffff8 ;  /* 0xfffffff806047836 */ /* 0x000fe20000000000 */
[----:B------:R-:W-:Y:S01]  /*2de0*/  LDGSTS.E [R243+0xc000], desc[UR16][R76.64], !P2 ;  /* 0x0c0000004cf37fae */ /* 0x000fe2000d121850 */
[----:B------:R-:W-:-:S03]  /*2df0*/  IMAD.WIDE R80, R79, 0x4, R88 ;  /* 0x000000044f507825 */ /* 0x000fc600078e0258 */
[----:B------:R-:W-:Y:S01]  /*2e00*/  ISETP.GE.U32.AND P2, PT, R4, 0x7fffffb9, PT ;  /* 0x7fffffb90400780c */ /* 0x000fe20003f46070 */
[----:B------:R-:W-:Y:S01]  /*2e10*/  IMAD.WIDE R78, R79, 0x4, R74 ;  /* 0x000000044f4e7825 */ /* 0x000fe200078e024a */
[----:B------:R-:W-:Y:S03]  /*2e20*/  LDGSTS.E [R243+0x8004], desc[UR16][R80.64], !P3 ;  /* 0x0800400050f37fae */ /* 0x000fe6000d921850 */
[C---:B------:R-:W-:Y:S01]  /*2e30*/  IMAD.WIDE R86, R83.reuse, 0x4, R88 ;  /* 0x0000000453567825 */ /* 0x040fe200078e0258 */
[----:B------:R-:W-:Y:S03]  /*2e40*/  LDGSTS.E [R243+0xc004], desc[UR16][R78.64], !P3 ;  /* 0x0c0040004ef37fae */ /* 0x000fe6000d921850 */
[----:B------:R-:W-:Y:S01]  /*2e50*/  IMAD.WIDE R82, R83, 0x4, R74 ;  /* 0x0000000453527825 */ /* 0x000fe200078e024a */
[----:B------:R-:W-:Y:S03]  /*2e60*/  LDGSTS.E [R243+0x8008], desc[UR16][R86.64], !P4 ;  /* 0x0800800056f37fae */ /* 0x000fe6000e121850 */
[C---:B------:R-:W-:Y:S01]  /*2e70*/  VIADD R7, R6.reuse, 0xffffffda ;  /* 0xffffffda06077836 */ /* 0x040fe20000000000 */
[----:B------:R-:W-:Y:S01]  /*2e80*/  LDGSTS.E [R243+0xc008], desc[UR16][R82.64], !P4 ;  /* 0x0c00800052f37fae */ /* 0x000fe2000e121850 */
[----:B------:R-:W-:-:S02]  /*2e90*/  VIADD R4, R6, 0xffffffdb ;  /* 0xffffffdb06047836 */ /* 0x000fc40000000000 */
[----:B------:R-:W-:Y:S01]  /*2ea0*/  IMAD R85, R184, 0x23, RZ ;  /* 0x00000023b8557824 */ /* 0x000fe200078e02ff */
[----:B------:R-:W-:Y:S01]  /*2eb0*/  ISETP.GE.U32.AND P4, PT, R7, 0x7fffff9b, PT ;  /* 0x7fffff9b0700780c */ /* 0x000fe20003f86070 */
[--C-:B------:R-:W-:Y:S01]  /*2ec0*/  IMAD.WIDE R96, R95, 0x4, R88.reuse ;  /* 0x000000045f607825 */ /* 0x100fe200078e0258 */
[----:B------:R-:W-:Y:S02]  /*2ed0*/  ISETP.GE.U32.AND P3, PT, R4, 0x7fffff9c, PT ;  /* 0x7fffff9c0400780c */ /* 0x000fe40003f66070 */
[----:B------:R-:W-:Y:S01]  /*2ee0*/  SHF.L.U32 R7, R184, 0x2, RZ ;  /* 0x00000002b8077819 */ /* 0x000fe200000006ff */
[----:B------:R-:W-:-:S04]  /*2ef0*/  IMAD.WIDE R72, R85, 0x4, R88 ;  /* 0x0000000455487825 */ /* 0x000fc800078e0258 */
[----:B------:R-:W-:Y:S01]  /*2f00*/  IMAD.WIDE R84, R85, 0x4, R74 ;  /* 0x0000000455547825 */ /* 0x000fe200078e024a */
[----:B------:R-:W-:Y:S03]  /*2f10*/  LDGSTS.E [R243+0x800c], desc[UR16][R72.64], !P5 ;  /* 0x0800c00048f37fae */ /* 0x000fe6000e921850 */
[----:B------:R-:W-:Y:S01]  /*2f20*/  VIADD R4, R6, 0xffffffd9 ;  /* 0xffffffd906047836 */ /* 0x000fe20000000000 */
[----:B------:R-:W-:Y:S01]  /*2f30*/  LDGSTS.E [R243+0xc00c], desc[UR16][R84.64], !P5 ;  /* 0x0c00c00054f37fae */ /* 0x000fe2000e921850 */
[----:B------:R-:W-:-:S03]  /*2f40*/  IMAD.WIDE R154, R7, 0x4, R88 ;  /* 0x00000004079a7825 */ /* 0x000fc600078e0258 */
[----:B------:R-:W-:Y:S01]  /*2f50*/  ISETP.GE.U32.AND P5, PT, R4, 0x7fffff9a, PT ;  /* 0x7fffff9a0400780c */ /* 0x000fe20003fa6070 */
[----:B--2---:R-:W-:Y:S01]  /*2f60*/  IMAD.WIDE R152, R7, 0x4, R74 ;  /* 0x0000000407987825 */ /* 0x004fe200078e024a */
[----:B------:R1:W-:Y:S03]  /*2f70*/  LDGSTS.E [R244], desc[UR16][R154.64], !P6 ;  /* 0x000000009af47fae */ /* 0x0003e6000f121850 */
[----:B------:R-:W-:Y:S01]  /*2f80*/  IMAD R7, R184, 0x5, RZ ;  /* 0x00000005b8077824 */ /* 0x000fe200078e02ff */
[----:B------:R2:W-:Y:S01]  /*2f90*/  LDGSTS.E [R244+0x4000], desc[UR16][R152.64], !P6 ;  /* 0x0400000098f47fae */ /* 0x0005e2000f121850 */
[----:B------:R-:W-:Y:S02]  /*2fa0*/  VIADD R4, R6, 0xffffffd8 ;  /* 0xffffffd806047836 */ /* 0x000fe40000000000 */
[C---:B------:R-:W-:Y:S01]  /*2fb0*/  IMAD.WIDE R158, R7.reuse, 0x4, R88 ;  /* 0x00000004079e7825 */ /* 0x040fe200078e0258 */
[----:B------:R1:W-:Y:S02]  /*2fc0*/  STL.64 [R1+0xc8], R154 ;  /* 0x0000c89a01007387 */ /* 0x0003e40000100a00 */
[----:B------:R-:W-:Y:S01]  /*2fd0*/  ISETP.GE.U32.AND P6, PT, R4, 0x7fffff99, PT ;  /* 0x7fffff990400780c */ /* 0x000fe20003fc6070 */
[----:B------:R-:W-:Y:S01]  /*2fe0*/  IMAD.WIDE R156, R7, 0x4, R74 ;  /* 0x00000004079c7825 */ /* 0x000fe200078e024a */
[----:B------:R-:W-:Y:S01]  /*2ff0*/  IADD3 R4, R6, -0x9, RZ ;  /* 0xfffffff706047810 */ /* 0x000fe20007ffe0ff */
[----:B------:R-:W-:Y:S02]  /*3000*/  LDGSTS.E [R244+0x4], desc[UR16][R158.64], !P0 ;  /* 0x000040009ef47fae */ /* 0x000fe4000c121850 */
[----:B------:R-:W-:-:S02]  /*3010*/  IMAD R7, R184, 0x7, RZ ;  /* 0x00000007b8077824 */ /* 0x000fc400078e02ff */
[----:B------:R2:W-:Y:S01]  /*3020*/  STL.64 [R1+0xc0], R152 ;  /* 0x0000c09801007387 */ /* 0x0005e20000100a00 */
[----:B------:R-:W-:-:S03]  /*3030*/  IMAD.WIDE R94, R95, 0x4, R74 ;  /* 0x000000045f5e7825 */ /* 0x000fc600078e024a */
[----:B------:R-:W-:Y:S01]  /*3040*/  LDGSTS.E [R244+0x4004], desc[UR16][R156.64], !P0 ;  /* 0x040040009cf47fae */ /* 0x000fe2000c121850 */
[--C-:B-1----:R-:W-:Y:S01]  /*3050*/  IMAD.WIDE R154, R91, 0x4, R88.reuse ;  /* 0x000000045b9a7825 */ /* 0x102fe200078e0258 */
[----:B------:R-:W-:Y:S02]  /*3060*/  ISETP.GE.U32.AND P0, PT, R4, 0x7fffffb8, PT ;  /* 0x7fffffb80400780c */ /* 0x000fe40003f06070 */
[----:B------:R-:W-:Y:S01]  /*3070*/  STL.64 [R1+0xb8], R158 ;  /* 0x0000b89e01007387 */ /* 0x000fe20000100a00 */
[----:B------:R-:W-:Y:S02]  /*3080*/  VIADD R4, R6, 0xfffffff6 ;  /* 0xfffffff606047836 */ /* 0x000fe40000000000 */
[----:B------:R-:W-:Y:S01]  /*3090*/  IMAD.WIDE R102, R99, 0x4, R88 ;  /* 0x0000000463667825 */ /* 0x000fe200078e0258 */
[----:B------:R-:W-:Y:S03]  /*30a0*/  STL.64 [R1+0xb0], R156 ;  /* 0x0000b09c01007387 */ /* 0x000fe60000100a00 */
[--C-:B--2---:R-:W-:Y:S01]  /*30b0*/  IMAD.WIDE R152, R91, 0x4, R74.reuse ;  /* 0x000000045b987825 */ /* 0x104fe200078e024a */
[----:B------:R1:W-:Y:S03]  /*30c0*/  STL.64 [R1+0xa8], R154 ;  /* 0x0000a89a01007387 */ /* 0x0003e60000100a00 */
[----:B------:R-:W-:Y:S01]  /*30d0*/  IMAD R91, R184, 0x24, RZ ;  /* 0x00000024b85b7824 */ /* 0x000fe200078e02ff */
[----:B------:R1:W-:Y:S01]  /*30e0*/  LDGSTS.E [R244+0x8], desc[UR16][R154.64], !P1 ;  /* 0x000080009af47fae */ /* 0x0003e2000c921850 */
[----:B------:R-:W-:-:S03]  /*30f0*/  IMAD.WIDE R98, R99, 0x4, R74 ;  /* 0x0000000463627825 */ /* 0x000fc600078e024a */
[----:B------:R2:W-:Y:S01]  /*3100*/  STL.64 [R1+0xa0], R152 ;  /* 0x0000a09801007387 */ /* 0x0005e20000100a00 */
[----:B------:R-:W-:-:S03]  /*3110*/  IMAD.WIDE R106, R91, 0x4, R88 ;  /* 0x000000045b6a7825 */ /* 0x000fc600078e0258 */
[----:B------:R2:W-:Y:S01]  /*3120*/  LDGSTS.E [R244+0x4008], desc[UR16][R152.64], !P1 ;  /* 0x0400800098f47fae */ /* 0x0005e2000c921850 */
[----:B------:R-:W-:Y:S01]  /*3130*/  ISETP.GE.U32.AND P1, PT, R4, 0x7fffffb7, PT ;  /* 0x7fffffb70400780c */ /* 0x000fe20003f26070 */
[----:B------:R-:W-:Y:S02]  /*3140*/  VIADD R4, R6, 0xfffffff5 ;  /* 0xfffffff506047836 */ /* 0x000fe40000000000 */
[----:B-1----:R-:W-:-:S04]  /*3150*/  IMAD.WIDE R154, R7, 0x4, R88 ;  /* 0x00000004079a7825 */ /* 0x002fc800078e0258 */
[--C-:B------:R-:W-:Y:S01]  /*3160*/  IMAD.WIDE R90, R91, 0x4, R74.reuse ;  /* 0x000000045b5a7825 */ /* 0x100fe200078e024a */
[----:B------:R-:W-:Y:S03]  /*3170*/  LDGSTS.E [R244+0xc], desc[UR16][R154.64], !P2 ;  /* 0x0000c0009af47fae */ /* 0x000fe6000d121850 */
[----:B--2---:R-:W-:Y:S01]  /*3180*/  IMAD.WIDE R152, R7, 0x4, R74 ;  /* 0x0000000407987825 */ /* 0x004fe200078e024a */
[----:B------:R-:W-:Y:S03]  /*3190*/  STL.64 [R1+0x98], R154 ;  /* 0x0000989a01007387 */ /* 0x000fe60000100a00 */
[----:B------:R-:W-:Y:S01]  /*31a0*/  VIADD R7, R6, 0xffffffd6 ;  /* 0xffffffd606077836 */ /* 0x000fe20000000000 */
[----:B------:R1:W-:Y:S01]  /*31b0*/  LDGSTS.E [R244+0x400c], desc[UR16][R152.64], !P2 ;  /* 0x0400c00098f47fae */ /* 0x0003e2000d121850 */
[----:B------:R-:W-:Y:S01]  /*31c0*/  ISETP.GE.U32.AND P2, PT, R4, 0x7fffffb6, PT ;  /* 0x7fffffb60400780c */ /* 0x000fe20003f46070 */
[----:B------:R-:W-:-:S02]  /*31d0*/  VIADD R4, R6, 0xfffffff4 ;  /* 0xfffffff406047836 */ /* 0x000fc40000000000 */
[----:B------:R-:W-:Y:S01]  /*31e0*/  LDGSTS.E [R244+0x8000], desc[UR16][R106.64], !P3 ;  /* 0x080000006af47fae */ /* 0x000fe2000d921850 */
[----:B------:R-:W-:-:S03]  /*31f0*/  IMAD.WIDE R238, R101, 0x4, R88 ;  /* 0x0000000465ee7825 */ /* 0x000fc600078e0258 */
[----:B------:R-:W-:Y:S01]  /*3200*/  LDGSTS.E [R244+0xc000], desc[UR16][R90.64], !P3 ;  /* 0x0c0000005af47fae */ /* 0x000fe2000d921850 */
[----:B------:R-:W-:Y:S01]  /*3210*/  ISETP.GE.U32.AND P3, PT, R4, 0x7fffffb5, PT ;  /* 0x7fffffb50400780c */ /* 0x000fe20003f66070 */
[----:B------:R-:W-:Y:S01]  /*3220*/  IMAD.WIDE R100, R101, 0x4, R74 ;  /* 0x0000000465647825 */ /* 0x000fe200078e024a */
[----:B------:R-:W-:Y:S01]  /*3230*/  IADD3 R4, R6, -0x29, RZ ;  /* 0xffffffd706047810 */ /* 0x000fe20007ffe0ff */
[----:B------:R-:W-:Y:S02]  /*3240*/  LDGSTS.E [R244+0x8004], desc[UR16][R96.64], !P4 ;  /* 0x0800400060f47fae */ /* 0x000fe4000e121850 */
[----:B------:R-:W-:Y:S02]  /*3250*/  IMAD.WIDE R110, R109, 0x4, R88 ;  /* 0x000000046d6e7825 */ /* 0x000fe400078e0258 */
[----:B------:R-:W-:Y:S01]  /*3260*/  LDGSTS.E [R244+0xc004], desc[UR16][R94.64], !P4 ;  /* 0x0c0040005ef47fae */ /* 0x000fe2000e121850 */
[----:B------:R-:W-:Y:S01]  /*3270*/  ISETP.GE.U32.AND P4, PT, R4, 0x7fffff98, PT ;  /* 0x7fffff980400780c */ /* 0x000fe20003f86070 */
[----:B------:R-:W-:-:S02]  /*3280*/  VIADD R4, R6, 0xffffffd5 ;  /* 0xffffffd506047836 */ /* 0x000fc40000000000 */
[----:B------:R-:W-:Y:S01]  /*3290*/  LDGSTS.E [R244+0x8008], desc[UR16][R102.64], !P5 ;  /* 0x0800800066f47fae */ /* 0x000fe2000e921850 */
[----:B------:R-:W-:-:S03]  /*32a0*/  IMAD.WIDE R108, R109, 0x4, R74 ;  /* 0x000000046d6c7825 */ /* 0x000fc600078e024a */
[----:B------:R1:W-:Y:S01]  /*32b0*/  STL.64 [R1+0x90], R152 ;  /* 0x0000909801007387 */ /* 0x0003e20000100a00 */
[----:B------:R-:W-:-:S03]  /*32c0*/  IMAD.WIDE R116, R113, 0x4, R88 ;  /* 0x0000000471747825 */ /* 0x000fc600078e0258 */
[----:B------:R-:W-:Y:S01]  /*32d0*/  LDGSTS.E [R244+0xc008], desc[UR16][R98.64], !P5 ;  /* 0x0c00800062f47fae */ /* 0x000fe2000e921850 */
[----:B------:R-:W-:Y:S01]  /*32e0*/  ISETP.GE.U32.AND P5, PT, R7, 0x7fffff97, PT ;  /* 0x7fffff970700780c */ /* 0x000fe20003fa6070 */
[----:B------:R-:W-:Y:S02]  /*32f0*/  IMAD.SHL.U32 R7, R184, 0x8, RZ ;  /* 0x00000008b8077824 */ /* 0x000fe400078e00ff */
[----:B------:R2:W-:Y:S01]  /*3300*/  LDGSTS.E [R244+0x800c], desc[UR16][R238.64], !P6 ;  /* 0x0800c000eef47fae */ /* 0x0005e2000f121850 */
[----:B------:R-:W-:Y:S01]  /*3310*/  IMAD.WIDE R112, R113, 0x4, R74 ;  /* 0x0000000471707825 */ /* 0x000fe200078e024a */
[----:B-1----:R-:W-:-:S03]  /*3320*/  LOP3.LUT R152, R2, 0x20, RZ, 0x3c, !PT ;  /* 0x0000002002987812 */ /* 0x002fc600078e3cff */
[--C-:B------:R-:W-:Y:S01]  /*3330*/  IMAD.WIDE R154, R7, 0x4, R88.reuse ;  /* 0x00000004079a7825 */ /* 0x100fe200078e0258 */
[----:B------:R-:W-:Y:S01]  /*3340*/  LDGSTS.E [R244+0xc00c], desc[UR16][R100.64], !P6 ;  /* 0x0c00c00064f47fae */ /* 0x000fe2000f121850 */
[----:B------:R-:W-:Y:S02]  /*3350*/  ISETP.GE.U32.AND P6, PT, R4, 0x7fffff96, PT ;  /* 0x7fffff960400780c */ /* 0x000fe40003fc6070 */
[----:B------:R-:W-:Y:S01]  /*3360*/  IADD3 R245, R152, UR8, RZ ;  /* 0x0000000898f57c10 */ /* 0x000fe2000fffe0ff */
[----:B------:R1:W-:Y:S01]  /*3370*/  STL [R1+0x540], R152 ;  /* 0x0005409801007387 */ /* 0x0003e20000100800 */
[----:B------:R-:W-:Y:S02]  /*3380*/  VIADD R4, R6, 0xffffffd4 ;  /* 0xffffffd406047836 */ /* 0x000fe40000000000 */
[C---:B------:R-:W-:Y:S01]  /*3390*/  IMAD.WIDE R236, R115.reuse, 0x4, R88 ;  /* 0x0000000473ec7825 */ /* 0x040fe200078e0258 */
[----:B------:R3:W-:Y:S03]  /*33a0*/  LDGSTS.E [R245], desc[UR16][R154.64], !P0 ;  /* 0x000000009af57fae */ /* 0x0007e6000c121850 */
[--C-:B------:R-:W-:Y:S01]  /*33b0*/  IMAD.WIDE R114, R115, 0x4, R74.reuse ;  /* 0x0000000473727825 */ /* 0x100fe200078e024a */
[----:B------:R2:W-:Y:S03]  /*33c0*/  STL.64 [R1+0x5b0], R238 ;  /* 0x0005b0ee01007387 */ /* 0x0005e60000100a00 */
[----:B-1----:R-:W-:Y:S01]  /*33d0*/  IMAD.WIDE R152, R7, 0x4, R74 ;  /* 0x0000000407987825 */ /* 0x002fe200078e024a */
[----:B------:R3:W-:Y:S03]  /*33e0*/  STL.64 [R1+0x88], R154 ;  /* 0x0000889a01007387 */ /* 0x0007e60000100a00 */
[----:B------:R-:W-:Y:S01]  /*33f0*/  IMAD R7, R184, 0x9, RZ ;  /* 0x00000009b8077824 */ /* 0x000fe200078e02ff */
[----:B------:R1:W-:Y:S01]  /*3400*/  LDGSTS.E [R245+0x4000], desc[UR16][R152.64], !P0 ;  /* 0x0400000098f57fae */ /* 0x0003e2000c121850 */
[----:B------:R-:W-:Y:S01]  /*3410*/  ISETP.GE.U32.AND P0, PT, R4, 0x7fffff95, PT ;  /* 0x7fffff950400780c */ /* 0x000fe20003f06070 */
[----:B------:R-:W-:-:S02]  /*3420*/  VIADD R4, R6, 0xfffffff3 ;  /* 0xfffffff306047836 */ /* 0x000fc40000000000 */
[C---:B------:R-:W-:Y:S01]  /*3430*/  IMAD.WIDE R158, R7.reuse, 0x4, R88 ;  /* 0x00000004079e7825 */ /* 0x040fe200078e0258 */
[----:B------:R1:W-:Y:S01]  /*3440*/  STL.64 [R1+0x80], R152 ;  /* 0x0000809801007387 */ /* 0x0003e20000100a00 */
[----:B--2---:R-:W-:Y:S02]  /*3450*/  MOV R239, R195 ;  /* 0x000000c300ef7202 */ /* 0x004fe40000000f00 */
[----:B------:R-:W-:Y:S01]  /*3460*/  IMAD.WIDE R156, R7, 0x4, R74 ;  /* 0x00000004079c7825 */ /* 0x000fe200078e024a */
[----:B------:R-:W-:Y:S03]  /*3470*/  LDGSTS.E [R245+0x4], desc[UR16][R158.64], !P1 ;  /* 0x000040009ef57fae */ /* 0x000fe6000c921850 */
[----:B---3--:R-:W-:Y:S01]  /*3480*/  IMAD.WIDE R154, R105, 0x4, R88 ;  /* 0x00000004699a7825 */ /* 0x008fe200078e0258 */
[----:B------:R-:W-:Y:S01]  /*3490*/  LDGSTS.E [R245+0x4004], desc[UR16][R156.64], !P1 ;  /* 0x040040009cf57fae */ /* 0x000fe2000c921850 */
[----:B------:R-:W-:-:S02]  /*34a0*/  ISETP.GE.U32.AND P1, PT, R4, 0x7fffffb4, PT ;  /* 0x7fffffb40400780c */ /* 0x000fc40003f26070 */
[----:B------:R-:W-:Y:S01]  /*34b0*/  IMAD R7, R184, 0xb, RZ ;  /* 0x0000000bb8077824 */ /* 0x000fe200078e02ff */
[----:B------:R-:W-:Y:S01]  /*34c0*/  STL.64 [R1+0x78], R158 ;  /* 0x0000789e01007387 */ /* 0x000fe20000100a00 */
[----:B-1----:R-:W-:-:S03]  /*34d0*/  IMAD.WIDE R152, R105, 0x4, R74 ;  /* 0x0000000469987825 */ /* 0x002fc600078e024a */
[----:B------:R-:W-:Y:S01]  /*34e0*/  STL.64 [R1+0x70], R156 ;  /* 0x0000709c01007387 */ /* 0x000fe20000100a00 */
[----:B------:R-:W-:Y:S02]  /*34f0*/  VIADD R4, R6, 0xfffffff2 ;  /* 0xfffffff206047836 */ /* 0x000fe40000000000 */
[----:B------:R-:W-:Y:S01]  /*3500*/  IMAD R105, R184, 0x28, RZ ;  /* 0x00000028b8697824 */ /* 0x000fe200078e02ff */
[----:B------:R1:W-:Y:S01]  /*3510*/  STL.64 [R1+0x68], R154 ;  /* 0x0000689a01007387 */ /* 0x0003e20000100a00 */
[----:B------:R-:W-:-:S03]  /*3520*/  IMAD.WIDE R124, R123, 0x4, R88 ;  /* 0x000000047b7c7825 */ /* 0x000fc600078e0258 */
[----:B------:R1:W-:Y:S01]  /*3530*/  LDGSTS.E [R245+0x8], desc[UR16][R154.64], !P2 ;  /* 0x000080009af57fae */ /* 0x0003e2000d121850 */
[----:B------:R-:W-:-:S03]  /*3540*/  IMAD.WIDE R120, R105, 0x4, R88 ;  /* 0x0000000469787825 */ /* 0x000fc600078e0258 */
[----:B------:R2:W-:Y:S01]  /*3550*/  STL.64 [R1+0x60], R152 ;  /* 0x0000609801007387 */ /* 0x0005e20000100a00 */
[----:B------:R-:W-:-:S03]  /*3560*/  IMAD.WIDE R104, R105, 0x4, R74 ;  /* 0x0000000469687825 */ /* 0x000fc600078e024a */
[----:B------:R2:W-:Y:S01]  /*3570*/  LDGSTS.E [R245+0x4008], desc[UR16][R152.64], !P2 ;  /* 0x0400800098f57fae */ /* 0x0005e2000d121850 */
[----:B------:R-:W-:Y:S01]  /*3580*/  ISETP.GE.U32.AND P2, PT, R4, 0x7fffffb3, PT ;  /* 0x7fffffb30400780c */ /* 0x000fe20003f46070 */
[----:B------:R-:W-:Y:S01]  /*3590*/  IMAD.WIDE R122, R123, 0x4, R74 ;  /* 0x000000047b7a7825 */ /* 0x000fe200078e024a */
[----:B------:R-:W-:-:S03]  /*35a0*/  IADD3 R4, R6, -0xf, RZ ;  /* 0xfffffff106047810 */ /* 0x000fc60007ffe0ff */
[----:B-1----:R-:W-:-:S04]  /*35b0*/  IMAD.WIDE R154, R7, 0x4, R88 ;  /* 0x00000004079a7825 */ /* 0x002fc800078e0258 */
[----:B------:R-:W-:Y:S01]  /*35c0*/  IMAD.WIDE R130, R127, 0x4, R88 ;  /* 0x000000047f827825 */ /* 0x000fe200078e0258 */
        /* <DEDUP_REMOVED lines=11> */
[----:B------:R-:W-:Y:S02]  /*3680*/  VIADD R4, R6, 0xffffffd3 ;  /* 0xffffffd306047836 */ /* 0x000fe40000000000 */
[----:B------:R-:W-:Y:S01]  /*3690*/  LDGSTS.E [R245+0x8004], desc[UR16][R110.64], !P5 ;  /* 0x080040006ef57fae */ /* 0x000fe2000e921850 */
[----:B------:R-:W-:-:S03]  /*36a0*/  IMAD.WIDE R234, R129, 0x4, R88 ;  /* 0x0000000481ea7825 */ /* 0x000fc600078e0258 */
[----:B------:R-:W-:Y:S01]  /*36b0*/  LDGSTS.E [R245+0xc004], desc[UR16][R108.64], !P5 ;  /* 0x0c0040006cf57fae */ /* 0x000fe2000e921850 */
[----:B------:R-:W-:Y:S01]  /*36c0*/  ISETP.GE.U32.AND P5, PT, R4, 0x7fffff94, PT ;  /* 0x7fffff940400780c */ /* 0x000fe20003fa6070 */
[----:B------:R-:W-:Y:S01]  /*36d0*/  IMAD.WIDE R128, R129, 0x4, R74 ;  /* 0x0000000481807825 */ /* 0x000fe200078e024a */
[----:B------:R-:W-:Y:S01]  /*36e0*/  IADD3 R4, R6, -0x2f, RZ ;  /* 0xffffffd106047810 */ /* 0x000fe20007ffe0ff */
[----:B------:R-:W-:Y:S02]  /*36f0*/  LDGSTS.E [R245+0x8008], desc[UR16][R116.64], !P6 ;  /* 0x0800800074f57fae */ /* 0x000fe4000f121850 */
[C---:B------:R-:W-:Y:S02]  /*3700*/  IMAD.WIDE R250, R133.reuse, 0x4, R88 ;  /* 0x0000000485fa7825 */ /* 0x040fe400078e0258 */
[----:B------:R1:W-:Y:S02]  /*3710*/  STL.64 [R1+0x50], R152 ;  /* 0x0000509801007387 */ /* 0x0003e40000100a00 */
[----:B------:R-:W-:-:S02]  /*3720*/  IMAD.WIDE R132, R133, 0x4, R74 ;  /* 0x0000000485847825 */ /* 0x000fc400078e024a */
[----:B------:R-:W-:Y:S01]  /*3730*/  LDGSTS.E [R245+0xc008], desc[UR16][R112.64], !P6 ;  /* 0x0c00800070f57fae */ /* 0x000fe2000f121850 */
[----:B------:R-:W-:Y:S01]  /*3740*/  ISETP.GE.U32.AND P6, PT, R7, 0x7fffff93, PT ;  /* 0x7fffff930700780c */ /* 0x000fe20003fc6070 */
[----:B------:R-:W-:Y:S02]  /*3750*/  IMAD R7, R184, 0xc, RZ ;  /* 0x0000000cb8077824 */ /* 0x000fe400078e02ff */
[----:B------:R-:W-:Y:S01]  /*3760*/  LDGSTS.E [R245+0x800c], desc[UR16][R236.64], !P0 ;  /* 0x0800c000ecf57fae */ /* 0x000fe2000c121850 */
[----:B------:R-:W-:Y:S01]  /*3770*/  IMAD.WIDE R138, R135, 0x4, R88 ;  /* 0x00000004878a7825 */ /* 0x000fe200078e0258 */
[----:B-1----:R-:W-:-:S03]  /*3780*/  LOP3.LUT R152, R2, 0x30, RZ, 0x3c, !PT ;  /* 0x0000003002987812 */ /* 0x002fc600078e3cff */
[----:B------:R-:W-:Y:S01]  /*3790*/  IMAD.WIDE R154, R7, 0x4, R88 ;  /* 0x00000004079a7825 */ /* 0x000fe200078e0258 */
[----:B------:R-:W-:Y:S01]  /*37a0*/  LDGSTS.E [R245+0xc00c], desc[UR16][R114.64], !P0 ;  /* 0x0c00c00072f57fae */ /* 0x000fe2000c121850 */
[----:B------:R-:W-:Y:S02]  /*37b0*/  ISETP.GE.U32.AND P0, PT, R4, 0x7fffff92, PT ;  /* 0x7fffff920400780c */ /* 0x000fe40003f06070 */
[----:B------:R-:W-:Y:S01]  /*37c0*/  VIADD R246, R152, UR8 ;  /* 0x0000000898f67c36 */ /* 0x000fe20008000000 */
[----:B------:R1:W-:Y:S01]  /*37d0*/  STL [R1+0x53c], R152 ;  /* 0x00053c9801007387 */ /* 0x0003e20000100800 */
[----:B------:R-:W-:Y:S02]  /*37e0*/  VIADD R4, R6, 0xffffffd0 ;  /* 0xffffffd006047836 */ /* 0x000fe40000000000 */
[----:B------:R-:W-:Y:S01]  /*37f0*/  IMAD.WIDE R134, R135, 0x4, R74 ;  /* 0x0000000487867825 */ /* 0x000fe200078e024a */
[----:B------:R2:W-:Y:S03]  /*3800*/  LDGSTS.E [R246], desc[UR16][R154.64], !P1 ;  /* 0x000000009af67fae */ /* 0x0005e6000c921850 */
[----:B------:R-:W-:Y:S01]  /*3810*/  IMAD.WIDE R162, R137, 0x4, R88 ;  /* 0x0000000489a27825 */ /* 0x000fe200078e0258 */
[----:B------:R-:W-:Y:S03]  /*3820*/  STL.64 [R1+0x5a0], R236 ;  /* 0x0005a0ec01007387 */ /* 0x000fe60000100a00 */
[----:B-1----:R-:W-:Y:S01]  /*3830*/  IMAD.WIDE R152, R7, 0x4, R74 ;  /* 0x0000000407987825 */ /* 0x002fe200078e024a */
[----:B------:R2:W-:Y:S03]  /*3840*/  STL.64 [R1+0x48], R154 ;  /* 0x0000489a01007387 */ /* 0x0005e60000100a00 */
[----:B------:R-:W-:Y:S01]  /*3850*/  IMAD R7, R184, 0xd, RZ ;  /* 0x0000000db8077824 */ /* 0x000fe200078e02ff */
[----:B------:R1:W-:Y:S01]  /*3860*/  LDGSTS.E [R246+0x4000], desc[UR16][R152.64], !P1 ;  /* 0x0400000098f67fae */ /* 0x0003e2000c921850 */
[----:B------:R-:W-:Y:S01]  /*3870*/  ISETP.GE.U32.AND P1, PT, R4, 0x7fffff91, PT ;  /* 0x7fffff910400780c */ /* 0x000fe20003f26070 */
[----:B------:R-:W-:-:S02]  /*3880*/  VIADD R4, R6, 0xffffffef ;  /* 0xffffffef06047836 */ /* 0x000fc40000000000 */
[C---:B------:R-:W-:Y:S01]  /*3890*/  IMAD.WIDE R158, R7.reuse, 0x4, R88 ;  /* 0x00000004079e7825 */ /* 0x040fe200078e0258 */
[----:B------:R1:W-:Y:S03]  /*38a0*/  STL.64 [R1+0x40], R152 ;  /* 0x0000409801007387 */ /* 0x0003e60000100a00 */
[----:B------:R-:W-:Y:S01]  /*38b0*/  IMAD.WIDE R156, R7, 0x4, R74 ;  /* 0x00000004079c7825 */ /* 0x000fe200078e024a */
[----:B------:R-:W-:Y:S03]  /*38c0*/  LDGSTS.E [R246+0x4], desc[UR16][R158.64], !P2 ;  /* 0x000040009ef67fae */ /* 0x000fe6000d121850 */
[----:B--2---:R-:W-:Y:S01]  /*38d0*/  IMAD.WIDE R154, R119, 0x4, R88 ;  /* 0x00000004779a7825 */ /* 0x004fe200078e0258 */
[----:B------:R-:W-:Y:S01]  /*38e0*/  LDGSTS.E [R246+0x4004], desc[UR16][R156.64], !P2 ;  /* 0x040040009cf67fae */ /* 0x000fe2000d121850 */
[----:B------:R-:W-:-:S02]  /*38f0*/  ISETP.GE.U32.AND P2, PT, R4, 0x7fffffb0, PT ;  /* 0x7fffffb00400780c */ /* 0x000fc40003f46070 */
[----:B------:R-:W-:Y:S01]  /*3900*/  IMAD R7, R184, 0xf, RZ ;  /* 0x0000000fb8077824 */ /* 0x000fe200078e02ff */
[----:B------:R-:W-:Y:S01]  /*3910*/  STL.64 [R1+0x38], R158 ;  /* 0x0000389e01007387 */ /* 0x000fe20000100a00 */
[--C-:B-1----:R-:W-:Y:S01]  /*3920*/  IMAD.WIDE R152, R119, 0x4, R74.reuse ;  /* 0x0000000477987825 */ /* 0x102fe200078e024a */
[----:B------:R-:W-:Y:S02]  /*3930*/  IADD3 R4, R6, -0x12, RZ ;  /* 0xffffffee06047810 */ /* 0x000fe40007ffe0ff */
[----:B------:R-:W-:Y:S01]  /*3940*/  STL.64 [R1+0x30], R156 ;  /* 0x0000309c01007387 */ /* 0x000fe20000100a00 */
[----:B------:R-:W-:Y:S02]  /*3950*/  IMAD R119, R184, 0x2c, RZ ;  /* 0x0000002cb8777824 */ /* 0x000fe400078e02ff */
[----:B------:R-:W-:Y:S01]  /*3960*/  IMAD.WIDE R136, R137, 0x4, R74 ;  /* 0x0000000489887825 */ /* 0x000fe200078e024a */
[----:B------:R1:W-:Y:S03]  /*3970*/  STL.64 [R1+0x28], R154 ;  /* 0x0000289a01007387 */ /* 0x0003e60000100a00 */
[C---:B------:R-:W-:Y:S01]  /*3980*/  IMAD.WIDE R142, R119.reuse, 0x4, R88 ;  /* 0x00000004778e7825 */ /* 0x040fe200078e0258 */
[----:B------:R1:W-:Y:S03]  /*3990*/  LDGSTS.E [R246+0x8], desc[UR16][R154.64], !P3 ;  /* 0x000080009af67fae */ /* 0x0003e6000d921850 */
[----:B------:R-:W-:Y:S01]  /*39a0*/  IMAD.WIDE R118, R119, 0x4, R74 ;  /* 0x0000000477767825 */ /* 0x000fe200078e024a */
[----:B------:R2:W-:Y:S03]  /*39b0*/  STL.64 [R1+0x20], R152 ;  /* 0x0000209801007387 */ /* 0x0005e60000100a00 */
[----:B------:R-:W-:Y:S01]  /*39c0*/  IMAD.WIDE R170, R141, 0x4, R88 ;  /* 0x000000048daa7825 */ /* 0x000fe200078e0258 */
[----:B------:R2:W-:Y:S01]  /*39d0*/  LDGSTS.E [R246+0x4008], desc[UR16][R152.64], !P3 ;  /* 0x0400800098f67fae */ /* 0x0005e2000d921850 */
[----:B------:R-:W-:-:S02]  /*39e0*/  ISETP.GE.U32.AND P3, PT, R4, 0x7fffffaf, PT ;  /* 0x7fffffaf0400780c */ /* 0x000fc40003f66070 */
[----:B------:R-:W-:Y:S02]  /*39f0*/  VIADD R4, R6, 0xffffffed ;  /* 0xffffffed06047836 */ /* 0x000fe40000000000 */
[----:B-1----:R-:W-:-:S04]  /*3a00*/  IMAD.WIDE R154, R7, 0x4, R88 ;  /* 0x00000004079a7825 */ /* 0x002fc800078e0258 */
[--C-:B------:R-:W-:Y:S01]  /*3a10*/  IMAD.WIDE R140, R141, 0x4, R74.reuse ;  /* 0x000000048d8c7825 */ /* 0x100fe200078e024a */
[----:B------:R-:W-:Y:S03]  /*3a20*/  LDGSTS.E [R246+0xc], desc[UR16][R154.64], !P4 ;  /* 0x0000c0009af67fae */ /* 0x000fe6000e121850 */
[----:B--2---:R-:W-:Y:S01]  /*3a30*/  IMAD.WIDE R152, R7, 0x4, R74 ;  /* 0x0000000407987825 */ /* 0x004fe200078e024a */
[----:B------:R-:W-:Y:S01]  /*3a40*/  IADD3 R7, R6, -0x32, RZ ;  /* 0xffffffce06077810 */ /* 0x000fe20007ffe0ff */
[----:B------:R-:W-:Y:S02]  /*3a50*/  STL.64 [R1+0x18], R154 ;  /* 0x0000189a01007387 */ /* 0x000fe40000100a00 */
[----:B------:R-:W-:Y:S02]  /*3a60*/  IMAD.WIDE R146, R145, 0x4, R88 ;  /* 0x0000000491927825 */ /* 0x000fe400078e0258 */
        /* <DEDUP_REMOVED lines=12> */
[----:B------:R-:W-:Y:S02]  /*3b30*/  VIADD R4, R6, 0xffffffcd ;  /* 0xffffffcd06047836 */ /* 0x000fe40000000000 */
[----:B------:R-:W-:Y:S01]  /*3b40*/  LDGSTS.E [R246+0x8008], desc[UR16][R130.64], !P0 ;  /* 0x0800800082f67fae */ /* 0x000fe2000c121850 */
[----:B------:R-:W-:-:S03]  /*3b50*/  IMAD.WIDE R150, R151, 0x4, R74 ;  /* 0x0000000497967825 */ /* 0x000fc600078e024a */
[----:B------:R1:W-:Y:S01]  /*3b60*/  STL.64 [R1+0x10], R152 ;  /* 0x0000109801007387 */ /* 0x0003e20000100a00 */
[----:B------:R-:W-:Y:S02]  /*3b70*/  IMAD R156, R184, 0x15, RZ ;  /* 0x00000015b89c7824 */ /* 0x000fe400078e02ff */
[--C-:B------:R-:W-:Y:S01]  /*3b80*/  IMAD.WIDE R218, R160, 0x4, R88.reuse ;  /* 0x00000004a0da7825 */ /* 0x100fe200078e0258 */
[----:B------:R-:W-:Y:S01]  /*3b90*/  LDGSTS.E [R246+0xc008], desc[UR16][R126.64], !P0 ;  /* 0x0c0080007ef67fae */ /* 0x000fe2000c121850 */
[----:B------:R-:W-:Y:S02]  /*3ba0*/  ISETP.GE.U32.AND P0, PT, R7, 0x7fffff8f, PT ;  /* 0x7fffff8f0700780c */ /* 0x000fe40003f06070 */
[----:B------:R-:W-:Y:S01]  /*3bb0*/  IMAD.SHL.U32 R7, R184, 0x10, RZ ;  /* 0x00000010b8077824 */ /* 0x000fe200078e00ff */
[----:B------:R2:W-:Y:S01]  /*3bc0*/  LDGSTS.E [R246+0x800c], desc[UR16][R234.64], !P1 ;  /* 0x0800c000eaf67fae */ /* 0x0005e2000c921850 */
[----:B------:R-:W-:Y:S01]  /*3bd0*/  IMAD.WIDE R186, R156, 0x4, R88 ;  /* 0x000000049cba7825 */ /* 0x000fe200078e0258 */
[----:B-1----:R-:W-:-:S03]  /*3be0*/  LOP3.LUT R152, R2, 0x40, RZ, 0x3c, !PT ;  /* 0x0000004002987812 */ /* 0x002fc600078e3cff */
[----:B------:R-:W-:Y:S01]  /*3bf0*/  IMAD.WIDE R154, R7, 0x4, R88 ;  /* 0x00000004079a7825 */ /* 0x000fe200078e0258 */
[----:B------:R-:W-:Y:S01]  /*3c00*/  LDGSTS.E [R246+0xc00c], desc[UR16][R128.64], !P1 ;  /* 0x0c00c00080f67fae */ /* 0x000fe2000c921850 */
[----:B------:R-:W-:Y:S02]  /*3c10*/  ISETP.GE.U32.AND P1, PT, R4, 0x7fffff8e, PT ;  /* 0x7fffff8e0400780c */ /* 0x000fe40003f26070 */
[----:B------:R-:W-:Y:S01]  /*3c20*/  VIADD R242, R152, UR8 ;  /* 0x0000000898f27c36 */ /* 0x000fe20008000000 */
[----:B------:R1:W-:Y:S01]  /*3c30*/  STL [R1+0x538], R152 ;  /* 0x0005389801007387 */ /* 0x0003e20000100800 */
[----:B------:R-:W-:Y:S01]  /*3c40*/  IADD3 R4, R6, -0x34, RZ ;  /* 0xffffffcc06047810 */ /* 0x000fe20007ffe0ff */
[--C-:B------:R-:W-:Y:S02]  /*3c50*/  IMAD.WIDE R156, R156, 0x4, R74.reuse ;  /* 0x000000049c9c7825 */ /* 0x100fe400078e024a */
[----:B------:R3:W-:Y:S02]  /*3c60*/  LDGSTS.E [R242], desc[UR16][R154.64], !P2 ;  /* 0x000000009af27fae */ /* 0x0007e4000d121850 */
[----:B------:R-:W-:-:S02]  /*3c70*/  IMAD.WIDE R160, R160, 0x4, R74 ;  /* 0x00000004a0a07825 */ /* 0x000fc400078e024a */
[----:B------:R2:W-:Y:S02]  /*3c80*/  STL.64 [R1+0x568], R234 ;  /* 0x000568ea01007387 */ /* 0x0005e40000100a00 */
[----:B-1----:R-:W-:Y:S02]  /*3c90*/  IMAD.WIDE R152, R7, 0x4, R74 ;  /* 0x0000000407987825 */ /* 0x002fe400078e024a */
[----:B------:R3:W-:Y:S02]  /*3ca0*/  STL.64 [R1+0x8], R154 ;  /* 0x0000089a01007387 */ /* 0x0007e40000100a00 */
[----:B------:R-:W-:Y:S02]  /*3cb0*/  VIADD R7, R6, 0xffffffca ;  /* 0xffffffca06077836 */ /* 0x000fe40000000000 */
[----:B------:R1:W-:Y:S01]  /*3cc0*/  LDGSTS.E [R242+0x4000], desc[UR16][R152.64], !P2 ;  /* 0x0400000098f27fae */ /* 0x0003e2000d121850 */
[----:B------:R-:W-:Y:S01]  /*3cd0*/  ISETP.GE.U32.AND P2, PT, R4, 0x7fffff8d, PT ;  /* 0x7fffff8d0400780c */ /* 0x000fe20003f46070 */
[----:B------:R-:W-:-:S02]  /*3ce0*/  VIADD R4, R6, 0xffffffeb ;  /* 0xffffffeb06047836 */ /* 0x000fc40000000000 */
[----:B------:R-:W-:Y:S01]  /*3cf0*/  LDGSTS.E [R242+0x4], desc[UR16][R250.64], !P3 ;  /* 0x00004000faf27fae */ /* 0x000fe2000d921850 */
[----:B------:R-:W-:Y:S01]  /*3d00*/  IMAD.WIDE R166, R164, 0x4, R88 ;  /* 0x00000004a4a67825 */ /* 0x000fe200078e0258 */
[----:B--2---:R-:W-:Y:S02]  /*3d10*/  MOV R235, R191 ;  /* 0x000000bf00eb7202 */ /* 0x004fe40000000f00 */
[----:B------:R-:W-:Y:S01]  /*3d20*/  LDGSTS.E [R242+0x4004], desc[UR16][R132.64], !P3 ;  /* 0x0400400084f27fae */ /* 0x000fe2000d921850 */
[----:B------:R-:W-:Y:S01]  /*3d30*/  ISETP.GE.U32.AND P3, PT, R4, 0x7fffffac, PT ;  /* 0x7fffffac0400780c */ /* 0x000fe20003f66070 */
[----:B------:R-:W-:Y:S01]  /*3d40*/  VIADD R4, R6, 0xffffffea ;  /* 0xffffffea06047836 */ /* 0x000fe20000000000 */
[----:B---3--:R-:W-:Y:S01]  /*3d50*/  LOP3.LUT R154, R2, 0x50, RZ, 0x3c, !PT ;  /* 0x00000050029a7812 */ /* 0x008fe200078e3cff */
[----:B------:R-:W-:Y:S01]  /*3d60*/  LDGSTS.E [R242+0x8], desc[UR16][R138.64], !P4 ;  /* 0x000080008af27fae */ /* 0x000fe2000e121850 */
[----:B------:R-:W-:Y:S02]  /*3d70*/  IMAD R155, R184, 0x14, RZ ;  /* 0x00000014b89b7824 */ /* 0x000fe400078e02ff */
[----:B------:R-:W-:Y:S01]  /*3d80*/  IADD3 R247, R154, UR8, RZ ;  /* 0x000000089af77c10 */ /* 0x000fe2000fffe0ff */
[----:B------:R-:W-:Y:S01]  /*3d90*/  LDGSTS.E [R242+0x4008], desc[UR16][R134.64], !P4 ;  /* 0x0400800086f27fae */ /* 0x000fe2000e121850 */
        /* <DEDUP_REMOVED lines=8> */
[----:B------:R2:W-:Y:S02]  /*3e20*/  LDGSTS.E [R242+0x8000], desc[UR16][R170.64], !P6 ;  /* 0x08000000aaf27fae */ /* 0x0005e4000f121850 */
[----:B------:R-:W-:Y:S02]  /*3e30*/  IMAD.WIDE R230, R168, 0x4, R88 ;  /* 0x00000004a8e67825 */ /* 0x000fe400078e0258 */
[----:B------:R-:W-:Y:S01]  /*3e40*/  LDGSTS.E [R242+0xc000], desc[UR16][R140.64], !P6 ;  /* 0x0c0000008cf27fae */ /* 0x000fe2000f121850 */
[----:B------:R-:W-:Y:S01]  /*3e50*/  ISETP.GE.U32.AND P6, PT, R4, 0x7fffffa9, PT ;  /* 0x7fffffa90400780c */ /* 0x000fe20003fc6070 */
[----:B------:R-:W-:-:S02]  /*3e60*/  VIADD R4, R6, 0xffffffcb ;  /* 0xffffffcb06047836 */ /* 0x000fc40000000000 */
[----:B------:R1:W-:Y:S01]  /*3e70*/  STL.64 [R1], R152 ;  /* 0x0000009801007387 */ /* 0x0003e20000100a00 */
[----:B------:R-:W-:-:S03]  /*3e80*/  IMAD.WIDE R168, R168, 0x4, R74 ;  /* 0x00000004a8a87825 */ /* 0x000fc600078e024a */
[----:B------:R-:W-:Y:S01]  /*3e90*/  LDGSTS.E [R242+0x8004], desc[UR16][R146.64], !P0 ;  /* 0x0800400092f27fae */ /* 0x000fe2000c121850 */
[----:B------:R-:W-:-:S03]  /*3ea0*/  IMAD.WIDE R174, R172, 0x4, R88 ;  /* 0x00000004acae7825 */ /* 0x000fc600078e0258 */
[----:B------:R-:W-:Y:S01]  /*3eb0*/  LDGSTS.E [R242+0xc004], desc[UR16][R144.64], !P0 ;  /* 0x0c00400090f27fae */ /* 0x000fe2000c121850 */
[----:B------:R-:W-:Y:S01]  /*3ec0*/  ISETP.GE.U32.AND P0, PT, R4, 0x7fffff8c, PT ;  /* 0x7fffff8c0400780c */ /* 0x000fe20003f06070 */
[----:B------:R-:W-:Y:S02]  /*3ed0*/  VIADD R4, R6, 0xffffffc9 ;  /* 0xffffffc906047836 */ /* 0x000fe40000000000 */
[C---:B-1----:R-:W-:Y:S01]  /*3ee0*/  IMAD.WIDE R152, R149.reuse, 0x4, R88 ;  /* 0x0000000495987825 */ /* 0x042fe200078e0258 */
[----:B------:R-:W-:Y:S03]  /*3ef0*/  STL.64 [R1+0x558], R250 ;  /* 0x000558fa01007387 */ /* 0x000fe60000100a00 */
[--C-:B------:R-:W-:Y:S01]  /*3f00*/  IMAD.WIDE R148, R149, 0x4, R74.reuse ;  /* 0x0000000495947825 */ /* 0x100fe200078e024a */
[----:B------:R-:W-:Y:S03]  /*3f10*/  STL.64 [R1+0x560], R162 ;  /* 0x000560a201007387 */ /* 0x000fe60000100a00 */
[----:B------:R-:W-:Y:S01]  /*3f20*/  IMAD.WIDE R172, R172, 0x4, R74 ;  /* 0x00000004acac7825 */ /* 0x000fe200078e024a */
[----:B------:R1:W-:Y:S03]  /*3f30*/  LDGSTS.E [R242+0x8008], desc[UR16][R152.64], !P1 ;  /* 0x0800800098f27fae */ /* 0x0003e6000c921850 */
[C---:B------:R-:W-:Y:S01]  /*3f40*/  IMAD.WIDE R222, R176.reuse, 0x4, R88 ;  /* 0x00000004b0de7825 */ /* 0x040fe200078e0258 */
[----:B------:R2:W-:Y:S03]  /*3f50*/  STL.64 [R1+0x570], R170 ;  /* 0x000570aa01007387 */ /* 0x0005e60000100a00 */
[----:B------:R-:W-:Y:S01]  /*3f60*/  IMAD.WIDE R176, R176, 0x4, R74 ;  /* 0x00000004b0b07825 */ /* 0x000fe200078e024a */
[----:B------:R-:W-:Y:S01]  /*3f70*/  LDGSTS.E [R242+0xc008], desc[UR16][R148.64], !P1 ;  /* 0x0c00800094f27fae */ /* 0x000fe2000c921850 */
[----:B------:R-:W-:-:S02]  /*3f80*/  ISETP.GE.U32.AND P1, PT, R7, 0x7fffff8b, PT ;  /* 0x7fffff8b0700780c */ /* 0x000fc40003f26070 */
[C---:B------:R-:W-:Y:S01]  /*3f90*/  IMAD.WIDE R178, R180.reuse, 0x4, R88 ;  /* 0x00000004b4b27825 */ /* 0x040fe200078e0258 */
[----:B------:R1:W-:Y:S03]  /*3fa0*/  STL.64 [R1+0x578], R152 ;  /* 0x0005789801007387 */ /* 0x0003e60000100a00 */
[----:B------:R-:W-:Y:S01]  /*3fb0*/  IMAD.WIDE R180, R180, 0x4, R74 ;  /* 0x00000004b4b47825 */ /* 0x000fe200078e024a */
[----:B------:R3:W-:Y:S03]  /*3fc0*/  LDGSTS.E [R242+0x800c], desc[UR16][R232.64], !P2 ;  /* 0x0800c000e8f27fae */ /* 0x0007e6000d121850 */
[----:B------:R-:W-:Y:S01]  /*3fd0*/  IMAD.MOV.U32 R236, RZ, RZ, R192 ;  /* 0x000000ffffec7224 */ /* 0x000fe200078e00c0 */
[----:B------:R4:W-:Y:S01]  /*3fe0*/  STL [R1+0x534], R154 ;  /* 0x0005349a01007387 */ /* 0x0009e20000100800 */
[----:B------:R-:W-:-:S02]  /*3ff0*/  IMAD.MOV.U32 R237, RZ, RZ, R193 ;  /* 0x000000ffffed7224 */ /* 0x000fc400078e00c1 */
[----:B--2---:R-:W-:Y:S01]  /*4000*/  IMAD.MOV.U32 R171, RZ, RZ, R183 ;  /* 0x000000ffffab7224 */ /* 0x004fe200078e00b7 */
[----:B------:R-:W-:Y:S01]  /*4010*/  LDGSTS.E [R242+0xc00c], desc[UR16][R150.64], !P2 ;  /* 0x0c00c00096f27fae */ /* 0x000fe2000d121850 */
[----:B------:R-:W-:Y:S01]  /*4020*/  ISETP.GE.U32.AND P2, PT, R4, 0x7fffff8a, PT ;  /* 0x7fffff8a0400780c */ /* 0x000fe20003f46070 */
[----:B------:R-:W-:Y:S01]  /*4030*/  VIADD R4, R6, 0xffffffc8 ;  /* 0xffffffc806047836 */ /* 0x000fe20000000000 */
[----:B-1----:R-:W-:Y:S01]  /*4040*/  LOP3.LUT R152, R2, 0x60, RZ, 0x3c, !PT ;  /* 0x0000006002987812 */ /* 0x002fe200078e3cff */
[----:B------:R-:W-:Y:S01]  /*4050*/  LDGSTS.E [R247], desc[UR16][R158.64], !P3 ;  /* 0x000000009ef77fae */ /* 0x000fe2000d921850 */
[----:B------:R-:W-:Y:S01]  /*4060*/  IMAD.WIDE R192, R182, 0x4, R88 ;  /* 0x00000004b6c07825 */ /* 0x000fe200078e0258 */
[----:B------:R-:W-:Y:S02]  /*4070*/  LOP3.LUT R153, R2, 0x70, RZ, 0x3c, !PT ;  /* 0x0000007002997812 */ /* 0x000fe400078e3cff */
[----:B------:R3:W-:Y:S01]  /*4080*/  STL.64 [R1+0x580], R232 ;  /* 0x000580e801007387 */ /* 0x0007e20000100a00 */
[----:B----4-:R-:W-:-:S03]  /*4090*/  IMAD.WIDE R154, R155, 0x4, R74 ;  /* 0x000000049b9a7825 */ /* 0x010fc600078e024a */
[----:B------:R-:W-:Y:S01]  /*40a0*/  STL.64 [R1+0x588], R158 ;  /* 0x0005889e01007387 */ /* 0x000fe20000100a00 */
[----:B------:R-:W-:Y:S02]  /*40b0*/  VIADD R248, R152, UR8 ;  /* 0x0000000898f87c36 */ /* 0x000fe40008000000 */
[----:B------:R-:W-:Y:S01]  /*40c0*/  IMAD.MOV.U32 R234, RZ, RZ, R190 ;  /* 0x000000ffffea7224 */ /* 0x000fe200078e00be */
[----:B------:R1:W-:Y:S01]  /*40d0*/  LDGSTS.E [R247+0x4000], desc[UR16][R154.64], !P3 ;  /* 0x040000009af77fae */ /* 0x0003e2000d921850 */
[----:B------:R-:W-:Y:S01]  /*40e0*/  ISETP.GE.U32.AND P3, PT, R4, 0x7fffff89, PT ;  /* 0x7fffff890400780c */ /* 0x000fe20003f66070 */
[----:B------:R-:W-:Y:S02]  /*40f0*/  VIADD R4, R6, 0xffffffe7 ;  /* 0xffffffe706047836 */ /* 0x000fe40000000000 */
[----:B------:R-:W-:Y:S01]  /*4100*/  LDGSTS.E [R247+0x4], desc[UR16][R186.64], !P4 ;  /* 0x00004000baf77fae */ /* 0x000fe2000e121850 */
[----:B------:R-:W-:Y:S01]  /*4110*/  IMAD.WIDE R182, R182, 0x4, R74 ;  /* 0x00000004b6b67825 */ /* 0x000fe200078e024a */
[----:B------:R-:W-:-:S02]  /*4120*/  MOV R250, R234 ;  /* 0x000000ea00fa7202 */ /* 0x000fc40000000f00 */
[----:B------:R-:W-:Y:S01]  /*4130*/  LDGSTS.E [R247+0x4004], desc[UR16][R156.64], !P4 ;  /* 0x040040009cf77fae */ /* 0x000fe2000e121850 */
[----:B------:R-:W-:Y:S01]  /*4140*/  ISETP.GE.U32.AND P4, PT, R4, 0x7fffffa8, PT ;  /* 0x7fffffa80400780c */ /* 0x000fe20003f86070 */
[----:B------:R-:W-:Y:S01]  /*4150*/  VIADD R4, R6, 0xffffffe6 ;  /* 0xffffffe606047836 */ /* 0x000fe20000000000 */
[----:B---3--:R-:W-:Y:S01]  /*4160*/  MOV R233, R171 ;  /* 0x000000ab00e97202 */ /* 0x008fe20000000f00 */
[----:B------:R-:W-:Y:S01]  /*4170*/  LDGSTS.E [R247+0x8], desc[UR16][R218.64], !P5 ;  /* 0x00008000daf77fae */ /* 0x000fe2000e921850 */
[----:B------:R-:W-:Y:S02]  /*4180*/  IMAD R190, R184, 0x19, RZ ;  /* 0x00000019b8be7824 */ /* 0x000fe400078e02ff */
[----:B------:R-:W-:Y:S01]  /*4190*/  VIADD R7, R6, 0xffffffc7 ;  /* 0xffffffc706077836 */ /* 0x000fe20000000000 */
[----:B------:R-:W-:Y:S01]  /*41a0*/  LDGSTS.E [R247+0x4008], desc[UR16][R160.64], !P5 ;  /* 0x04008000a0f77fae */ /* 0x000fe2000e921850 */
[----:B------:R-:W-:Y:S01]  /*41b0*/  ISETP.GE.U32.AND P5, PT, R4, 0x7fffffa7, PT ;  /* 0x7fffffa70400780c */ /* 0x000fe20003fa6070 */
[----:B------:R-:W-:Y:S01]  /*41c0*/  IMAD.WIDE R228, R190, 0x4, R88 ;  /* 0x00000004bee47825 */ /* 0x000fe200078e0258 */
[----:B------:R-:W-:Y:S01]  /*41d0*/  IADD3 R4, R6, -0x1b, RZ ;  /* 0xffffffe506047810 */ /* 0x000fe20007ffe0ff */
[----:B------:R-:W-:Y:S02]  /*41e0*/  LDGSTS.E [R247+0xc], desc[UR16][R166.64], !P6 ;  /* 0x0000c000a6f77fae */ /* 0x000fe4000f121850 */
[----:B------:R-:W-:-:S02]  /*41f0*/  IMAD.WIDE R190, R190, 0x4, R74 ;  /* 0x00000004bebe7825 */ /* 0x000fc400078e024a */
        /* <DEDUP_REMOVED lines=12> */
[----:B------:R-:W-:Y:S02]  /*42c0*/  IMAD.MOV.U32 R238, RZ, RZ, R194 ;  /* 0x000000ffffee7224 */ /* 0x000fe400078e00c2 */
        /* <DEDUP_REMOVED lines=11> */
[----:B------:R-:W-:Y:S01]  /*4380*/  LDGSTS.E [R248], desc[UR16][R192.64], !P4 ;  /* 0x00000000c0f87fae */ /* 0x000fe2000e121850 */
        /* <DEDUP_REMOVED lines=21> */
[----:B------:R-:W-:Y:S02]  /*44e0*/  VIADD R7, R6, 0xffffffc3 ;  /* 0xffffffc306077836 */ /* 0x000fe40000000000 */
[----:B------:R-:W-:Y:S01]  /*44f0*/  IMAD.WIDE R202, R214, 0x4, R88 ;  /* 0x00000004d6ca7825 */ /* 0x000fe200078e0258 */
[----:B------:R-:W-:Y:S01]  /*4500*/  LDGSTS.E [R248+0xc000], desc[UR16][R208.64], !P1 ;  /* 0x0c000000d0f87fae */ /* 0x000fe2000c921850 */
[----:B------:R-:W-:Y:S02]  /*4510*/  ISETP.GE.U32.AND P1, PT, R4, 0x7fffffa1, PT ;  /* 0x7fffffa10400780c */ /* 0x000fe40003f26070 */
[----:B------:R-:W-:Y:S01]  /*4520*/  VIADD R4, R6, 0xffffffc2 ;  /* 0xffffffc206047836 */ /* 0x000fe20000000000 */
[----:B------:R-:W-:Y:S01]  /*4530*/  LDGSTS.E [R248+0x8004], desc[UR16][R198.64], !P2 ;  /* 0x08004000c6f87fae */ /* 0x000fe2000d121850 */
[----:B------:R-:W-:-:S03]  /*4540*/  IMAD.WIDE R214, R214, 0x4, R74 ;  /* 0x00000004d6d67825 */ /* 0x000fc600078e024a */
[----:B------:R-:W-:Y:S01]  /*4550*/  LDGSTS.E [R248+0xc004], desc[UR16][R210.64], !P2 ;  /* 0x0c004000d2f87fae */ /* 0x000fe2000d121850 */
[----:B------:R-:W-:Y:S01]  /*4560*/  IMAD.MOV.U32 R162, RZ, RZ, R224 ;  /* 0x000000ffffa27224 */ /* 0x000fe200078e00e0 */
[----:B------:R-:W-:Y:S01]  /*4570*/  ISETP.GE.U32.AND P2, PT, R7, 0x7fffff84, PT ;  /* 0x7fffff840700780c */ /* 0x000fe20003f46070 */
[----:B------:R-:W-:Y:S01]  /*4580*/  IMAD.MOV.U32 R163, RZ, RZ, R225 ;  /* 0x000000ffffa37224 */ /* 0x000fe200078e00e1 */
[----:B------:R-:W-:Y:S01]  /*4590*/  LDGSTS.E [R248+0x8008], desc[UR16][R200.64], !P3 ;  /* 0x08008000c8f87fae */ /* 0x000fe2000d921850 */
[----:B------:R-:W-:Y:S02]  /*45a0*/  VIADD R241, R153, UR8 ;  /* 0x0000000899f17c36 */ /* 0x000fe40008000000 */
[C---:B------:R-:W-:Y:S01]  /*45b0*/  IMAD.WIDE R224, R216.reuse, 0x4, R88 ;  /* 0x00000004d8e07825 */ /* 0x040fe200078e0258 */
[----:B------:R1:W-:Y:S03]  /*45c0*/  STL.64 [R1+0x590], R154 ;  /* 0x0005909a01007387 */ /* 0x0003e60000100a00 */
[----:B------:R-:W-:Y:S01]  /*45d0*/  IMAD.WIDE R216, R216, 0x4, R74 ;  /* 0x00000004d8d87825 */ /* 0x000fe200078e024a */
[----:B------:R-:W-:Y:S01]  /*45e0*/  LDGSTS.E [R248+0xc008], desc[UR16][R212.64], !P3 ;  /* 0x0c008000d4f87fae */ /* 0x000fe2000d921850 */
[----:B------:R-:W-:-:S02]  /*45f0*/  ISETP.GE.U32.AND P3, PT, R4, 0x7fffff83, PT ;  /* 0x7fffff830400780c */ /* 0x000fc40003f66070 */
[----:B------:R-:W-:Y:S01]  /*4600*/  VIADD R4, R6, 0xffffffc0 ;  /* 0xffffffc006047836 */ /* 0x000fe20000000000 */
[----:B------:R-:W-:Y:S01]  /*4610*/  STL.64 [R1+0x598], R186 ;  /* 0x000598ba01007387 */ /* 0x000fe20000100a00 */
[----:B------:R-:W-:Y:S02]  /*4620*/  IMAD R7, R184, 0x1d, RZ ;  /* 0x0000001db8077824 */ /* 0x000fe400078e02ff */
[----:B------:R-:W-:Y:S01]  /*4630*/  IMAD.MOV.U32 R251, RZ, RZ, R235 ;  /* 0x000000fffffb7224 */ /* 0x000fe200078e00eb */
[----:B------:R-:W-:Y:S01]  /*4640*/  STL.64 [R1+0x5a8], R156 ;  /* 0x0005a89c01007387 */ /* 0x000fe20000100a00 */
[----:B------:R-:W-:Y:S01]  /*4650*/  IMAD.MOV.U32 R234, RZ, RZ, R236 ;  /* 0x000000ffffea7224 */ /* 0x000fe200078e00ec */
[----:B------:R-:W-:Y:S01]  /*4660*/  MOV R236, R238 ;  /* 0x000000ee00ec7202 */ /* 0x000fe20000000f00 */
[----:B------:R-:W-:Y:S01]  /*4670*/  IMAD.MOV.U32 R235, RZ, RZ, R237 ;  /* 0x000000ffffeb7224 */ /* 0x000fe200078e00ed */
[----:B------:R2:W-:Y:S01]  /*4680*/  STL [R1+0x530], R152 ;  /* 0x0005309801007387 */ /* 0x0005e20000100800 */
[----:B------:R-:W-:Y:S01]  /*4690*/  IMAD.MOV.U32 R237, RZ, RZ, R239 ;  /* 0x000000ffffed7224 */ /* 0x000fe200078e00ef */
[----:B------:R-:W-:Y:S01]  /*46a0*/  MOV R238, R220 ;  /* 0x000000dc00ee7202 */ /* 0x000fe20000000f00 */
[----:B------:R-:W-:Y:S01]  /*46b0*/  IMAD.MOV.U32 R239, RZ, RZ, R221 ;  /* 0x000000ffffef7224 */ /* 0x000fe200078e00dd */
[----:B------:R-:W-:Y:S01]  /*46c0*/  LDGSTS.E [R248+0x800c], desc[UR16][R202.64], !P4 ;  /* 0x0800c000caf87fae */ /* 0x000fe2000e121850 */
[----:B------:R-:W-:Y:S01]  /*46d0*/  IMAD.WIDE R220, R7, 0x4, R88 ;  /* 0x0000000407dc7825 */ /* 0x000fe200078e0258 */
[----:B-1----:R-:W1:Y:S02]  /*46e0*/  LDC R154, c[0x0][0x230] ;  /* 0x00008c00ff9a7b82 */ /* 0x002e640000000800 */
[----:B------:R-:W-:Y:S01]  /*46f0*/  LDGSTS.E [R248+0xc00c], desc[UR16][R214.64], !P4 ;  /* 0x0c00c000d6f87fae */ /* 0x000fe2000e121850 */
[----:B------:R-:W-:Y:S01]  /*4700*/  ISETP.GE.AND P4, PT, R252, R4, PT ;  /* 0x00000004fc00720c */ /* 0x000fe20003f86270 */
[----:B--2---:R-:W-:-:S02]  /*4710*/  VIADD R152, R6, 0x3f ;  /* 0x0000003f06987836 */ /* 0x004fc40000000000 */
[----:B------:R-:W-:Y:S01]  /*4720*/  LDGSTS.E [R241], desc[UR16][R224.64], !P5 ;  /* 0x00000000e0f17fae */ /* 0x000fe2000e921850 */
[----:B------:R-:W-:Y:S02]  /*4730*/  IMAD.MOV.U32 R170, RZ, RZ, R188 ;  /* 0x000000ffffaa7224 */ /* 0x000fe400078e00bc */
[----:B------:R-:W-:Y:S01]  /*4740*/  IMAD.MOV.U32 R171, RZ, RZ, R189 ;  /* 0x000000ffffab7224 */ /* 0x000fe200078e00bd */
[----:B------:R-:W-:Y:S01]  /*4750*/  LDGSTS.E [R241+0x4000], desc[UR16][R216.64], !P5 ;  /* 0x04000000d8f17fae */ /* 0x000fe2000e921850 */
[----:B------:R-:W-:Y:S01]  /*4760*/  ISETP.GT.AND P5, PT, R152, 0x3f, PT ;  /* 0x0000003f9800780c */ /* 0x000fe20003fa4270 */
[----:B------:R-:W-:Y:S02]  /*4770*/  IMAD.MOV.U32 R232, RZ, RZ, R170 ;  /* 0x000000ffffe87224 */ /* 0x000fe400078e00aa */
[----:B------:R2:W-:Y:S04]  /*4780*/  STL.64 [R1+0x550], R2 ;  /* 0x0005500201007387 */ /* 0x0005e80000100a00 */
[----:B------:R-:W-:Y:S04]  /*4790*/  STL [R1+0x528], R153 ;  /* 0x0005289901007387 */ /* 0x000fe80000100800 */
[----:B------:R3:W-:Y:S01]  /*47a0*/  STL [R1+0x518], R152 ;  /* 0x0005189801007387 */ /* 0x0007e20000100800 */
[----:B--2---:R-:W-:Y:S01]  /*47b0*/  IMAD.WIDE R2, R7, 0x4, R74 ;  /* 0x0000000407027825 */ /* 0x004fe200078e024a */
[----:B------:R-:W-:-:S02]  /*47c0*/  SEL R7, RZ, 0x4, P4 ;  /* 0x00000004ff077807 */ /* 0x000fc40002000000 */
[----:B------:R-:W-:Y:S01]  /*47d0*/  LDGSTS.E [R241+0x4], desc[UR16][R220.64], !P6 ;  /* 0x00004000dcf17fae */ /* 0x000fe2000f121850 */
[----:B------:R-:W-:Y:S02]  /*47e0*/  ISETP.GE.AND P4, PT, R252, R6, PT ;  /* 0x00000006fc00720c */ /* 0x000fe40003f86270 */
[----:B------:R-:W-:Y:S01]  /*47f0*/  SEL R6, RZ, 0x4, !P5 ;  /* 0x00000004ff067807 */ /* 0x000fe20006800000 */
[----:B------:R-:W2:Y:S01]  /*4800*/  LDC R252, c[0x0][0x230] ;  /* 0x00008c00fffc7b82 */ /* 0x000ea20000000800 */
[----:B------:R-:W-:Y:S01]  /*4810*/  ISETP.GE.U32.AND P5, PT, R4, 0x7fffff81, PT ;  /* 0x7fffff810400780c */ /* 0x000fe20003fa6070 */
[----:B------:R-:W-:Y:S01]  /*4820*/  IMAD R4, R184, 0x1e, RZ ;  /* 0x0000001eb8047824 */ /* 0x000fe200078e02ff */
[----:B------:R-:W-:Y:S01]  /*4830*/  SEL R6, R6, RZ, !P4 ;  /* 0x000000ff06067207 */ /* 0x000fe20006000000 */
[----:B------:R4:W-:Y:S01]  /*4840*/  STL.64 [R1+0x148], R2 ;  /* 0x0001480201007387 */ /* 0x0009e20000100a00 */
[----:B------:R-:W-:Y:S01]  /*4850*/  ISETP.GT.AND P4, PT, R152, 0x7f, PT ;  /* 0x0000007f9800780c */ /* 0x000fe20003f84270 */
[----:B---3--:R-:W-:-:S02]  /*4860*/  IMAD.WIDE R152, R4, 0x4, R88 ;  /* 0x0000000404987825 */ /* 0x008fc400078e0258 */
[----:B------:R4:W-:Y:S01]  /*4870*/  LDGSTS.E [R241+0x4004], desc[UR16][R2.64], !P6 ;  /* 0x0400400002f17fae */ /* 0x0009e2000f121850 */
[----:B------:R-:W-:Y:S01]  /*4880*/  ISETP.GE.U32.AND P6, PT, R240, 0x7fffff82, PT ;  /* 0x7fffff82f000780c */ /* 0x000fe20003fc6070 */
[----:B------:R-:W-:Y:S02]  /*4890*/  IMAD R240, R184, 0x1f, RZ ;  /* 0x0000001fb8f07824 */ /* 0x000fe400078e02ff */
[----:B------:R3:W-:Y:S04]  /*48a0*/  STL.64 [R1+0x1a0], R152 ;  /* 0x0001a09801007387 */ /* 0x0007e80000100a00 */
[----:B------:R3:W-:Y:S01]  /*48b0*/  LDGSTS.E [R241+0x8], desc[UR16][R152.64], !P0 ;  /* 0x0000800098f17fae */ /* 0x0007e2000c121850 */
[----:B----4-:R-:W-:Y:S01]  /*48c0*/  IMAD.WIDE R2, R4, 0x4, R74 ;  /* 0x0000000404027825 */ /* 0x010fe200078e024a */
[----:B------:R-:W-:-:S02]  /*48d0*/  SEL R4, R7, RZ, P4 ;  /* 0x000000ff07047207 */ /* 0x000fc40002000000 */
[----:B------:R-:W-:Y:S01]  /*48e0*/  ISETP.NE.U32.AND P4, PT, R6, RZ, PT ;  /* 0x000000ff0600720c */ /* 0x000fe20003f85070 */
[----:B------:R-:W-:Y:S01]  /*48f0*/  VIADD R6, R249, 0xffffffbf ;  /* 0xffffffbff9067836 */ /* 0x000fe20000000000 */
[----:B------:R4:W-:Y:S01]  /*4900*/  STL.64 [R1+0x1d0], R2 ;  /* 0x0001d00201007387 */ /* 0x0009e20000100a00 */
[----:B------:R-:W1:Y:S01]  /*4910*/  LDC R7, c[0x0][0x230] ;  /* 0x00008c00ff077b82 */ /* 0x000e620000000800 */
[--C-:B---3--:R-:W-:Y:S02]  /*4920*/  IMAD.WIDE R152, R240, 0x4, R88.reuse ;  /* 0x00000004f0987825 */ /* 0x108fe400078e0258 */
[----:B------:R4:W-:Y:S01]  /*4930*/  LDGSTS.E [R241+0x4008], desc[UR16][R2.64], !P0 ;  /* 0x0400800002f17fae */ /* 0x0009e2000c121850 */
[----:B------:R-:W-:Y:S01]  /*4940*/  ISETP.NE.U32.AND P0, PT, R4, RZ, PT ;  /* 0x000000ff0400720c */ /* 0x000fe20003f05070 */
[----:B------:R-:W-:Y:S02]  /*4950*/  IMAD R4, R184, 0x3c, RZ ;  /* 0x0000003cb8047824 */ /* 0x000fe400078e02ff */
[----:B------:R3:W-:Y:S01]  /*4960*/  LDGSTS.E [R241+0xc], desc[UR16][R152.64], !P1 ;  /* 0x0000c00098f17fae */ /* 0x0007e2000c921850 */
[----:B------:R-:W3:Y:S01]  /*4970*/  LDC R249, c[0x0][0x230] ;  /* 0x00008c00fff97b82 */ /* 0x000ee20000000800 */
[----:B------:R-:W-:-:S02]  /*4980*/  IMAD.WIDE R158, R4, 0x4, R88 ;  /* 0x00000004049e7825 */ /* 0x000fc400078e0258 */
[----:B------:R3:W-:Y:S02]  /*4990*/  STL.64 [R1+0x1a8], R152 ;  /* 0x0001a89801007387 */ /* 0x0007e40000100a00 */
[----:B------:R-:W-:-:S04]  /*49a0*/  IMAD.WIDE R156, R4, 0x4, R74 ;  /* 0x00000004049c7825 */ /* 0x000fc800078e024a */
[----:B----4-:R-:W-:Y:S02]  /*49b0*/  IMAD.WIDE R2, R240, 0x4, R74 ;  /* 0x00000004f0027825 */ /* 0x010fe400078e024a */
[----:B------:R-:W4:Y:S02]  /*49c0*/  LDC R240, c[0x0][0x230] ;  /* 0x00008c00fff07b82 */ /* 0x000f240000000800 */
[----:B--2---:R-:W-:Y:S01]  /*49d0*/  VIADD R4, R252, 0xffffffbe ;  /* 0xffffffbefc047836 */ /* 0x004fe20000000000 */
[----:B------:R2:W-:Y:S01]  /*49e0*/  LDGSTS.E [R241+0x400c], desc[UR16][R2.64], !P1 ;  /* 0x0400c00002f17fae */ /* 0x0005e2000c921850 */
[----:B------:R-:W-:Y:S01]  /*49f0*/  ISETP.GE.U32.AND P1, PT, R6, 0x7fffff80, PT ;  /* 0x7fffff800600780c */ /* 0x000fe20003f26070 */
[----:B------:R-:W-:Y:S01]  /*4a00*/  IMAD R6, R184, 0x3d, RZ ;  /* 0x0000003db8067824 */ /* 0x000fe200078e02ff */
[----:B-1----:R-:W-:Y:S01]  /*4a10*/  IADD3 R7, R7, -0x44, RZ ;  /* 0xffffffbc07077810 */ /* 0x002fe20007ffe0ff */
[----:B------:R2:W-:Y:S01]  /*4a20*/  STL.64 [R1+0x1d8], R2 ;  /* 0x0001d80201007387 */ /* 0x0005e20000100a00 */
[----:B------:R-:W1:Y:S01]  /*4a30*/  LDC R252, c[0x0][0x230] ;  /* 0x00008c00fffc7b82 */ /* 0x000e620000000800 */
[----:B---3--:R-:W-:-:S02]  /*4a40*/  IMAD.WIDE R152, R6, 0x4, R88 ;  /* 0x0000000406987825 */ /* 0x008fc400078e0258 */
[----:B------:R3:W-:Y:S02]  /*4a50*/  LDGSTS.E [R241+0x8000], desc[UR16][R158.64], !P2 ;  /* 0x080000009ef17fae */ /* 0x0007e4000d121850 */
[----:B------:R-:W-:Y:S02]  /*4a60*/  VIADD R249, R249, 0xffffffba ;  /* 0xffffffbaf9f97836 */ /* 0x000fe40000000000 */
[----:B------:R4:W-:Y:S01]  /*4a70*/  LDGSTS.E [R241+0xc000], desc[UR16][R156.64], !P2 ;  /* 0x0c0000009cf17fae */ /* 0x0009e2000d121850 */
[----:B------:R-:W-:Y:S01]  /*4a80*/  ISETP.GE.U32.AND P2, PT, R4, 0x7fffff7f, PT ;  /* 0x7fffff7f0400780c */ /* 0x000fe20003f46070 */
[----:B------:R-:W-:Y:S02]  /*4a90*/  IMAD R4, R184, 0x3e, RZ ;  /* 0x0000003eb8047824 */ /* 0x000fe400078e02ff */
[----:B--2---:R-:W-:Y:S01]  /*4aa0*/  IMAD.WIDE R2, R6, 0x4, R74 ;  /* 0x0000000406027825 */ /* 0x004fe200078e024a */
[----:B------:R2:W-:Y:S03]  /*4ab0*/  LDGSTS.E [R241+0x8004], desc[UR16][R152.64], !P3 ;  /* 0x0800400098f17fae */ /* 0x0005e6000d921850 */
[----:B------:R-:W-:Y:S01]  /*4ac0*/  VIADD R6, R154, 0xffffffbd ;  /* 0xffffffbd9a067836 */ /* 0x000fe20000000000 */
[----:B------:R2:W-:Y:S01]  /*4ad0*/  LDGSTS.E [R241+0xc004], desc[UR16][R2.64], !P3 ;  /* 0x0c00400002f17fae */ /* 0x0005e2000d921850 */
[----:B------:R-:W-:-:S03]  /*4ae0*/  IMAD.WIDE R154, R4, 0x4, R88 ;  /* 0x00000004049a7825 */ /* 0x000fc600078e0258 */
[----:B------:R3:W-:Y:S01]  /*4af0*/  STL.64 [R1+0x1c8], R158 ;  /* 0x0001c89e01007387 */ /* 0x0007e20000100a00 */
[----:B------:R-:W-:Y:S01]  /*4b00*/  ISETP.GE.U32.AND P3, PT, R6, 0x7fffff7e, PT ;  /* 0x7fffff7e0600780c */ /* 0x000fe20003f66070 */
[C---:B------:R-:W-:Y:S02]  /*4b10*/  IMAD R6, R184.reuse, 0x3f, RZ ;  /* 0x0000003fb8067824 */ /* 0x040fe400078e02ff */
[----:B------:R4:W-:Y:S01]  /*4b20*/  STL.64 [R1+0x1f8], R156 ;  /* 0x0001f89c01007387 */ /* 0x0009e20000100a00 */
[----:B------:R-:W-:Y:S01]  /*4b30*/  IMAD.SHL.U32 R184, R184, 0x40, RZ ;  /* 0x00000040b8b87824 */ /* 0x000fe200078e00ff */
[----:B-1----:R-:W-:Y:S01]  /*4b40*/  IADD3 R252, R252, -0x47, RZ ;  /* 0xffffffb9fcfc7810 */ /* 0x002fe20007ffe0ff */
[----:B------:R-:W-:Y:S01]  /*4b50*/  IMAD.WIDE R188, R6, 0x4, R74 ;  /* 0x0000000406bc7825 */ /* 0x000fe200078e024a */
[----:B------:R2:W-:Y:S04]  /*4b60*/  STL.64 [R1+0x1c0], R152 ;  /* 0x0001c09801007387 */ /* 0x0005e80000100a00 */
[----:B------:R1:W-:Y:S01]  /*4b70*/  STL.64 [R1+0x1f0], R2 ;  /* 0x0001f00201007387 */ /* 0x0003e20000100a00 */
[----:B---3--:R-:W-:-:S02]  /*4b80*/  IMAD.MOV.U32 R158, RZ, RZ, R162 ;  /* 0x000000ffff9e7224 */ /* 0x008fc400078e00a2 */
[----:B------:R-:W-:Y:S01]  /*4b90*/  IMAD.MOV.U32 R159, RZ, RZ, R163 ;  /* 0x000000ffff9f7224 */ /* 0x000fe200078e00a3 */
[----:B------:R3:W-:Y:S01]  /*4ba0*/  LDGSTS.E [R241+0x8008], desc[UR16][R154.64], !P6 ;  /* 0x080080009af17fae */ /* 0x0007e2000f121850 */
[----:B----4-:R-:W4:Y:S01]  /*4bb0*/  LDC R156, c[0x0][0x230] ;  /* 0x00008c00ff9c7b82 */ /* 0x010f220000000800 */
[----:B------:R-:W-:Y:S02]  /*4bc0*/  IMAD.WIDE R162, R184, 0x4, R74 ;  /* 0x00000004b8a27825 */ /* 0x000fe400078e024a */
[----:B------:R3:W-:Y:S02]  /*4bd0*/  STL.64 [R1+0x1b8], R154 ;  /* 0x0001b89a01007387 */ /* 0x0007e40000100a00 */
[----:B--2---:R-:W-:Y:S01]  /*4be0*/  IMAD.WIDE R152, R6, 0x4, R88 ;  /* 0x0000000406987825 */ /* 0x004fe200078e0258 */
[----:B------:R-:W-:-:S03]  /*4bf0*/  LOP3.LUT R6, R233, 0x20, RZ, 0x3c, !PT ;  /* 0x00000020e9067812 */ /* 0x000fc600078e3cff */
[----:B-1----:R-:W-:Y:S01]  /*4c00*/  IMAD.WIDE R2, R4, 0x4, R74 ;  /* 0x0000000404027825 */ /* 0x002fe200078e024a */
[----:B------:R1:W-:Y:S03]  /*4c10*/  STL.64 [R1+0x1b0], R152 ;  /* 0x0001b09801007387 */ /* 0x0003e60000100a00 */
[----:B------:R-:W-:Y:S01]  /*4c20*/  VIADD R4, R240, 0xffffffbb ;  /* 0xffffffbbf0047836 */ /* 0x000fe20000000000 */
[----:B------:R-:W-:Y:S01]  /*4c30*/  LDGSTS.E [R241+0xc008], desc[UR16][R2.64], !P6 ;  /* 0x0c00800002f17fae */ /* 0x000fe2000f121850 */
[----:B------:R-:W-:Y:S01]  /*4c40*/  ISETP.GE.U32.AND P6, PT, R7, 0x7fffff7d, PT ;  /* 0x7fffff7d0700780c */ /* 0x000fe20003fc6070 */
[----:B---3--:R-:W2:Y:S01]  /*4c50*/  LDC R155, c[0x0][0x230] ;  /* 0x00008c00ff9b7b82 */ /* 0x008ea20000000800 */
[----:B------:R-:W-:Y:S01]  /*4c60*/  LOP3.LUT R7, R233, 0x40, RZ, 0x3c, !PT ;  /* 0x00000040e9077812 */ /* 0x000fe200078e3cff */
[----:B------:R1:W-:Y:S01]  /*4c70*/  LDGSTS.E [R241+0x800c], desc[UR16][R152.64], !P5 ;  /* 0x0800c00098f17fae */ /* 0x0003e2000e921850 */
[----:B------:R-:W-:-:S03]  /*4c80*/  IMAD.WIDE R158, R184, 0x4, R158 ;  /* 0x00000004b89e7825 */ /* 0x000fc600078e029e */
[----:B------:R-:W-:Y:S01]  /*4c90*/  LDGSTS.E [R241+0xc00c], desc[UR16][R188.64], !P5 ;  /* 0x0c00c000bcf17fae */ /* 0x000fe2000e921850 */
[----:B------:R-:W-:Y:S01]  /*4ca0*/  ISETP.GE.U32.AND P5, PT, R4, 0x7fffff7c, PT ;  /* 0x7fffff7c0400780c */ /* 0x000fe20003fa6070 */
[C---:B------:R-:W-:Y:S01]  /*4cb0*/  VIADD R4, R233.reuse, UR8 ;  /* 0x00000008e9047c36 */ /* 0x040fe20008000000 */
[----:B------:R-:W3:Y:S01]  /*4cc0*/  LDC R154, c[0x0][0x230] ;  /* 0x00008c00ff9a7b82 */ /* 0x000ee20000000800 */
[----:B------:R-:W0:Y:S04]  /*4cd0*/  LDGDEPBAR ;  /* 0x00000000000079af */ /* 0x000e280000000000 */
[----:B------:R-:W-:Y:S01]  /*4ce0*/  LDGSTS.E [R4+0x30000], desc[UR16][R52.64], P4 ;  /* 0x3000000034047fae */ /* 0x000fe2000a121850 */
[----:B-1----:R-:W-:Y:S02]  /*4cf0*/  LOP3.LUT R152, R233, 0x60, RZ, 0x3c, !PT ;  /* 0x00000060e9987812 */ /* 0x002fe400078e3cff */
[----:B------:R-:W1:Y:S01]  /*4d00*/  LDC R153, c[0x0][0x230] ;  /* 0x00008c00ff997b82 */ /* 0x000e620000000800 */
[----:B------:R-:W-:Y:S01]  /*4d10*/  LDGSTS.E [R4+0x30400], desc[UR16][R10.64], P4 ;  /* 0x304000000a047fae */ /* 0x000fe2000a121850 */
[----:B------:R-:W-:Y:S01]  /*4d20*/  MOV R233, R171 ;  /* 0x000000ab00e97202 */ /* 0x000fe20000000f00 */
[----:B------:R-:W-:-:S02]  /*4d30*/  VIADD R240, R152, UR8 ;  /* 0x0000000898f07c36 */ /* 0x000fc40008000000 */
[----:B------:R4:W-:Y:S01]  /*4d40*/  STL [R1+0x524], R6 ;  /* 0x0005240601007387 */ /* 0x0009e20000100800 */
[----:B------:R-:W-:Y:S02]  /*4d50*/  IMAD.WIDE R170, R184, 0x4, R88 ;  /* 0x00000004b8aa7825 */ /* 0x000fe400078e0258 */
[----:B------:R-:W3:Y:S01]  /*4d60*/  LDC R88, c[0x0][0x230] ;  /* 0x00008c00ff587b82 */ /* 0x000ee20000000800 */
[----:B------:R-:W-:Y:S01]  /*4d70*/  LDGSTS.E [R4+0x30800], desc[UR16][R56.64], P4 ;  /* 0x3080000038047fae */ /* 0x000fe2000a121850 */
[----:B--2---:R-:W-:-:S03]  /*4d80*/  VIADD R75, R155, 0xffffff9e ;  /* 0xffffff9e9b4b7836 */ /* 0x004fc60000000000 */
[----:B------:R-:W-:Y:S01]  /*4d90*/  LDGSTS.E [R4+0x30c00], desc[UR16][R30.64], P4 ;  /* 0x30c000001e047fae */ /* 0x000fe2000a121850 */
[----:B----4-:R-:W-:Y:S01]  /*4da0*/  IADD3 R6, R6, UR8, RZ ;  /* 0x0000000806067c10 */ /* 0x010fe2000fffe0ff */
[----:B------:R-:W-:Y:S02]  /*4db0*/  IMAD.WIDE R186, R184, 0x4, R82 ;  /* 0x00000004b8ba7825 */ /* 0x000fe400078e0252 */
[----:B------:R-:W-:Y:S01]  /*4dc0*/  LDGSTS.E [R4+0x31000], desc[UR16][R24.64], P4 ;  /* 0x3100000018047fae */ /* 0x000fe2000a121850 */
[----:B------:R-:W2:Y:S03]  /*4dd0*/  LDC R89, c[0x0][0x230] ;  /* 0x00008c00ff597b82 */ /* 0x000ea60000000800 */
[----:B------:R-:W-:Y:S01]  /*4de0*/  LDGSTS.E [R4+0x31400], desc[UR16][R62.64], P4 ;  /* 0x314000003e047fae */ /* 0x000fe2000a121850 */
[----:B-1----:R-:W-:-:S03]  /*4df0*/  VIADD R74, R153, 0xffffff9d ;  /* 0xffffff9d994a7836 */ /* 0x002fc60000000000 */
[----:B------:R-:W-:Y:S04]  /*4e00*/  LDGSTS.E [R4+0x31800], desc[UR16][R46.64], P4 ;  /* 0x318000002e047fae */ /* 0x000fe8000a121850 */
[----:B------:R-:W-:Y:S04]  /*4e10*/  LDGSTS.E [R4+0x31c00], desc[UR16][R58.64], P4 ;  /* 0x31c000003a047fae */ /* 0x000fe8000a121850 */
[----:B------:R-:W-:Y:S04]  /*4e20*/  LDGSTS.E [R6+0x30100], desc[UR16][R14.64], P4 ;  /* 0x301000000e067fae */ /* 0x000fe8000a121850 */
[----:B------:R-:W-:Y:S04]  /*4e30*/  LDGSTS.E [R6+0x30500], desc[UR16][R54.64], P4 ;  /* 0x3050000036067fae */ /* 0x000fe8000a121850 */
[----:B------:R1:W-:Y:S04]  /*4e40*/  STL [R1+0x520], R7 ;  /* 0x0005200701007387 */ /* 0x0003e80000100800 */
[----:B------:R-:W-:Y:S04]  /*4e50*/  LDGSTS.E [R6+0x30900], desc[UR16][R50.64], P4 ;  /* 0x3090000032067fae */ /* 0x000fe8000a121850 */
[----:B------:R-:W-:Y:S01]  /*4e60*/  LDGSTS.E [R6+0x30d00], desc[UR16][R44.64], P4 ;  /* 0x30d000002c067fae */ /* 0x000fe2000a121850 */
[----:B-1----:R-:W-:-:S03]  /*4e70*/  VIADD R7, R7, UR8 ;  /* 0x0000000807077c36 */ /* 0x002fc60008000000 */
[----:B------:R-:W-:Y:S04]  /*4e80*/  LDGSTS.E [R6+0x31100], desc[UR16][R40.64], P4 ;  /* 0x3110000028067fae */ /* 0x000fe8000a121850 */
        /* <DEDUP_REMOVED lines=18> */
[----:B------:R-:W-:Y:S01]  /*4fb0*/  LDGSTS.E [R240+0x31f00], desc[UR16][R42.64], P4 ;  /* 0x31f000002af07fae */ /* 0x000fe2000a121850 */
[----:B------:R-:W-:Y:S01]  /*4fc0*/  ISETP.GE.U32.AND P4, PT, R249, 0x7fffff7b, PT ;  /* 0x7fffff7bf900780c */ /* 0x000fe20003f86070 */
[----:B------:R-:W-:-:S02]  /*4fd0*/  VIADD R249, R156, 0xffffff9f ;  /* 0xffffff9f9cf97836 */ /* 0x000fc40000000000 */
[----:B------:R-:W0:Y:S01]  /*4fe0*/  LDGDEPBAR ;  /* 0x00000000000079af */ /* 0x000e220000000000 */
[----:B------:R-:W-:Y:S01]  /*4ff0*/  IMAD.WIDE R156, R184, 0x4, R232 ;  /* 0x00000004b89c7825 */ /* 0x000fe200078e02e8 */
[----:B------:R-:W-:Y:S06]  /*5000*/  BAR.SYNC.DEFER_BLOCKING 0x0 ;  /* 0x0000000000007b1d */ /* 0x000fec0000010000 */
[----:B------:R1:W-:Y:S04]  /*5010*/  STL [R1+0x51c], R152 ;  /* 0x00051c9801007387 */ /* 0x0003e80000100800 */
[----:B------:R4:W-:Y:S04]  /*5020*/  STL.64 [R1+0x200], R170 ;  /* 0x000200aa01007387 */ /* 0x0009e80000100a00 */
[----:B------:R3:W-:Y:S01]  /*5030*/  STL.64 [R1+0x208], R162 ;  /* 0x000208a201007387 */ /* 0x0007e20000100a00 */
[----:B-1----:R-:W1:Y:S03]  /*5040*/  LDC R152, c[0x0][0x230] ;  /* 0x00008c00ff987b82 */ /* 0x002e660000000800 */
[----:B------:R2:W-:Y:S04]  /*5050*/  STL.64 [R1+0x118], R158 ;  /* 0x0001189e01007387 */ /* 0x0005e80000100a00 */
[----:B------:R-:W-:Y:S01]  /*5060*/  @!PT LDS RZ, [RZ] ;  /* 0x00000000fffff984 */ /* 0x000fe20000000800 */
[----:B------:R-:W-:Y:S01]  /*5070*/  @!PT LDS RZ, [RZ] ;  /* 0x00000000fffff984 */ /* 0x000fe20000000800 */
[----:B------:R-:W-:Y:S01]  /*5080*/  @!PT LDS RZ, [RZ] ;  /* 0x00000000fffff984 */ /* 0x000fe20000000800 */
[----:B------:R4:W-:Y:S04]  /*5090*/  LDGSTS.E [R243+0x10000], desc[UR16][R170.64], !P1 ;  /* 0x10000000aaf37fae */ /* 0x0009e8000c921850 */
[----:B------:R3:W-:Y:S01]  /*50a0*/  LDGSTS.E [R243+0x14000], desc[UR16][R162.64], !P1 ;  /* 0x14000000a2f37fae */ /* 0x0007e2000c921850 */
[----:B------:R-:W-:-:S02]  /*50b0*/  ISETP.GE.U32.AND P1, PT, R252, 0x7fffff7a, PT ;  /* 0x7fffff7afc00780c */ /* 0x000fc40003f26070 */
[----:B------:R-:W1:Y:S01]  /*50c0*/  LDC R252, c[0x0][0x230] ;  /* 0x00008c00fffc7b82 */ /* 0x000e620000000800 */
[----:B------:R2:W-:Y:S01]  /*50d0*/  LDGSTS.E [R243+0x10004], desc[UR16][R158.64], !P2 ;  /* 0x100040009ef37fae */ /* 0x0005e2000d121850 */
[----:B----4-:R-:W-:-:S03]  /*50e0*/  IMAD.WIDE R170, R184, 0x4, R250 ;  /* 0x00000004b8aa7825 */ /* 0x010fc600078e02fa */
[----:B------:R4:W-:Y:S01]  /*50f0*/  LDGSTS.E [R243+0x14004], desc[UR16][R156.64], !P2 ;  /* 0x140040009cf37fae */ /* 0x0009e2000d121850 */
[----:B------:R-:W-:Y:S01]  /*5100*/  ISETP.GE.U32.AND P2, PT, R249, 0x7fffff60, PT ;  /* 0x7fffff60f900780c */ /* 0x000fe20003f46070 */
[C---:B---3--:R-:W-:Y:S02]  /*5110*/  IMAD.WIDE R162, R184.reuse, 0x4, R234 ;  /* 0x00000004b8a27825 */ /* 0x048fe400078e02ea */
[----:B------:R4:W-:Y:S01]  /*5120*/  STL.64 [R1+0x140], R156 ;  /* 0x0001409c01007387 */ /* 0x0009e20000100a00 */
[----:B------:R-:W3:Y:S01]  /*5130*/  LDC R249, c[0x0][0x230] ;  /* 0x00008c00fff97b82 */ /* 0x000ee20000000800 */
[----:B--2---:R-:W-:Y:S02]  /*5140*/  IMAD.WIDE R158, R184, 0x4, R236 ;  /* 0x00000004b89e7825 */ /* 0x004fe400078e02ec */
[----:B------:R-:W-:Y:S04]  /*5150*/  LDGSTS.E [R243+0x10008], desc[UR16][R170.64], !P3 ;  /* 0x10008000aaf37fae */ /* 0x000fe8000d921850 */
[----:B------:R2:W-:Y:S01]  /*5160*/  LDGSTS.E [R243+0x14008], desc[UR16][R162.64], !P3 ;  /* 0x14008000a2f37fae */ /* 0x0005e2000d921850 */
[----:B------:R-:W-:-:S02]  /*5170*/  ISETP.GE.U32.AND P3, PT, R75, 0x7fffff5f, PT ;  /* 0x7fffff5f4b00780c */ /* 0x000fc40003f66070 */
[----:B-1----:R-:W-:Y:S01]  /*5180*/  IADD3 R75, R152, -0x48, RZ ;  /* 0xffffffb8984b7810 */ /* 0x002fe20007ffe0ff */
[C---:B----4-:R-:W-:Y:S01]  /*5190*/  IMAD.WIDE R156, R184.reuse, 0x4, R238 ;  /* 0x00000004b89c7825 */ /* 0x050fe200078e02ee */
[----:B------:R-:W-:Y:S03]  /*51a0*/  STL.64 [R1+0x168], R170 ;  /* 0x000168aa01007387 */ /* 0x000fe60000100a00 */
[C---:B------:R-:W-:Y:S01]  /*51b0*/  IMAD.WIDE R152, R184.reuse, 0x4, R92 ;  /* 0x00000004b8987825 */ /* 0x040fe200078e025c */
[----:B------:R2:W-:Y:S04]  /*51c0*/  STL.64 [R1+0x180], R162 ;  /* 0x000180a201007387 */ /* 0x0005e80000100a00 */
[----:B------:R-:W-:Y:S04]  /*51d0*/  LDGSTS.E [R243+0x1000c], desc[UR16][R158.64], !P6 ;  /* 0x1000c0009ef37fae */ /* 0x000fe8000f121850 */
[----:B------:R1:W-:Y:S04]  /*51e0*/  STL.64 [R1+0x190], R158 ;  /* 0x0001909e01007387 */ /* 0x0003e80000100a00 */
[----:B------:R4:W-:Y:S01]  /*51f0*/  LDGSTS.E [R243+0x1400c], desc[UR16][R156.64], !P6 ;  /* 0x1400c0009cf37fae */ /* 0x0009e2000f121850 */
[----:B--2---:R-:W-:Y:S01]  /*5200*/  IMAD.WIDE R162, R184, 0x4, R76 ;  /* 0x00000004b8a27825 */ /* 0x004fe200078e024c */
[----:B------:R-:W-:Y:S01]  /*5210*/  ISETP.GE.U32.AND P6, PT, R74, 0x7fffff5e, PT ;  /* 0x7fffff5e4a00780c */ /* 0x000fe20003fc6070 */
[----:B------:R-:W2:Y:S01]  /*5220*/  LDC R76, c[0x0][0x230] ;  /* 0x00008c00ff4c7b82 */ /* 0x000ea20000000800 */
[----:B------:R4:W-:Y:S01]  /*5230*/  STL.64 [R1+0x198], R156 ;  /* 0x0001989c01007387 */ /* 0x0009e20000100a00 */
[----:B------:R-:W-:-:S02]  /*5240*/  VIADD R74, R154, 0xffffff9c ;  /* 0xffffff9c9a4a7836 */ /* 0x000fc40000000000 */
[C---:B------:R-:W-:Y:S01]  /*5250*/  IMAD.WIDE R154, R184.reuse, 0x4, R78 ;  /* 0x00000004b89a7825 */ /* 0x040fe200078e024e */
[----:B-1----:R-:W2:Y:S03]  /*5260*/  LDL.LU.64 R158, [R1+0xc8] ;  /* 0x0000c800019e7983 */ /* 0x002ea60000300a00 */
[C---:B------:R-:W-:Y:S01]  /*5270*/  IMAD.WIDE R238, R184.reuse, 0x4, R86 ;  /* 0x00000004b8ee7825 */ /* 0x040fe200078e0256 */
[----:B------:R1:W-:Y:S01]  /*5280*/  STL.64 [R1+0x310], R152 ;  /* 0x0003109801007387 */ /* 0x0003e20000100a00 */
[----:B------:R-:W2:Y:S02]  /*5290*/  LDC R79, c[0x0][0x230] ;  /* 0x00008c00ff4f7b82 */ /* 0x000ea40000000800 */
[----:B----4-:R-:W-:Y:S01]  /*52a0*/  IMAD.WIDE R156, R184, 0x4, R80 ;  /* 0x00000004b89c7825 */ /* 0x010fe200078e0250 */
[----:B------:R-:W4:Y:S04]  /*52b0*/  LDL.LU.64 R232, [R1+0xc0] ;  /* 0x0000c00001e87983 */ /* 0x000f280000300a00 */
[----:B------:R3:W-:Y:S01]  /*52c0*/  STL.64 [R1+0x350], R162 ;  /* 0x000350a201007387 */ /* 0x0007e20000100a00 */
[----:B------:R-:W4:Y:S03]  /*52d0*/  LDC R78, c[0x0][0x230] ;  /* 0x00008c00ff4e7b82 */ /* 0x000f260000000800 */
[----:B------:R-:W-:Y:S04]  /*52e0*/  LDGSTS.E [R243+0x18000], desc[UR16][R152.64], !P2 ;  /* 0x1800000098f37fae */ /* 0x000fe8000d121850 */
[----:B------:R-:W-:Y:S01]  /*52f0*/  LDGSTS.E [R243+0x1c000], desc[UR16][R162.64], !P2 ;  /* 0x1c000000a2f37fae */ /* 0x000fe2000d121850 */
[----:B------:R-:W4:Y:S03]  /*5300*/  LDC R77, c[0x0][0x230] ;  /* 0x00008c00ff4d7b82 */ /* 0x000f260000000800 */
[----:B-1----:R-:W4:Y:S05]  /*5310*/  LDL.LU.64 R152, [R1+0xb8] ;  /* 0x0000b80001987983 */ /* 0x002f2a0000300a00 */
[----:B------:R-:W1:Y:S01]  /*5320*/  LDC R80, c[0x0][0x230] ;  /* 0x00008c00ff507b82 */ /* 0x000e620000000800 */
[----:B------:R3:W-:Y:S04]  /*5330*/  STL.64 [R1+0x388], R156 ;  /* 0x0003889c01007387 */ /* 0x0007e80000100a00 */
[----:B------:R1:W-:Y:S03]  /*5340*/  STL.64 [R1+0x3b8], R154 ;  /* 0x0003b89a01007387 */ /* 0x0003e60000100a00 */
[----:B------:R-:W4:Y:S01]  /*5350*/  LDC R81, c[0x0][0x230] ;  /* 0x00008c00ff517b82 */ /* 0x000f220000000800 */
[----:B------:R-:W4:Y:S01]  /*5360*/  LDL.LU.64 R170, [R1+0xb0] ;  /* 0x0000b00001aa7983 */ /* 0x000f220000300a00 */
[----:B------:R-:W-:-:S03]  /*5370*/  ISETP.GE.U32.AND P2, PT, R74, 0x7fffff5d, PT ;  /* 0x7fffff5d4a00780c */ /* 0x000fc60003f46070 */
[----:B---3--:R-:W3:Y:S04]  /*5380*/  LDL.LU.64 R162, [R1+0xa8] ;  /* 0x0000a80001a27983 */ /* 0x008ee80000300a00 */
[----:B------:R-:W3:Y:S04]  /*5390*/  LDL.LU.64 R250, [R1+0xa0] ;  /* 0x0000a00001fa7983 */ /* 0x000ee80000300a00 */
[----:B------:R-:W3:Y:S04]  /*53a0*/  LDL.LU.64 R234, [R1+0x98] ;  /* 0x0000980001ea7983 */ /* 0x000ee80000300a00 */
[----:B------:R-:W3:Y:S04]  /*53b0*/  LDL.LU.64 R236, [R1+0x90] ;  /* 0x0000900001ec7983 */ /* 0x000ee80000300a00 */
[----:B------:R1:W-:Y:S04]  /*53c0*/  LDGSTS.E [R243+0x18004], desc[UR16][R156.64], !P3 ;  /* 0x180040009cf37fae */ /* 0x0003e8000d921850 */
[----:B------:R1:W-:Y:S01]  /*53d0*/  LDGSTS.E [R243+0x1c004], desc[UR16][R154.64], !P3 ;  /* 0x1c0040009af37fae */ /* 0x0003e2000d921850 */
[----:B------:R-:W-:-:S03]  /*53e0*/  ISETP.GE.U32.AND P3, PT, R75, 0x7fffff79, PT ;  /* 0x7fffff794b00780c */ /* 0x000fc60003f66070 */
[----:B------:R1:W-:Y:S02]  /*53f0*/  STL.64 [R1+0x3d8], R238 ;  /* 0x0003d8ee01007387 */ /* 0x0003e40000100a00 */
[C---:B-1----:R-:W-:Y:S02]  /*5400*/  IMAD.WIDE R156, R184.reuse, 0x4, R72 ;  /* 0x00000004b89c7825 */ /* 0x042fe400078e0248 */
[----:B------:R-:W-:Y:S02]  /*5410*/  STL.64 [R1+0x3f8], R186 ;  /* 0x0003f8ba01007387 */ /* 0x000fe40000100a00 */
[----:B------:R-:W-:Y:S02]  /*5420*/  IMAD.WIDE R154, R184, 0x4, R84 ;  /* 0x00000004b89a7825 */ /* 0x000fe400078e0254 */
[----:B------:R-:W-:Y:S04]  /*5430*/  LDGSTS.E [R243+0x18008], desc[UR16][R238.64], !P6 ;  /* 0x18008000eef37fae */ /* 0x000fe8000f121850 */
[----:B------:R-:W-:Y:S01]  /*5440*/  LDGSTS.E [R243+0x1c008], desc[UR16][R186.64], !P6 ;  /* 0x1c008000baf37fae */ /* 0x000fe2000f121850 */
[----:B------:R-:W-:-:S03]  /*5450*/  IADD3 R73, R88, -0x4b, RZ ;  /* 0xffffffb558497810 */ /* 0x000fc60007ffe0ff */
[----:B------:R4:W-:Y:S04]  /*5460*/  LDGSTS.E [R243+0x1800c], desc[UR16][R156.64], !P2 ;  /* 0x1800c0009cf37fae */ /* 0x0009e8000d121850 */
[----:B------:R-:W3:Y:S04]  /*5470*/  LDL.LU.64 R238, [R1+0x5b0] ;  /* 0x0005b00001ee7983 */ /* 0x000ee80000300a00 */
[----:B------:R4:W-:Y:S01]  /*5480*/  STL.64 [R1+0x408], R156 ;  /* 0x0004089c01007387 */ /* 0x0009e20000100a00 */
[----:B------:R-:W-:-:S03]  /*5490*/  VIADD R72, R249, 0xffffff9b ;  /* 0xffffff9bf9487836 */ /* 0x000fc60000000000 */
[----:B------:R1:W-:Y:S04]  /*54a0*/  STL.64 [R1+0x410], R154 ;  /* 0x0004109a01007387 */ /* 0x0003e80000100a00 */
[----:B------:R1:W-:Y:S01]  /*54b0*/  LDGSTS.E [R243+0x1c00c], desc[UR16][R154.64], !P2 ;  /* 0x1c00c0009af37fae */ /* 0x0003e2000d121850 */
[----:B--2---:R-:W-:-:S05]  /*54c0*/  IMAD.WIDE R158, R184, 0x4, R158 ;  /* 0x00000004b89e7825 */ /* 0x004fca00078e029e */
[----:B------:R3:W-:Y:S01]  /*54d0*/  STL.64 [R1+0xc8], R158 ;  /* 0x0000c89e01007387 */ /* 0x0007e20000100a00 */
[----:B----4-:R-:W-:-:S03]  /*54e0*/  IMAD.WIDE R156, R184, 0x4, R232 ;  /* 0x00000004b89c7825 */ /* 0x010fc600078e02e8 */
[----:B------:R3:W-:Y:S04]  /*54f0*/  LDGSTS.E [R244+0x10000], desc[UR16][R158.64], !P5 ;  /* 0x100000009ef47fae */ /* 0x0007e8000e921850 */
[----:B------:R2:W-:Y:S04]  /*5500*/  STL.64 [R1+0xc0], R156 ;  /* 0x0000c09c01007387 */ /* 0x0005e80000100a00 */
[----:B------:R2:W-:Y:S01]  /*5510*/  LDGSTS.E [R244+0x14000], desc[UR16][R156.64], !P5 ;  /* 0x140000009cf47fae */ /* 0x0005e2000e921850 */
[----:B------:R-:W-:Y:S01]  /*5520*/  ISETP.GE.U32.AND P5, PT, R73, 0x7fffff76, PT ;  /* 0x7fffff764900780c */ /* 0x000fe20003fa6070 */
[----:B------:R-:W-:-:S02]  /*5530*/  VIADD R73, R76, 0xffffff9a ;  /* 0xffffff9a4c497836 */ /* 0x000fc40000000000 */
[----:B------:R-:W-:Y:S01]  /*5540*/  VIADD R74, R252, 0xffffffb6 ;  /* 0xffffffb6fc4a7836 */ /* 0x000fe20000000000 */
[----:B------:R-:W4:Y:S01]  /*5550*/  LDC R76, c[0x0][0x230] ;  /* 0x00008c00ff4c7b82 */ /* 0x000f220000000800 */
[----:B-1----:R-:W-:-:S05]  /*5560*/  IMAD.WIDE R154, R184, 0x4, R152 ;  /* 0x00000004b89a7825 */ /* 0x002fca00078e0298 */
[----:B------:R1:W-:Y:S04]  /*5570*/  STL.64 [R1+0xe0], R154 ;  /* 0x0000e09a01007387 */ /* 0x0003e80000100a00 */
[----:B------:R1:W-:Y:S01]  /*5580*/  LDGSTS.E [R244+0x10004], desc[UR16][R154.64], !P4 ;  /* 0x100040009af47fae */ /* 0x0003e2000e121850 */
[----:B------:R-:W-:-:S04]  /*5590*/  IMAD.WIDE R152, R184, 0x4, R170 ;  /* 0x00000004b8987825 */ /* 0x000fc800078e02aa */
[C---:B---3--:R-:W-:Y:S01]  /*55a0*/  IMAD.WIDE R158, R184.reuse, 0x4, R162 ;  /* 0x00000004b89e7825 */ /* 0x048fe200078e02a2 */
[----:B------:R3:W-:Y:S03]  /*55b0*/  STL.64 [R1+0x110], R152 ;  /* 0x0001109801007387 */ /* 0x0007e60000100a00 */
[----:B--2---:R-:W-:Y:S01]  /*55c0*/  IMAD.WIDE R156, R184, 0x4, R250 ;  /* 0x00000004b89c7825 */ /* 0x004fe200078e02fa */
[----:B------:R3:W-:Y:S01]  /*55d0*/  LDGSTS.E [R244+0x14004], desc[UR16][R152.64], !P4 ;  /* 0x1400400098f47fae */ /* 0x0007e2000e121850 */
[----:B------:R-:W-:Y:S02]  /*55e0*/  ISETP.GE.U32.AND P4, PT, R72, 0x7fffff5c, PT ;  /* 0x7fffff5c4800780c */ /* 0x000fe40003f86070 */
[C---:B-1----:R-:W-:Y:S01]  /*55f0*/  IMAD.WIDE R154, R184.reuse, 0x4, R234 ;  /* 0x00000004b89a7825 */ /* 0x042fe200078e02ea */
[----:B------:R-:W-:Y:S04]  /*5600*/  STL.64 [R1+0x138], R158 ;  /* 0x0001389e01007387 */ /* 0x000fe80000100a00 */
[----:B------:R-:W-:Y:S01]  /*5610*/  LDGSTS.E [R244+0x10008], desc[UR16][R158.64], !P1 ;  /* 0x100080009ef47fae */ /* 0x000fe2000c921850 */
[----:B---3--:R-:W-:-:S03]  /*5620*/  IMAD.WIDE R152, R184, 0x4, R236 ;  /* 0x00000004b8987825 */ /* 0x008fc600078e02ec */
[----:B------:R1:W-:Y:S04]  /*5630*/  STL.64 [R1+0x160], R156 ;  /* 0x0001609c01007387 */ /* 0x0003e80000100a00 */
[----:B------:R1:W-:Y:S01]  /*5640*/  LDGSTS.E [R244+0x14008], desc[UR16][R156.64], !P1 ;  /* 0x140080009cf47fae */ /* 0x0003e2000c921850 */
[----:B------:R-:W-:Y:S01]  /*5650*/  ISETP.GE.U32.AND P1, PT, R73, 0x7fffff5b, PT ;  /* 0x7fffff5b4900780c */ /* 0x000fe20003f26070 */
[C---:B------:R-:W-:Y:S02]  /*5660*/  IMAD.WIDE R170, R184.reuse, 0x4, R106 ;  /* 0x00000004b8aa7825 */ /* 0x040fe400078e026a */
[----:B------:R2:W-:Y:S04]  /*5670*/  STL.64 [R1+0x178], R154 ;  /* 0x0001789a01007387 */ /* 0x0005e80000100a00 */
[----:B------:R-:W-:Y:S01]  /*5680*/  LDGSTS.E [R244+0x1000c], desc[UR16][R154.64], !P3 ;  /* 0x1000c0009af47fae */ /* 0x000fe2000d921850 */
[----:B------:R-:W-:-:S03]  /*5690*/  IMAD.WIDE R162, R184, 0x4, R96 ;  /* 0x00000004b8a27825 */ /* 0x000fc600078e0260 */
[----:B------:R3:W-:Y:S04]  /*56a0*/  STL.64 [R1+0x188], R152 ;  /* 0x0001889801007387 */ /* 0x0007e80000100a00 */
[----:B------:R3:W-:Y:S01]  /*56b0*/  LDGSTS.E [R244+0x1400c], desc[UR16][R152.64], !P3 ;  /* 0x1400c00098f47fae */ /* 0x0007e2000d921850 */
[----:B-1----:R-:W-:-:S03]  /*56c0*/  IMAD.WIDE R156, R184, 0x4, R94 ;  /* 0x00000004b89c7825 */ /* 0x002fc600078e025e */
[----:B--2---:R-:W2:Y:S04]  /*56d0*/  LDL.LU.64 R154, [R1+0x88] ;  /* 0x00008800019a7983 */ /* 0x004ea80000300a00 */
[----:B------:R-:W2:Y:S01]  /*56e0*/  LDL.LU.64 R158, [R1+0x80] ;  /* 0x00008000019e7983 */ /* 0x000ea20000300a00 */
[----:B---3--:R-:W-:-:S03]  /*56f0*/  IMAD.WIDE R152, R184, 0x4, R90 ;  /* 0x00000004b8987825 */ /* 0x008fc600078e025a */
[----:B------:R-:W-:Y:S04]  /*5700*/  STL.64 [R1+0x2d8], R170 ;  /* 0x0002d8aa01007387 */ /* 0x000fe80000100a00 */
[----:B------:R1:W-:Y:S04]  /*5710*/  STL.64 [R1+0x308], R152 ;  /* 0x0003089801007387 */ /* 0x0003e80000100a00 */
[----:B------:R-:W3:Y:S04]  /*5720*/  LDL.LU.64 R232, [R1+0x78] ;  /* 0x0000780001e87983 */ /* 0x000ee80000300a00 */
[----:B------:R-:W-:Y:S04]  /*5730*/  LDGSTS.E [R244+0x18000], desc[UR16][R170.64], !P4 ;  /* 0x18000000aaf47fae */ /* 0x000fe8000e121850 */
[----:B------:R4:W-:Y:S04]  /*5740*/  STL.64 [R1+0x340], R162 ;  /* 0x000340a201007387 */ /* 0x0009e80000100a00 */
[----:B------:R-:W-:Y:S04]  /*5750*/  LDGSTS.E [R244+0x1c000], desc[UR16][R152.64], !P4 ;  /* 0x1c00000098f47fae */ /* 0x000fe8000e121850 */
[----:B------:R4:W-:Y:S04]  /*5760*/  STL.64 [R1+0x380], R156 ;  /* 0x0003809c01007387 */ /* 0x0009e80000100a00 */
[----:B------:R-:W-:Y:S04]  /*5770*/  LDGSTS.E [R244+0x18004], desc[UR16][R162.64], !P1 ;  /* 0x18004000a2f47fae */ /* 0x000fe8000c921850 */
[----:B-1----:R-:W3:Y:S01]  /*5780*/  LDL.LU.64 R152, [R1+0x70] ;  /* 0x0000700001987983 */ /* 0x002ee20000300a00 */
[----:B------:R-:W-:-:S02]  /*5790*/  VIADD R72, R79, 0xffffff99 ;  /* 0xffffff994f487836 */ /* 0x000fc40000000000 */
[----:B------:R-:W-:Y:S01]  /*57a0*/  IMAD.WIDE R236, R184, 0x4, R98 ;  /* 0x00000004b8ec7825 */ /* 0x000fe200078e0262 */
[----:B------:R1:W-:Y:S01]  /*57b0*/  LDGSTS.E [R244+0x1c004], desc[UR16][R156.64], !P1 ;  /* 0x1c0040009cf47fae */ /* 0x0003e2000c921850 */
[----:B------:R-:W-:Y:S01]  /*57c0*/  ISETP.GE.U32.AND P2, PT, R74, 0x7fffff77, PT ;  /* 0x7fffff774a00780c */ /* 0x000fe20003f46070 */
[----:B------:R-:W3:Y:S02]  /*57d0*/  LDC R79, c[0x0][0x230] ;  /* 0x00008c00ff4f7b82 */ /* 0x000ee40000000800 */
[----:B----4-:R-:W4:Y:S04]  /*57e0*/  LDL.LU.64 R162, [R1+0x68] ;  /* 0x0000680001a27983 */ /* 0x010f280000300a00 */
[----:B------:R-:W4:Y:S01]  /*57f0*/  LDL.LU.64 R170, [R1+0x60] ;  /* 0x0000600001aa7983 */ /* 0x000f220000300a00 */
[----:B------:R-:W-:Y:S01]  /*5800*/  ISETP.GE.U32.AND P3, PT, R72, 0x7fffff5a, PT ;  /* 0x7fffff5a4800780c */ /* 0x000fe20003f66070 */
[----:B------:R-:W-:Y:S01]  /*5810*/  VIADD R75, R89, 0xffffffb7 ;  /* 0xffffffb7594b7836 */ /* 0x000fe20000000000 */
[----:B------:R-:W1:Y:S01]  /*5820*/  LDC R74, c[0x0][0x230] ;  /* 0x00008c00ff4a7b82 */ /* 0x000e620000000800 */
[----:B------:R-:W4:Y:S04]  /*5830*/  LDL.LU.64 R250, [R1+0x58] ;  /* 0x0000580001fa7983 */ /* 0x000f280000300a00 */
[----:B------:R-:W4:Y:S01]  /*5840*/  LDL.LU.64 R234, [R1+0x50] ;  /* 0x0000500001ea7983 */ /* 0x000f220000300a00 */
[----:B-1----:R-:W-:-:S05]  /*5850*/  IMAD.WIDE R156, R184, 0x4, R102 ;  /* 0x00000004b89c7825 */ /* 0x002fca00078e0266 */
[----:B------:R1:W-:Y:S04]  /*5860*/  STL.64 [R1+0x3b0], R156 ;  /* 0x0003b09c01007387 */ /* 0x0003e80000100a00 */
[----:B------:R1:W-:Y:S04]  /*5870*/  STL.64 [R1+0x3d0], R236 ;  /* 0x0003d0ec01007387 */ /* 0x0003e80000100a00 */
[----:B------:R-:W-:Y:S04]  /*5880*/  LDGSTS.E [R244+0x18008], desc[UR16][R156.64], !P3 ;  /* 0x180080009cf47fae */ /* 0x000fe8000d921850 */
[----:B------:R-:W-:Y:S04]  /*5890*/  LDGSTS.E [R244+0x1c008], desc[UR16][R236.64], !P3 ;  /* 0x1c008000ecf47fae */ /* 0x000fe8000d921850 */
[----:B-1----:R-:W4:Y:S04]  /*58a0*/  LDL.LU.64 R156, [R1+0x5a8] ;  /* 0x0005a800019c7983 */ /* 0x002f280000300a00 */
[----:B------:R-:W4:Y:S01]  /*58b0*/  LDL.LU.64 R236, [R1+0x5a0] ;  /* 0x0005a00001ec7983 */ /* 0x000f220000300a00 */
[----:B------:R-:W-:Y:S01]  /*58c0*/  ISETP.GE.U32.AND P6, PT, R75, 0x7fffff78, PT ;  /* 0x7fffff784b00780c */ /* 0x000fe20003fc6070 */
[----:B------:R-:W-:Y:S01]  /*58d0*/  VIADD R72, R78, 0xffffff98 ;  /* 0xffffff984e487836 */ /* 0x000fe20000000000 */
[----:B------:R-:W1:Y:S01]  /*58e0*/  LDC R75, c[0x0][0x230] ;  /* 0x00008c00ff4b7b82 */ /* 0x000e620000000800 */
[----:B------:R-:W-:-:S03]  /*58f0*/  IADD3 R73, R77, -0x4c, RZ ;  /* 0xffffffb44d497810 */ /* 0x000fc60007ffe0ff */
[----:B------:R-:W-:-:S04]  /*5900*/  ISETP.GE.U32.AND P4, PT, R72, 0x7fffff59, PT ;  /* 0x7fffff594800780c */ /* 0x000fc80003f86070 */
[----:B------:R-:W3:Y:S01]  /*5910*/  LDC R77, c[0x0][0x230] ;  /* 0x00008c00ff4d7b82 */ /* 0x000ee20000000800 */
[----:B------:R-:W-:Y:S01]  /*5920*/  IMAD.WIDE R238, R184, 0x4, R238 ;  /* 0x00000004b8ee7825 */ /* 0x000fe200078e02ee */
[----:B------:R-:W-:-:S03]  /*5930*/  ISETP.GE.U32.AND P1, PT, R73, 0x7fffff75, PT ;  /* 0x7fffff754900780c */ /* 0x000fc60003f26070 */
[----:B------:R-:W-:-:S03]  /*5940*/  IMAD.WIDE R186, R184, 0x4, R100 ;  /* 0x00000004b8ba7825 */ /* 0x000fc600078e0264 */
[----:B------:R-:W4:Y:S01]  /*5950*/  LDC R78, c[0x0][0x230] ;  /* 0x00008c00ff4e7b82 */ /* 0x000f220000000800 */
[----:B------:R-:W-:Y:S01]  /*5960*/  VIADD R73, R74, 0xffffffb3 ;  /* 0xffffffb34a497836 */ /* 0x000fe20000000000 */
[----:B------:R-:W-:Y:S01]  /*5970*/  STL.64 [R1+0x3f0], R238 ;  /* 0x0003f0ee01007387 */ /* 0x000fe20000100a00 */
[----:B------:R-:W-:-:S03]  /*5980*/  VIADD R72, R80, 0xffffffb2 ;  /* 0xffffffb250487836 */ /* 0x000fc60000000000 */
[----:B------:R-:W-:Y:S01]  /*5990*/  LDGSTS.E [R244+0x1800c], desc[UR16][R238.64], !P4 ;  /* 0x1800c000eef47fae */ /* 0x000fe2000e121850 */
[----:B------:R-:W-:Y:S01]  /*59a0*/  ISETP.GE.U32.AND P3, PT, R73, 0x7fffff74, PT ;  /* 0x7fffff744900780c */ /* 0x000fe20003f66070 */
[----:B------:R-:W4:Y:S02]  /*59b0*/  LDC R74, c[0x0][0x230] ;  /* 0x00008c00ff4a7b82 */ /* 0x000f240000000800 */
[----:B------:R2:W-:Y:S04]  /*59c0*/  STL.64 [R1+0x400], R186 ;  /* 0x000400ba01007387 */ /* 0x0005e80000100a00 */
[----:B------:R2:W-:Y:S01]  /*59d0*/  LDGSTS.E [R244+0x1c00c], desc[UR16][R186.64], !P4 ;  /* 0x1c00c000baf47fae */ /* 0x0005e2000e121850 */
[----:B------:R-:W-:Y:S01]  /*59e0*/  ISETP.GE.U32.AND P4, PT, R72, 0x7fffff73, PT ;  /* 0x7fffff734800780c */ /* 0x000fe20003f86070 */
[----:B------:R-:W-:Y:S01]  /*59f0*/  VIADD R72, R76, 0xffffff97 ;  /* 0xffffff974c487836 */ /* 0x000fe20000000000 */
[----:B-1----:R-:W-:Y:S01]  /*5a00*/  IADD3 R73, R75, -0x4f, RZ ;  /* 0xffffffb14b497810 */ /* 0x002fe20007ffe0ff */
[----:B------:R-:W1:Y:S08]  /*5a10*/  LDC R76, c[0x0][0x230] ;  /* 0x00008c00ff4c7b82 */ /* 0x000e700000000800 */
[----:B------:R-:W1:Y:S08]  /*5a20*/  LDC R80, c[0x0][0x230] ;  /* 0x00008c00ff507b82 */ /* 0x000e700000000800 */
[----:B------:R-:W1:Y:S01]  /*5a30*/  LDC R75, c[0x0][0x230] ;  /* 0x00008c00ff4b7b82 */ /* 0x000e620000000800 */
[----:B--2---:R-:W-:-:S04]  /*5a40*/  IMAD.WIDE R186, R184, 0x4, R154 ;  /* 0x00000004b8ba7825 */ /* 0x004fc800078e029a */
[C---:B------:R-:W-:Y:S01]  /*5a50*/  IMAD.WIDE R158, R184.reuse, 0x4, R158 ;  /* 0x00000004b89e7825 */ /* 0x040fe200078e029e */
[----:B------:R2:W-:Y:S04]  /*5a60*/  STL.64 [R1+0x88], R186 ;  /* 0x000088ba01007387 */ /* 0x0005e80000100a00 */
[----:B------:R2:W-:Y:S04]  /*5a70*/  LDGSTS.E [R245+0x10000], desc[UR16][R186.64], !P6 ;  /* 0x10000000baf57fae */ /* 0x0005e8000f121850 */
[----:B------:R1:W-:Y:S01]  /*5a80*/  STL.64 [R1+0x80], R158 ;  /* 0x0000809e01007387 */ /* 0x0003e20000100a00 */
[----:B---3--:R-:W-:-:S03]  /*5a90*/  IMAD.WIDE R154, R184, 0x4, R232 ;  /* 0x00000004b89a7825 */ /* 0x008fc600078e02e8 */
[----:B------:R1:W-:Y:S01]  /*5aa0*/  LDGSTS.E [R245+0x14000], desc[UR16][R158.64], !P6 ;  /* 0x140000009ef57fae */ /* 0x0003e2000f121850 */
[----:B------:R-:W-:Y:S01]  /*5ab0*/  ISETP.GE.U32.AND P6, PT, R73, 0x7fffff72, PT ;  /* 0x7fffff724900780c */ /* 0x000fe20003fc6070 */
[----:B------:R-:W-:Y:S02]  /*5ac0*/  VIADD R73, R77, 0xffffff96 ;  /* 0xffffff964d497836 */ /* 0x000fe40000000000 */
[----:B------:R3:W-:Y:S01]  /*5ad0*/  LDGSTS.E [R245+0x10004], desc[UR16][R154.64], !P2 ;  /* 0x100040009af57fae */ /* 0x0007e2000d121850 */
[C---:B--2---:R-:W-:Y:S01]  /*5ae0*/  IMAD.WIDE R186, R184.reuse, 0x4, R120 ;  /* 0x00000004b8ba7825 */ /* 0x044fe200078e0278 */
[----:B------:R-:W2:Y:S02]  /*5af0*/  LDC R77, c[0x0][0x230] ;  /* 0x00008c00ff4d7b82 */ /* 0x000ea40000000800 */
[----:B------:R3:W-:Y:S01]  /*5b00*/  STL.64 [R1+0xa0], R154 ;  /* 0x0000a09a01007387 */ /* 0x0007e20000100a00 */
[----:B------:R-:W-:-:S05]  /*5b10*/  IMAD.WIDE R152, R184, 0x4, R152 ;  /* 0x00000004b8987825 */ /* 0x000fca00078e0298 */
[----:B------:R3:W-:Y:S01]  /*5b20*/  LDGSTS.E [R245+0x14004], desc[UR16][R152.64], !P2 ;  /* 0x1400400098f57fae */ /* 0x0007e2000d121850 */
[----:B----4-:R-:W-:Y:S01]  /*5b30*/  IMAD.WIDE R162, R184, 0x4, R162 ;  /* 0x00000004b8a27825 */ /* 0x010fe200078e02a2 */
[----:B------:R-:W-:-:S03]  /*5b40*/  ISETP.GE.U32.AND P2, PT, R72, 0x7fffff58, PT ;  /* 0x7fffff584800780c */ /* 0x000fc60003f46070 */
[C---:B-1----:R-:W-:Y:S01]  /*5b50*/  IMAD.WIDE R158, R184.reuse, 0x4, R170 ;  /* 0x00000004b89e7825 */ /* 0x042fe200078e02aa */
[----:B------:R1:W-:Y:S03]  /*5b60*/  STL.64 [R1+0xd8], R152 ;  /* 0x0000d89801007387 */ /* 0x0003e60000100a00 */
[C---:B---3--:R-:W-:Y:S01]  /*5b70*/  IMAD.WIDE R154, R184.reuse, 0x4, R250 ;  /* 0x00000004b89a7825 */ /* 0x048fe200078e02fa */
[----:B------:R3:W-:Y:S03]  /*5b80*/  LDGSTS.E [R245+0x10008], desc[UR16][R162.64], !P5 ;  /* 0x10008000a2f57fae */ /* 0x0007e6000e921850 */
[----:B------:R-:W-:Y:S01]  /*5b90*/  VIADD R72, R79, 0xffffff95 ;  /* 0xffffff954f487836 */ /* 0x000fe20000000000 */
[----:B------:R4:W-:Y:S01]  /*5ba0*/  LDGSTS.E [R245+0x14008], desc[UR16][R158.64], !P5 ;  /* 0x140080009ef57fae */ /* 0x0009e2000e921850 */
[----:B------:R-:W-:Y:S01]  /*5bb0*/  ISETP.GE.U32.AND P5, PT, R73, 0x7fffff57, PT ;  /* 0x7fffff574900780c */ /* 0x000fe20003fa6070 */
[C---:B------:R-:W-:Y:S01]  /*5bc0*/  IMAD.WIDE R232, R184.reuse, 0x4, R114 ;  /* 0x00000004b8e87825 */ /* 0x040fe200078e0272 */
[----:B------:R-:W2:Y:S01]  /*5bd0*/  LDC R79, c[0x0][0x230] ;  /* 0x00008c00ff4f7b82 */ /* 0x000ea20000000800 */
[----:B------:R4:W-:Y:S02]  /*5be0*/  LDGSTS.E [R245+0x1000c], desc[UR16][R154.64], !P1 ;  /* 0x1000c0009af57fae */ /* 0x0009e4000c921850 */
[----:B-1----:R-:W-:-:S02]  /*5bf0*/  IMAD.WIDE R152, R184, 0x4, R234 ;  /* 0x00000004b8987825 */ /* 0x002fc400078e02ea */
[----:B------:R3:W-:Y:S04]  /*5c00*/  STL.64 [R1+0x108], R162 ;  /* 0x000108a201007387 */ /* 0x0007e80000100a00 */
[----:B------:R-:W-:Y:S01]  /*5c10*/  LDGSTS.E [R245+0x1400c], desc[UR16][R152.64], !P1 ;  /* 0x1400c00098f57fae */ /* 0x000fe2000c921850 */
[----:B------:R-:W-:Y:S01]  /*5c20*/  ISETP.GE.U32.AND P1, PT, R72, 0x7fffff56, PT ;  /* 0x7fffff564800780c */ /* 0x000fe20003f26070 */
[----:B------:R-:W-:Y:S02]  /*5c30*/  VIADD R72, R78, 0xffffff94 ;  /* 0xffffff944e487836 */ /* 0x000fe40000000000 */
[----:B------:R4:W-:Y:S01]  /*5c40*/  STL.64 [R1+0x130], R158 ;  /* 0x0001309e01007387 */ /* 0x0009e20000100a00 */
[----:B------:R-:W-:Y:S01]  /*5c50*/  IADD3 R73, R74, -0x50, RZ ;  /* 0xffffffb04a497810 */ /* 0x000fe20007ffe0ff */
[----:B------:R-:W1:Y:S01]  /*5c60*/  LDC R78, c[0x0][0x230] ;  /* 0x00008c00ff4e7b82 */ /* 0x000e620000000800 */
[C---:B---3--:R-:W-:Y:S01]  /*5c70*/  IMAD.WIDE R162, R184.reuse, 0x4, R104 ;  /* 0x00000004b8a27825 */ /* 0x048fe200078e0268 */
[----:B------:R3:W-:Y:S04]  /*5c80*/  STL.64 [R1+0x158], R154 ;  /* 0x0001589a01007387 */ /* 0x0007e80000100a00 */
[----:B------:R3:W-:Y:S02]  /*5c90*/  STL.64 [R1+0x170], R152 ;  /* 0x0001709801007387 */ /* 0x0007e40000100a00 */
[----:B------:R-:W1:Y:S01]  /*5ca0*/  LDC R74, c[0x0][0x230] ;  /* 0x00008c00ff4a7b82 */ /* 0x000e620000000800 */
[C---:B----4-:R-:W-:Y:S01]  /*5cb0*/  IMAD.WIDE R158, R184.reuse, 0x4, R110 ;  /* 0x00000004b89e7825 */ /* 0x050fe200078e026e */
[----:B------:R4:W-:Y:S03]  /*5cc0*/  LDGSTS.E [R245+0x18000], desc[UR16][R186.64], !P2 ;  /* 0x18000000baf57fae */ /* 0x0009e6000d121850 */
[----:B---3--:R-:W-:Y:S01]  /*5cd0*/  IMAD.WIDE R154, R184, 0x4, R108 ;  /* 0x00000004b89a7825 */ /* 0x008fe200078e026c */
[----:B------:R-:W-:Y:S01]  /*5ce0*/  LDGSTS.E [R245+0x1c000], desc[UR16][R162.64], !P2 ;  /* 0x1c000000a2f57fae */ /* 0x000fe2000d121850 */
[----:B------:R-:W-:-:S03]  /*5cf0*/  ISETP.GE.U32.AND P2, PT, R72, 0x7fffff55, PT ;  /* 0x7fffff554800780c */ /* 0x000fc60003f46070 */
[----:B------:R-:W3:Y:S04]  /*5d00*/  LDL.LU.64 R152, [R1+0x48] ;  /* 0x0000480001987983 */ /* 0x000ee80000300a00 */
[----:B------:R-:W3:Y:S04]  /*5d10*/  LDL.LU.64 R170, [R1+0x40] ;  /* 0x0000400001aa7983 */ /* 0x000ee80000300a00 */
[----:B------:R4:W-:Y:S04]  /*5d20*/  STL.64 [R1+0x2a0], R186 ;  /* 0x0002a0ba01007387 */ /* 0x0009e80000100a00 */
[----:B------:R2:W-:Y:S04]  /*5d30*/  STL.64 [R1+0x2d0], R162 ;  /* 0x0002d0a201007387 */ /* 0x0005e80000100a00 */
[----:B------:R2:W-:Y:S04]  /*5d40*/  STL.64 [R1+0x300], R158 ;  /* 0x0003009e01007387 */ /* 0x0005e80000100a00 */
[----:B------:R1:W-:Y:S01]  /*5d50*/  STL.64 [R1+0x338], R154 ;  /* 0x0003389a01007387 */ /* 0x0003e20000100a00 */
[----:B----4-:R-:W-:-:S03]  /*5d60*/  IMAD.WIDE R186, R184, 0x4, R116 ;  /* 0x00000004b8ba7825 */ /* 0x010fc600078e0274 */
[----:B------:R4:W-:Y:S04]  /*5d70*/  LDGSTS.E [R245+0x18004], desc[UR16][R158.64], !P5 ;  /* 0x180040009ef57fae */ /* 0x0009e8000e921850 */
[----:B------:R1:W-:Y:S04]  /*5d80*/  LDGSTS.E [R245+0x1c004], desc[UR16][R154.64], !P5 ;  /* 0x1c0040009af57fae */ /* 0x0003e8000e921850 */
[----:B------:R-:W3:Y:S04]  /*5d90*/  LDL.LU.64 R238, [R1+0x28] ;  /* 0x0000280001ee7983 */ /* 0x000ee80000300a00 */
[----:B--2---:R-:W2:Y:S01]  /*5da0*/  LDL.LU.64 R162, [R1+0x20] ;  /* 0x0000200001a27983 */ /* 0x004ea20000300a00 */
[----:B----4-:R-:W-:-:S03]  /*5db0*/  IMAD.WIDE R158, R184, 0x4, R236 ;  /* 0x00000004b89e7825 */ /* 0x010fc600078e02ec */
[----:B------:R-:W4:Y:S01]  /*5dc0*/  LDL.LU.64 R234, [R1+0x18] ;  /* 0x0000180001ea7983 */ /* 0x000f220000300a00 */
[----:B-1----:R-:W-:-:S03]  /*5dd0*/  IMAD.WIDE R154, R184, 0x4, R112 ;  /* 0x00000004b89a7825 */ /* 0x002fc600078e0270 */
[----:B------:R-:W2:Y:S04]  /*5de0*/  LDL.LU.64 R250, [R1+0x10] ;  /* 0x0000100001fa7983 */ /* 0x000ea80000300a00 */
[----:B------:R1:W-:Y:S04]  /*5df0*/  STL.64 [R1+0x378], R186 ;  /* 0x000378ba01007387 */ /* 0x0003e80000100a00 */
[----:B------:R-:W2:Y:S04]  /*5e00*/  LDL.LU.64 R236, [R1+0x30] ;  /* 0x0000300001ec7983 */ /* 0x000ea80000300a00 */
[----:B------:R1:W-:Y:S04]  /*5e10*/  STL.64 [R1+0x3a8], R154 ;  /* 0x0003a89a01007387 */ /* 0x0003e80000100a00 */
[----:B------:R-:W-:Y:S04]  /*5e20*/  LDGSTS.E [R245+0x18008], desc[UR16][R186.64], !P1 ;  /* 0x18008000baf57fae */ /* 0x000fe8000c921850 */
[----:B------:R-:W-:Y:S04]  /*5e30*/  LDGSTS.E [R245+0x1c008], desc[UR16][R154.64], !P1 ;  /* 0x1c0080009af57fae */ /* 0x000fe8000c921850 */
[----:B------:R-:W-:Y:S04]  /*5e40*/  LDGSTS.E [R245+0x1800c], desc[UR16][R158.64], !P2 ;  /* 0x1800c0009ef57fae */ /* 0x000fe8000d121850 */
[----:B-1----:R-:W2:Y:S04]  /*5e50*/  LDL.LU.64 R186, [R1+0x598] ;  /* 0x0005980001ba7983 */ /* 0x002ea80000300a00 */
[----:B------:R1:W-:Y:S04]  /*5e60*/  STL.64 [R1+0x3c8], R158 ;  /* 0x0003c89e01007387 */ /* 0x0003e80000100a00 */
[----:B------:R-:W2:Y:S04]  /*5e70*/  LDL.LU.64 R154, [R1+0x590] ;  /* 0x00059000019a7983 */ /* 0x000ea80000300a00 */
[----:B------:R1:W-:Y:S04]  /*5e80*/  STL.64 [R1+0x3e8], R232 ;  /* 0x0003e8e801007387 */ /* 0x0003e80000100a00 */
[----:B-1----:R-:W2:Y:S04]  /*5e90*/  LDL.LU.64 R158, [R1+0x588] ;  /* 0x00058800019e7983 */ /* 0x002ea80000300a00 */
[----:B------:R1:W-:Y:S04]  /*5ea0*/  LDGSTS.E [R245+0x1c00c], desc[UR16][R232.64], !P2 ;  /* 0x1c00c000e8f57fae */ /* 0x0003e8000d121850 */
[----:B------:R-:W2:Y:S04]  /*5eb0*/  LDL.LU.64 R232, [R1+0x580] ;  /* 0x0005800001e87983 */ /* 0x000ea80000300a00 */
[----:B------:R-:W1:Y:S01]  /*5ec0*/  LDL.LU.64 R244, [R1+0x38] ;  /* 0x0000380001f47983 */ /* 0x000e620000300a00 */
[----:B------:R-:W-:Y:S01]  /*5ed0*/  ISETP.GE.U32.AND P5, PT, R73, 0x7fffff71, PT ;  /* 0x7fffff714900780c */ /* 0x000fe20003fa6070 */
[----:B------:R-:W-:-:S02]  /*5ee0*/  VIADD R73, R76, 0xffffffaf ;  /* 0xffffffaf4c497836 */ /* 0x000fc40000000000 */
[----:B------:R-:W-:Y:S01]  /*5ef0*/  VIADD R72, R81, 0xffffffae ;  /* 0xffffffae51487836 */ /* 0x000fe20000000000 */
[----:B------:R-:W1:Y:S02]  /*5f00*/  LDC R76, c[0x0][0x230] ;  /* 0x00008c00ff4c7b82 */ /* 0x000e640000000800 */
[----:B------:R-:W-:Y:S02]  /*5f10*/  ISETP.GE.U32.AND P1, PT, R73, 0x7fffff70, PT ;  /* 0x7fffff704900780c */ /* 0x000fe40003f26070 */
[----:B------:R-:W-:Y:S02]  /*5f20*/  IADD3 R73, R77, -0x53, RZ ;  /* 0xffffffad4d497810 */ /* 0x000fe40007ffe0ff */
[----:B------:R-:W-:Y:S01]  /*5f30*/  ISETP.GE.U32.AND P2, PT, R72, 0x7fffff6f, PT ;  /* 0x7fffff6f4800780c */ /* 0x000fe20003f46070 */
[----:B------:R-:W-:Y:S01]  /*5f40*/  VIADD R72, R80, 0xffffff93 ;  /* 0xffffff9350487836 */ /* 0x000fe20000000000 */
[----:B------:R-:W1:Y:S08]  /*5f50*/  LDC R81, c[0x0][0x230] ;  /* 0x00008c00ff517b82 */ /* 0x000e700000000800 */
[----:B------:R-:W1:Y:S08]  /*5f60*/  LDC R77, c[0x0][0x230] ;  /* 0x00008c00ff4d7b82 */ /* 0x000e700000000800 */
[----:B------:R-:W1:Y:S01]  /*5f70*/  LDC R80, c[0x0][0x230] ;  /* 0x00008c00ff507b82 */ /* 0x000e620000000800 */
[----:B---3--:R-:W-:-:S04]  /*5f80*/  IMAD.WIDE R152, R184, 0x4, R152 ;  /* 0x00000004b8987825 */ /* 0x008fc800078e0298 */
[----:B------:R-:W-:Y:S01]  /*5f90*/  IMAD.WIDE R170, R184, 0x4, R170 ;  /* 0x00000004b8aa7825 */ /* 0x000fe200078e02aa */
[----:B------:R3:W-:Y:S04]  /*5fa0*/  STL.64 [R1+0x48], R152 ;  /* 0x0000489801007387 */ /* 0x0007e80000100a00 */
[----:B------:R3:W-:Y:S04]  /*5fb0*/  STL.64 [R1+0x50], R170 ;  /* 0x000050aa01007387 */ /* 0x0007e80000100a00 */
[----:B------:R-:W-:Y:S04]  /*5fc0*/  LDGSTS.E [R246+0x10000], desc[UR16][R152.64], !P3 ;  /* 0x1000000098f67fae */ /* 0x000fe8000d921850 */
[----:B------:R-:W-:Y:S01]  /*5fd0*/  LDGSTS.E [R246+0x14000], desc[UR16][R170.64], !P3 ;  /* 0x14000000aaf67fae */ /* 0x000fe2000d921850 */
[----:B------:R-:W-:Y:S01]  /*5fe0*/  ISETP.GE.U32.AND P3, PT, R73, 0x7fffff6e, PT ;  /* 0x7fffff6e4900780c */ /* 0x000fe20003f66070 */
[----:B------:R-:W-:-:S02]  /*5ff0*/  VIADD R73, R75, 0xffffff92 ;  /* 0xffffff924b497836 */ /* 0x000fc40000000000 */
[----:B------:R-:W1:Y:S01]  /*6000*/  LDC R75, c[0x0][0x230] ;  /* 0x00008c00ff4b7b82 */ /* 0x000e620000000800 */
[----:B---3--:R-:W3:Y:S04]  /*6010*/  LDL.LU.64 R152, [R1+0x578] ;  /* 0x0005780001987983 */ /* 0x008ee80000300a00 */
[----:B------:R-:W3:Y:S01]  /*6020*/  LDL.LU.64 R170, [R1+0x570] ;  /* 0x0005700001aa7983 */ /* 0x000ee20000300a00 */
[----:B------:R-:W-:-:S04]  /*6030*/  IMAD.WIDE R238, R184, 0x4, R238 ;  /* 0x00000004b8ee7825 */ /* 0x000fc800078e02ee */
[----:B----4-:R-:W-:-:S04]  /*6040*/  IMAD.WIDE R234, R184, 0x4, R234 ;  /* 0x00000004b8ea7825 */ /* 0x010fc800078e02ea */
[----:B--2---:R-:W-:-:S04]  /*6050*/  IMAD.WIDE R236, R184, 0x4, R236 ;  /* 0x00000004b8ec7825 */ /* 0x004fc800078e02ec */
[----:B-1----:R-:W-:-:S05]  /*6060*/  IMAD.WIDE R244, R184, 0x4, R244 ;  /* 0x00000004b8f47825 */ /* 0x002fca00078e02f4 */
[----:B------:R-:W-:Y:S04]  /*6070*/  STL.64 [R1+0x68], R244 ;  /* 0x000068f401007387 */ /* 0x000fe80000100a00 */
[----:B------:R-:W-:Y:S04]  /*6080*/  LDGSTS.E [R246+0x10004], desc[UR16][R244.64], !P4 ;  /* 0x10004000f4f67fae */ /* 0x000fe8000e121850 */
[----:B------:R1:W-:Y:S04]  /*6090*/  STL.64 [R1+0x98], R236 ;  /* 0x000098ec01007387 */ /* 0x0003e80000100a00 */
[----:B------:R1:W-:Y:S01]  /*60a0*/  LDGSTS.E [R246+0x14004], desc[UR16][R236.64], !P4 ;  /* 0x14004000ecf67fae */ /* 0x0003e2000e121850 */
[----:B------:R-:W-:-:S03]  /*60b0*/  ISETP.GE.U32.AND P4, PT, R72, 0x7fffff54, PT ;  /* 0x7fffff544800780c */ /* 0x000fc60003f86070 */
[----:B------:R-:W-:Y:S01]  /*60c0*/  LDGSTS.E [R246+0x10008], desc[UR16][R238.64], !P6 ;  /* 0x10008000eef67fae */ /* 0x000fe2000f121850 */
[----:B-1----:R-:W-:-:S03]  /*60d0*/  IMAD.WIDE R236, R184, 0x4, R162 ;  /* 0x00000004b8ec7825 */ /* 0x002fc600078e02a2 */
[----:B------:R-:W-:Y:S04]  /*60e0*/  STL.64 [R1+0xd0], R238 ;  /* 0x0000d0ee01007387 */ /* 0x000fe80000100a00 */
[----:B------:R-:W-:Y:S01]  /*60f0*/  LDGSTS.E [R246+0x14008], desc[UR16][R236.64], !P6 ;  /* 0x14008000ecf67fae */ /* 0x000fe2000f121850 */
[----:B------:R-:W-:Y:S01]  /*6100*/  ISETP.GE.U32.AND P6, PT, R73, 0x7fffff53, PT ;  /* 0x7fffff534900780c */ /* 0x000fe20003fc6070 */
[----:B------:R-:W-:Y:S02]  /*6110*/  IMAD.WIDE R162, R184, 0x4, R250 ;  /* 0x00000004b8a27825 */ /* 0x000fe400078e02fa */
[----:B------:R-:W-:Y:S02]  /*6120*/  STL.64 [R1+0x100], R236 ;  /* 0x000100ec01007387 */ /* 0x000fe40000100a00 */
[----:B------:R-:W-:-:S02]  /*6130*/  VIADD R72, R79, 0xffffff91 ;  /* 0xffffff914f487836 */ /* 0x000fc40000000000 */
[----:B------:R1:W-:Y:S01]  /*6140*/  STL.64 [R1+0x128], R234 ;  /* 0x000128ea01007387 */ /* 0x0003e20000100a00 */
[C---:B------:R-:W-:Y:S01]  /*6150*/  IMAD.WIDE R250, R184.reuse, 0x4, R118 ;  /* 0x00000004b8fa7825 */ /* 0x040fe200078e0276 */
[----:B------:R-:W2:Y:S02]  /*6160*/  LDC R79, c[0x0][0x230] ;  /* 0x00008c00ff4f7b82 */ /* 0x000ea40000000800 */
[----:B------:R1:W-:Y:S01]  /*6170*/  LDGSTS.E [R246+0x1000c], desc[UR16][R234.64], !P5 ;  /* 0x1000c000eaf67fae */ /* 0x0003e2000e921850 */
[----:B------:R-:W-:-:S03]  /*6180*/  IMAD.WIDE R244, R184, 0x4, R124 ;  /* 0x00000004b8f47825 */ /* 0x000fc600078e027c */
[----:B------:R4:W-:Y:S04]  /*6190*/  STL.64 [R1+0x150], R162 ;  /* 0x000150a201007387 */ /* 0x0009e80000100a00 */
[----:B------:R4:W-:Y:S01]  /*61a0*/  LDGSTS.E [R246+0x1400c], desc[UR16][R162.64], !P5 ;  /* 0x1400c000a2f67fae */ /* 0x0009e2000e921850 */
[----:B------:R-:W-:Y:S01]  /*61b0*/  ISETP.GE.U32.AND P5, PT, R72, 0x7fffff52, PT ;  /* 0x7fffff524800780c */ /* 0x000fe20003fa6070 */
[C---:B-1----:R-:W-:Y:S02]  /*61c0*/  IMAD.WIDE R234, R184.reuse, 0x4, R142 ;  /* 0x00000004b8ea7825 */ /* 0x042fe400078e028e */
[----:B------:R-:W2:Y:S04]  /*61d0*/  LDL.LU.64 R236, [R1+0x8] ;  /* 0x0000080001ec7983 */ /* 0x000ea80000300a00 */
[----:B------:R-:W2:Y:S01]  /*61e0*/  LDL.LU.64 R238, [R1] ;  /* 0x0000000001ee7983 */ /* 0x000ea20000300a00 */
[----:B----4-:R-:W-:-:S03]  /*61f0*/  IMAD.WIDE R162, R184, 0x4, R122 ;  /* 0x00000004b8a27825 */ /* 0x010fc600078e027a */
[----:B------:R1:W-:Y:S04]  /*6200*/  STL.64 [R1+0x278], R234 ;  /* 0x000278ea01007387 */ /* 0x0003e80000100a00 */
[----:B------:R4:W-:Y:S04]  /*6210*/  STL.64 [R1+0x298], R250 ;  /* 0x000298fa01007387 */ /* 0x0009e80000100a00 */
[----:B------:R-:W-:Y:S04]  /*6220*/  LDGSTS.E [R246+0x18000], desc[UR16][R234.64], !P4 ;  /* 0x18000000eaf67fae */ /* 0x000fe8000e121850 */
[----:B------:R4:W-:Y:S04]  /*6230*/  LDGSTS.E [R246+0x1c000], desc[UR16][R250.64], !P4 ;  /* 0x1c000000faf67fae */ /* 0x0009e8000e121850 */
[----:B------:R-:W-:Y:S04]  /*6240*/  LDGSTS.E [R246+0x18004], desc[UR16][R244.64], !P6 ;  /* 0x18004000f4f67fae */ /* 0x000fe8000f121850 */
[----:B-1----:R-:W2:Y:S04]  /*6250*/  LDL.LU.64 R234, [R1+0x568] ;  /* 0x0005680001ea7983 */ /* 0x002ea80000300a00 */
[----:B------:R-:W-:Y:S01]  /*6260*/  STL.64 [R1+0x2c8], R244 ;  /* 0x0002c8f401007387 */ /* 0x000fe20000100a00 */
[----:B----4-:R-:W-:-:S03]  /*6270*/  IMAD.WIDE R250, R184, 0x4, R126 ;  /* 0x00000004b8fa7825 */ /* 0x010fc600078e027e */
[----:B------:R1:W-:Y:S04]  /*6280*/  STL.64 [R1+0x2f8], R162 ;  /* 0x0002f8a201007387 */ /* 0x0003e80000100a00 */
[----:B------:R1:W-:Y:S02]  /*6290*/  LDGSTS.E [R246+0x1c004], desc[UR16][R162.64], !P6 ;  /* 0x1c004000a2f67fae */ /* 0x0003e4000f121850 */
[----:B-1----:R-:W-:-:S05]  /*62a0*/  IMAD.WIDE R162, R184, 0x4, R130 ;  /* 0x00000004b8a27825 */ /* 0x002fca00078e0282 */
[----:B------:R1:W-:Y:S04]  /*62b0*/  STL.64 [R1+0x330], R162 ;  /* 0x000330a201007387 */ /* 0x0003e80000100a00 */
[----:B------:R4:W-:Y:S04]  /*62c0*/  STL.64 [R1+0x370], R250 ;  /* 0x000370fa01007387 */ /* 0x0009e80000100a00 */
[----:B------:R-:W-:Y:S04]  /*62d0*/  LDGSTS.E [R246+0x18008], desc[UR16][R162.64], !P5 ;  /* 0x18008000a2f67fae */ /* 0x000fe8000e921850 */
[----:B------:R-:W-:Y:S04]  /*62e0*/  LDGSTS.E [R246+0x1c008], desc[UR16][R250.64], !P5 ;  /* 0x1c008000faf67fae */ /* 0x000fe8000e921850 */
[----:B-1----:R-:W2:Y:S04]  /*62f0*/  LDL.LU.64 R162, [R1+0x560] ;  /* 0x0005600001a27983 */ /* 0x002ea80000300a00 */
[----:B----4-:R-:W4:Y:S01]  /*6300*/  LDL.LU.64 R250, [R1+0x558] ;  /* 0x0005580001fa7983 */ /* 0x010f220000300a00 */
[----:B------:R-:W-:-:S02]  /*6310*/  VIADD R72, R76, 0xffffff90 ;  /* 0xffffff904c487836 */ /* 0x000fc40000000000 */
[----:B------:R-:W1:Y:S03]  /*6320*/  LDC R76, c[0x0][0x230] ;  /* 0x00008c00ff4c7b82 */ /* 0x000e660000000800 */
[----:B------:R-:W-:Y:S02]  /*6330*/  ISETP.GE.U32.AND P4, PT, R72, 0x7fffff51, PT ;  /* 0x7fffff514800780c */ /* 0x000fe40003f86070 */
[----:B------:R-:W-:Y:S01]  /*6340*/  IADD3 R73, R74, -0x54, RZ ;  /* 0xffffffac4a497810 */ /* 0x000fe20007ffe0ff */
[----:B------:R-:W-:Y:S02]  /*6350*/  IMAD.WIDE R244, R184, 0x4, R128 ;  /* 0x00000004b8f47825 */ /* 0x000fe400078e0280 */
[----:B------:R-:W4:Y:S01]  /*6360*/  LDC R74, c[0x0][0x230] ;  /* 0x00008c00ff4a7b82 */ /* 0x000f220000000800 */
[----:B------:R-:W-:Y:S01]  /*6370*/  ISETP.GE.U32.AND P6, PT, R73, 0x7fffff6d, PT ;  /* 0x7fffff6d4900780c */ /* 0x000fe20003fc6070 */
[----:B------:R-:W-:-:S02]  /*6380*/  VIADD R73, R78, 0xffffffab ;  /* 0xffffffab4e497836 */ /* 0x000fc40000000000 */
[----:B------:R-:W-:-:S04]  /*6390*/  VIADD R72, R81, 0xffffffaa ;  /* 0xffffffaa51487836 */ /* 0x000fc80000000000 */
[----:B------:R-:W4:Y:S01]  /*63a0*/  LDC R78, c[0x0][0x230] ;  /* 0x00008c00ff4e7b82 */ /* 0x000f220000000800 */
[----:B------:R-:W-:Y:S02]  /*63b0*/  ISETP.GE.U32.AND P5, PT, R73, 0x7fffff6c, PT ;  /* 0x7fffff6c4900780c */ /* 0x000fe40003fa6070 */
[----:B------:R-:W-:-:S05]  /*63c0*/  IADD3 R73, R77, -0x57, RZ ;  /* 0xffffffa94d497810 */ /* 0x000fca0007ffe0ff */
[----:B------:R-:W4:Y:S08]  /*63d0*/  LDC R81, c[0x0][0x230] ;  /* 0x00008c00ff517b82 */ /* 0x000f300000000800 */
[----:B------:R-:W4:Y:S01]  /*63e0*/  LDC R77, c[0x0][0x230] ;  /* 0x00008c00ff4d7b82 */ /* 0x000f220000000800 */
[----:B---3--:R-:W-:-:S04]  /*63f0*/  IMAD.WIDE R170, R184, 0x4, R170 ;  /* 0x00000004b8aa7825 */ /* 0x008fc800078e02aa */
[----:B------:R-:W-:-:S04]  /*6400*/  IMAD.WIDE R152, R184, 0x4, R152 ;  /* 0x00000004b8987825 */ /* 0x000fc800078e0298 */
[----:B--2---:R-:W-:-:S04]  /*6410*/  IMAD.WIDE R236, R184, 0x4, R236 ;  /* 0x00000004b8ec7825 */ /* 0x004fc800078e02ec */
[----:B------:R-:W-:-:S05]  /*6420*/  IMAD.WIDE R234, R184, 0x4, R234 ;  /* 0x00000004b8ea7825 */ /* 0x000fca00078e02ea */
[----:B------:R2:W-:Y:S04]  /*6430*/  STL.64 [R1+0x3a0], R234 ;  /* 0x0003a0ea01007387 */ /* 0x0005e80000100a00 */
[----:B------:R2:W-:Y:S04]  /*6440*/  LDGSTS.E [R246+0x1800c], desc[UR16][R234.64], !P4 ;  /* 0x1800c000eaf67fae */ /* 0x0005e8000e121850 */
[----:B------:R3:W-:Y:S04]  /*6450*/  STL.64 [R1+0x3c0], R244 ;  /* 0x0003c0f401007387 */ /* 0x0007e80000100a00 */
[----:B------:R3:W-:Y:S01]  /*6460*/  LDGSTS.E [R246+0x1c00c], desc[UR16][R244.64], !P4 ;  /* 0x1c00c000f4f67fae */ /* 0x0007e2000e121850 */
[----:B------:R-:W-:Y:S01]  /*6470*/  ISETP.GE.U32.AND P4, PT, R72, 0x7fffff6b, PT ;  /* 0x7fffff6b4800780c */ /* 0x000fe20003f86070 */
[----:B------:R-:W-:-:S02]  /*6480*/  VIADD R72, R79, 0xffffff8f ;  /* 0xffffff8f4f487836 */ /* 0x000fc40000000000 */
[----:B------:R-:W-:Y:S01]  /*6490*/  LDGSTS.E [R242+0x10000], desc[UR16][R236.64], !P1 ;  /* 0x10000000ecf27fae */ /* 0x000fe2000c921850 */
[C---:B--2---:R-:W-:Y:S01]  /*64a0*/  IMAD.WIDE R234, R184.reuse, 0x4, R132 ;  /* 0x00000004b8ea7825 */ /* 0x044fe200078e0284 */
[----:B------:R-:W2:Y:S03]  /*64b0*/  LDC R79, c[0x0][0x230] ;  /* 0x00008c00ff4f7b82 */ /* 0x000ea60000000800 */
[----:B---3--:R-:W-:-:S05]  /*64c0*/  IMAD.WIDE R244, R184, 0x4, R238 ;  /* 0x00000004b8f47825 */ /* 0x008fca00078e02ee */
[----:B------:R3:W-:Y:S04]  /*64d0*/  STL.64 [R1+0x10], R244 ;  /* 0x000010f401007387 */ /* 0x0007e80000100a00 */
[----:B------:R3:W-:Y:S01]  /*64e0*/  LDGSTS.E [R242+0x14000], desc[UR16][R244.64], !P1 ;  /* 0x14000000f4f27fae */ /* 0x0007e2000c921850 */
[----:B------:R-:W-:Y:S01]  /*64f0*/  ISETP.GE.U32.AND P1, PT, R73, 0x7fffff6a, PT ;  /* 0x7fffff6a4900780c */ /* 0x000fe20003f26070 */
[----:B-1----:R-:W-:Y:S02]  /*6500*/  VIADD R73, R76, 0xffffff8e ;  /* 0xffffff8e4c497836 */ /* 0x002fe40000000000 */
[----:B------:R-:W1:Y:S01]  /*6510*/  LDC R76, c[0x0][0x230] ;  /* 0x00008c00ff4c7b82 */ /* 0x000e620000000800 */
[----:B----4-:R-:W-:-:S04]  /*6520*/  IMAD.WIDE R238, R184, 0x4, R250 ;  /* 0x00000004b8ee7825 */ /* 0x010fc800078e02fa */
[C---:B---3--:R-:W-:Y:S01]  /*6530*/  IMAD.WIDE R244, R184.reuse, 0x4, R138 ;  /* 0x00000004b8f47825 */ /* 0x048fe200078e028a */
[----:B------:R3:W-:Y:S04]  /*6540*/  STL.64 [R1+0x40], R238 ;  /* 0x000040ee01007387 */ /* 0x0007e80000100a00 */
[----:B------:R3:W-:Y:S01]  /*6550*/  LDGSTS.E [R242+0x10004], desc[UR16][R238.64], !P2 ;  /* 0x10004000eef27fae */ /* 0x0007e2000d121850 */
[----:B------:R-:W-:-:S03]  /*6560*/  IMAD.WIDE R162, R184, 0x4, R162 ;  /* 0x00000004b8a27825 */ /* 0x000fc600078e02a2 */
[----:B------:R4:W-:Y:S01]  /*6570*/  LDGSTS.E [R242+0x14004], desc[UR16][R234.64], !P2 ;  /* 0x14004000eaf27fae */ /* 0x0009e2000d121850 */
[----:B------:R-:W-:-:S03]  /*6580*/  ISETP.GE.U32.AND P2, PT, R72, 0x7fffff50, PT ;  /* 0x7fffff504800780c */ /* 0x000fc60003f46070 */
[----:B------:R-:W-:Y:S01]  /*6590*/  LDGSTS.E [R242+0x10008], desc[UR16][R244.64], !P3 ;  /* 0x10008000f4f27fae */ /* 0x000fe2000d921850 */
[----:B---3--:R-:W-:-:S03]  /*65a0*/  IMAD.WIDE R238, R184, 0x4, R134 ;  /* 0x00000004b8ee7825 */ /* 0x008fc600078e0286 */
[----:B------:R4:W-:Y:S04]  /*65b0*/  STL.64 [R1+0x60], R234 ;  /* 0x000060ea01007387 */ /* 0x0009e80000100a00 */
[----:B------:R3:W-:Y:S01]  /*65c0*/  LDGSTS.E [R242+0x14008], desc[UR16][R238.64], !P3 ;  /* 0x14008000eef27fae */ /* 0x0007e2000d921850 */
[----:B------:R-:W-:Y:S01]  /*65d0*/  ISETP.GE.U32.AND P3, PT, R73, 0x7fffff4f, PT ;  /* 0x7fffff4f4900780c */ /* 0x000fe20003f66070 */
[----:B------:R-:W-:Y:S02]  /*65e0*/  VIADD R72, R80, 0xffffff8d ;  /* 0xffffff8d50487836 */ /* 0x000fe40000000000 */
[----:B------:R-:W-:Y:S01]  /*65f0*/  STL.64 [R1+0x90], R244 ;  /* 0x000090f401007387 */ /* 0x000fe20000100a00 */
[----:B----4-:R-:W-:-:S03]  /*6600*/  IMAD.WIDE R234, R184, 0x4, R136 ;  /* 0x00000004b8ea7825 */ /* 0x010fc600078e0288 */
[----:B------:R3:W-:Y:S04]  /*6610*/  STL.64 [R1+0xb8], R238 ;  /* 0x0000b8ee01007387 */ /* 0x0007e80000100a00 */
[----:B------:R4:W-:Y:S01]  /*6620*/  LDGSTS.E [R242+0x1000c], desc[UR16][R162.64], !P6 ;  /* 0x1000c000a2f27fae */ /* 0x0009e2000f121850 */
[----:B------:R-:W-:Y:S01]  /*6630*/  IADD3 R73, R75, -0x58, RZ ;  /* 0xffffffa84b497810 */ /* 0x000fe20007ffe0ff */
[----:B------:R-:W1:Y:S02]  /*6640*/  LDC R80, c[0x0][0x230] ;  /* 0x00008c00ff507b82 */ /* 0x000e640000000800 */
[----:B------:R4:W-:Y:S04]  /*6650*/  STL.64 [R1+0xf8], R162 ;  /* 0x0000f8a201007387 */ /* 0x0009e80000100a00 */
[----:B------:R2:W-:Y:S01]  /*6660*/  LDGSTS.E [R242+0x1400c], desc[UR16][R234.64], !P6 ;  /* 0x1400c000eaf27fae */ /* 0x0005e2000f121850 */
[----:B------:R-:W-:Y:S01]  /*6670*/  ISETP.GE.U32.AND P6, PT, R72, 0x7fffff4e, PT ;  /* 0x7fffff4e4800780c */ /* 0x000fe20003fc6070 */
[----:B---3--:R-:W-:Y:S01]  /*6680*/  IMAD.WIDE R238, R184, 0x4, R140 ;  /* 0x00000004b8ee7825 */ /* 0x008fe200078e028c */
[----:B------:R-:W3:Y:S01]  /*6690*/  LDC R75, c[0x0][0x230] ;  /* 0x00008c00ff4b7b82 */ /* 0x000ee20000000800 */
[----:B------:R2:W-:Y:S02]  /*66a0*/  STL.64 [R1+0x120], R234 ;  /* 0x000120ea01007387 */ /* 0x0005e40000100a00 */
[----:B------:R-:W-:-:S02]  /*66b0*/  VIADD R72, R78, 0xffffff8c ;  /* 0xffffff8c4e487836 */ /* 0x000fc40000000000 */
[C---:B----4-:R-:W-:Y:S01]  /*66c0*/  IMAD.WIDE R162, R184.reuse, 0x4, R144 ;  /* 0x00000004b8a27825 */ /* 0x050fe200078e0290 */
[----:B------:R4:W-:Y:S02]  /*66d0*/  LDGSTS.E [R242+0x18000], desc[UR16][R170.64], !P2 ;  /* 0x18000000aaf27fae */ /* 0x0009e4000d121850 */
[----:B------:R-:W1:Y:S02]  /*66e0*/  LDC R78, c[0x0][0x230] ;  /* 0x00008c00ff4e7b82 */ /* 0x000e640000000800 */
[----:B------:R-:W-:Y:S01]  /*66f0*/  LDGSTS.E [R242+0x1c000], desc[UR16][R238.64], !P2 ;  /* 0x1c000000eef27fae */ /* 0x000fe2000d121850 */
[----:B--2---:R-:W-:Y:S01]  /*6700*/  IMAD.WIDE R234, R184, 0x4, R146 ;  /* 0x00000004b8ea7825 */ /* 0x004fe200078e0292 */
[----:B------:R-:W-:-:S04]  /*6710*/  ISETP.GE.U32.AND P2, PT, R72, 0x7fffff4d, PT ;  /* 0x7fffff4d4800780c */ /* 0x000fc80003f46070 */
[----:B------:R2:W-:Y:S04]  /*6720*/  LDGSTS.E [R242+0x18004], desc[UR16][R234.64], !P3 ;  /* 0x18004000eaf27fae */ /* 0x0005e8000d921850 */
[----:B------:R2:W-:Y:S01]  /*6730*/  LDGSTS.E [R242+0x1c004], desc[UR16][R162.64], !P3 ;  /* 0x1c004000a2f27fae */ /* 0x0005e2000d921850 */
[----:B------:R-:W-:Y:S01]  /*6740*/  ISETP.GE.U32.AND P3, PT, R73, 0x7fffff69, PT ;  /* 0x7fffff694900780c */ /* 0x000fe20003f66070 */
[----:B------:R-:W-:Y:S02]  /*6750*/  VIADD R73, R74, 0xffffffa7 ;  /* 0xffffffa74a497836 */ /* 0x000fe40000000000 */
[----:B------:R4:W-:Y:S01]  /*6760*/  STL.64 [R1+0x258], R170 ;  /* 0x000258aa01007387 */ /* 0x0009e20000100a00 */
[----:B------:R-:W1:Y:S03]  /*6770*/  LDC R74, c[0x0][0x230] ;  /* 0x00008c00ff4a7b82 */ /* 0x000e660000000800 */
[----:B------:R-:W-:Y:S04]  /*6780*/  STL.64 [R1+0x270], R238 ;  /* 0x000270ee01007387 */ /* 0x000fe80000100a00 */
[----:B------:R2:W-:Y:S01]  /*6790*/  STL.64 [R1+0x290], R234 ;  /* 0x000290ea01007387 */ /* 0x0005e20000100a00 */
[----:B------:R-:W-:-:S02]  /*67a0*/  VIADD R72, R79, 0xffffffa6 ;  /* 0xffffffa64f487836 */ /* 0x000fc40000000000 */
[----:B------:R-:W1:Y:S01]  /*67b0*/  LDC R79, c[0x0][0x230] ;  /* 0x00008c00ff4f7b82 */ /* 0x000e620000000800 */
[----:B------:R3:W-:Y:S01]  /*67c0*/  STL.64 [R1+0x2c0], R162 ;  /* 0x0002c0a201007387 */ /* 0x0007e20000100a00 */
[----:B----4-:R-:W-:-:S03]  /*67d0*/  IMAD.WIDE R170, R184, 0x4, R232 ;  /* 0x00000004b8aa7825 */ /* 0x010fc600078e02e8 */
[----:B------:R4:W-:Y:S01]  /*67e0*/  STL.64 [R1+0x2f0], R152 ;  /* 0x0002f09801007387 */ /* 0x0009e20000100a00 */
[----:B--2---:R-:W-:-:S03]  /*67f0*/  IMAD.WIDE R234, R184, 0x4, R148 ;  /* 0x00000004b8ea7825 */ /* 0x004fc600078e0294 */
[----:B------:R4:W-:Y:S01]  /*6800*/  LDGSTS.E [R242+0x18008], desc[UR16][R152.64], !P6 ;  /* 0x1800800098f27fae */ /* 0x0009e2000f121850 */
[----:B---3--:R-:W-:-:S03]  /*6810*/  IMAD.WIDE R162, R184, 0x4, R150 ;  /* 0x00000004b8a27825 */ /* 0x008fc600078e0296 */
[----:B------:R2:W-:Y:S01]  /*6820*/  STL.64 [R1+0x328], R234 ;  /* 0x000328ea01007387 */ /* 0x0005e20000100a00 */
[----:B------:R-:W-:-:S03]  /*6830*/  IMAD.WIDE R232, R184, 0x4, R158 ;  /* 0x00000004b8e87825 */ /* 0x000fc600078e029e */
[----:B------:R2:W-:Y:S01]  /*6840*/  LDGSTS.E [R242+0x1c008], desc[UR16][R234.64], !P6 ;  /* 0x1c008000eaf27fae */ /* 0x0005e2000f121850 */
[----:B------:R-:W-:-:S03]  /*6850*/  IMAD.WIDE R238, R184, 0x4, R186 ;  /* 0x00000004b8ee7825 */ /* 0x000fc600078e02ba */
[----:B------:R-:W-:Y:S01]  /*6860*/  LDGSTS.E [R242+0x1800c], desc[UR16][R170.64], !P2 ;  /* 0x1800c000aaf27fae */ /* 0x000fe2000d121850 */
[----:B----4-:R-:W-:-:S03]  /*6870*/  IMAD.WIDE R152, R184, 0x4, R156 ;  /* 0x00000004b8987825 */ /* 0x010fc600078e029c */
[----:B------:R-:W-:Y:S01]  /*6880*/  LDGSTS.E [R242+0x1c00c], desc[UR16][R162.64], !P2 ;  /* 0x1c00c000a2f27fae */ /* 0x000fe2000d121850 */
[----:B------:R-:W-:Y:S01]  /*6890*/  ISETP.GE.U32.AND P2, PT, R72, 0x7fffff67, PT ;  /* 0x7fffff674800780c */ /* 0x000fe20003f46070 */
[C---:B--2---:R-:W-:Y:S02]  /*68a0*/  IMAD.WIDE R234, R184.reuse, 0x4, R154 ;  /* 0x00000004b8ea7825 */ /* 0x044fe400078e029a */
[----:B------:R-:W-:Y:S02]  /*68b0*/  LDGSTS.E [R247+0x10000], desc[UR16][R232.64], !P5 ;  /* 0x10000000e8f77fae */ /* 0x000fe4000e921850 */
[----:B------:R-:W-:Y:S02]  /*68c0*/  VIADD R72, R81, 0xffffff8b ;  /* 0xffffff8b51487836 */ /* 0x000fe40000000000 */
[----:B------:R-:W-:Y:S01]  /*68d0*/  LDGSTS.E [R247+0x14000], desc[UR16][R234.64], !P5 ;  /* 0x14000000eaf77fae */ /* 0x000fe2000e921850 */
[----:B------:R-:W-:-:S03]  /*68e0*/  IMAD.WIDE R158, R184, 0x4, R218 ;  /* 0x00000004b89e7825 */ /* 0x000fc600078e02da */
[----:B------:R-:W-:Y:S01]  /*68f0*/  STL.64 [R1+0x368], R170 ;  /* 0x000368aa01007387 */ /* 0x000fe20000100a00 */
[----:B------:R-:W-:Y:S01]  /*6900*/  IMAD.WIDE R156, R184, 0x4, R160 ;  /* 0x00000004b89c7825 */ /* 0x000fe200078e02a0 */
[----:B------:R-:W-:Y:S01]  /*6910*/  ISETP.GE.U32.AND P6, PT, R73, 0x7fffff68, PT ;  /* 0x7fffff684900780c */ /* 0x000fe20003fc6070 */
[----:B------:R-:W2:Y:S01]  /*6920*/  LDC R81, c[0x0][0x230] ;  /* 0x00008c00ff517b82 */ /* 0x000ea20000000800 */
[----:B------:R-:W-:Y:S04]  /*6930*/  LDGSTS.E [R247+0x10004], desc[UR16][R238.64], !P4 ;  /* 0x10004000eef77fae */ /* 0x000fe8000e121850 */
[----:B------:R3:W-:Y:S01]  /*6940*/  LDGSTS.E [R247+0x14004], desc[UR16][R152.64], !P4 ;  /* 0x1400400098f77fae */ /* 0x0007e2000e121850 */
[----:B------:R-:W-:Y:S01]  /*6950*/  ISETP.GE.U32.AND P4, PT, R72, 0x7fffff4c, PT ;  /* 0x7fffff4c4800780c */ /* 0x000fe20003f86070 */
[----:B------:R-:W-:-:S02]  /*6960*/  VIADD R72, R75, 0xffffff8a ;  /* 0xffffff8a4b487836 */ /* 0x000fc40000000000 */
[----:B------:R-:W-:Y:S01]  /*6970*/  STL.64 [R1+0x398], R162 ;  /* 0x000398a201007387 */ /* 0x000fe20000100a00 */
[----:B------:R-:W-:Y:S01]  /*6980*/  IMAD.WIDE R154, R184, 0x4, R166 ;  /* 0x00000004b89a7825 */ /* 0x000fe200078e02a6 */
[----:B------:R-:W4:Y:S02]  /*6990*/  LDC R75, c[0x0][0x230] ;  /* 0x00008c00ff4b7b82 */ /* 0x000f240000000800 */
[----:B------:R3:W-:Y:S04]  /*69a0*/  LDGSTS.E [R247+0x10008], desc[UR16][R158.64], !P1 ;  /* 0x100080009ef77fae */ /* 0x0007e8000c921850 */
[----:B------:R3:W-:Y:S04]  /*69b0*/  STL.64 [R1+0x38], R152 ;  /* 0x0000389801007387 */ /* 0x0007e80000100a00 */
[----:B------:R2:W-:Y:S01]  /*69c0*/  LDGSTS.E [R247+0x14008], desc[UR16][R156.64], !P1 ;  /* 0x140080009cf77fae */ /* 0x0005e2000c921850 */
[----:B------:R-:W-:Y:S01]  /*69d0*/  ISETP.GE.U32.AND P1, PT, R72, 0x7fffff4b, PT ;  /* 0x7fffff4b4800780c */ /* 0x000fe20003f26070 */
[----:B-1----:R-:W-:-:S02]  /*69e0*/  VIADD R72, R74, 0xffffff89 ;  /* 0xffffff894a487836 */ /* 0x002fc40000000000 */
[----:B------:R1:W-:Y:S01]  /*69f0*/  STL.64 [R1+0x58], R158 ;  /* 0x0000589e01007387 */ /* 0x0003e20000100a00 */
[----:B------:R-:W4:Y:S01]  /*6a00*/  LDC R74, c[0x0][0x230] ;  /* 0x00008c00ff4a7b82 */ /* 0x000f220000000800 */
[C---:B---3--:R-:W-:Y:S02]  /*6a10*/  IMAD.WIDE R152, R184.reuse, 0x4, R164 ;  /* 0x00000004b8987825 */ /* 0x048fe400078e02a4 */
[----:B------:R3:W-:Y:S04]  /*6a20*/  LDGSTS.E [R247+0x1000c], desc[UR16][R154.64], !P3 ;  /* 0x1000c0009af77fae */ /* 0x0007e8000d921850 */
[----:B------:R2:W-:Y:S01]  /*6a30*/  STL.64 [R1+0x78], R156 ;  /* 0x0000789c01007387 */ /* 0x0005e20000100a00 */
[----:B-1----:R-:W-:-:S03]  /*6a40*/  IMAD.WIDE R158, R184, 0x4, R230 ;  /* 0x00000004b89e7825 */ /* 0x002fc600078e02e6 */
[----:B------:R1:W-:Y:S01]  /*6a50*/  LDGSTS.E [R247+0x1400c], desc[UR16][R152.64], !P3 ;  /* 0x1400c00098f77fae */ /* 0x0003e2000d921850 */
[----:B------:R-:W-:Y:S01]  /*6a60*/  ISETP.GE.U32.AND P3, PT, R72, 0x7fffff4a, PT ;  /* 0x7fffff4a4800780c */ /* 0x000fe20003f66070 */
[----:B------:R-:W-:Y:S02]  /*6a70*/  VIADD R72, R80, 0xffffff88 ;  /* 0xffffff8850487836 */ /* 0x000fe40000000000 */
[----:B------:R1:W-:Y:S01]  /*6a80*/  LDGSTS.E [R247+0x18000], desc[UR16][R158.64], !P4 ;  /* 0x180000009ef77fae */ /* 0x0003e2000e121850 */
[----:B------:R-:W-:Y:S01]  /*6a90*/  IADD3 R73, R77, -0x5b, RZ ;  /* 0xffffffa54d497810 */ /* 0x000fe20007ffe0ff */
[C---:B------:R-:W-:Y:S01]  /*6aa0*/  IMAD.WIDE R242, R184.reuse, 0x4, R192 ;  /* 0x00000004b8f27825 */ /* 0x040fe200078e02c0 */
[----:B------:R-:W4:Y:S03]  /*6ab0*/  LDC R77, c[0x0][0x230] ;  /* 0x00008c00ff4d7b82 */ /* 0x000f260000000800 */
[----:B--2---:R-:W-:Y:S01]  /*6ac0*/  IMAD.WIDE R156, R184, 0x4, R168 ;  /* 0x00000004b89c7825 */ /* 0x004fe200078e02a8 */
[----:B------:R3:W-:Y:S04]  /*6ad0*/  STL.64 [R1+0xb0], R154 ;  /* 0x0000b09a01007387 */ /* 0x0007e80000100a00 */
[----:B------:R2:W-:Y:S01]  /*6ae0*/  LDGSTS.E [R247+0x1c000], desc[UR16][R156.64], !P4 ;  /* 0x1c0000009cf77fae */ /* 0x0005e2000e121850 */
[----:B------:R-:W-:Y:S01]  /*6af0*/  ISETP.GE.U32.AND P4, PT, R72, 0x7fffff49, PT ;  /* 0x7fffff494800780c */ /* 0x000fe20003f86070 */
[C---:B------:R-:W-:Y:S01]  /*6b00*/  IMAD.WIDE R244, R184.reuse, 0x4, R182 ;  /* 0x00000004b8f47825 */ /* 0x040fe200078e02b6 */
[----:B------:R-:W4:Y:S01]  /*6b10*/  LDC R80, c[0x0][0x230] ;  /* 0x00008c00ff507b82 */ /* 0x000f220000000800 */
[----:B------:R1:W-:Y:S01]  /*6b20*/  STL.64 [R1+0xf0], R152 ;  /* 0x0000f09801007387 */ /* 0x0003e20000100a00 */
[----:B------:R-:W-:Y:S01]  /*6b30*/  ISETP.GE.U32.AND P5, PT, R73, 0x7fffff66, PT ;  /* 0x7fffff664900780c */ /* 0x000fe20003fa6070 */
[----:B---3--:R-:W-:Y:S01]  /*6b40*/  IMAD.WIDE R154, R184, 0x4, R174 ;  /* 0x00000004b89a7825 */ /* 0x008fe200078e02ae */
[----:B------:R-:W-:Y:S01]  /*6b50*/  IADD3 R73, R76, -0x5c, RZ ;  /* 0xffffffa44c497810 */ /* 0x000fe20007ffe0ff */
[----:B------:R3:W-:Y:S03]  /*6b60*/  STL.64 [R1+0x238], R158 ;  /* 0x0002389e01007387 */ /* 0x0007e60000100a00 */
[----:B------:R-:W4:Y:S01]  /*6b70*/  LDC R76, c[0x0][0x230] ;  /* 0x00008c00ff4c7b82 */ /* 0x000f220000000800 */
[C---:B-1----:R-:W-:Y:S01]  /*6b80*/  IMAD.WIDE R152, R184.reuse, 0x4, R172 ;  /* 0x00000004b8987825 */ /* 0x042fe200078e02ac */
[----:B------:R2:W-:Y:S04]  /*6b90*/  STL.64 [R1+0x250], R156 ;  /* 0x0002509c01007387 */ /* 0x0005e80000100a00 */
[----:B------:R1:W-:Y:S01]  /*6ba0*/  STL.64 [R1+0x268], R154 ;  /* 0x0002689a01007387 */ /* 0x0003e20000100a00 */
[----:B---3--:R-:W-:-:S03]  /*6bb0*/  IMAD.WIDE R158, R184, 0x4, R222 ;  /* 0x00000004b89e7825 */ /* 0x008fc600078e02de */
[----:B------:R1:W-:Y:S01]  /*6bc0*/  LDGSTS.E [R247+0x18004], desc[UR16][R154.64], !P1 ;  /* 0x180040009af77fae */ /* 0x0003e2000c921850 */
[----:B--2---:R-:W-:-:S03]  /*6bd0*/  IMAD.WIDE R156, R184, 0x4, R176 ;  /* 0x00000004b89c7825 */ /* 0x004fc600078e02b0 */
[----:B------:R2:W-:Y:S04]  /*6be0*/  STL.64 [R1+0x288], R152 ;  /* 0x0002889801007387 */ /* 0x0005e80000100a00 */
[----:B------:R2:W-:Y:S01]  /*6bf0*/  LDGSTS.E [R247+0x1c004], desc[UR16][R152.64], !P1 ;  /* 0x1c00400098f77fae */ /* 0x0005e2000c921850 */
[----:B------:R-:W-:Y:S01]  /*6c00*/  ISETP.GE.U32.AND P1, PT, R73, 0x7fffff65, PT ;  /* 0x7fffff654900780c */ /* 0x000fe20003f26070 */
[----:B-1----:R-:W-:Y:S02]  /*6c10*/  IMAD.WIDE R154, R184, 0x4, R178 ;  /* 0x00000004b89a7825 */ /* 0x002fe400078e02b2 */
[----:B------:R-:W-:Y:S02]  /*6c20*/  LDGSTS.E [R247+0x18008], desc[UR16][R158.64], !P3 ;  /* 0x180080009ef77fae */ /* 0x000fe4000d921850 */
[----:B------:R-:W-:-:S02]  /*6c30*/  VIADD R73, R78, 0xffffff87 ;  /* 0xffffff874e497836 */ /* 0x000fc40000000000 */
[----:B------:R-:W-:Y:S01]  /*6c40*/  LDGSTS.E [R247+0x1c008], desc[UR16][R156.64], !P3 ;  /* 0x1c0080009cf77fae */ /* 0x000fe2000d921850 */
[----:B----4-:R-:W-:Y:S01]  /*6c50*/  VIADD R72, R75, 0xffffff86 ;  /* 0xffffff864b487836 */ /* 0x010fe20000000000 */
[----:B------:R-:W1:Y:S01]  /*6c60*/  LDC R78, c[0x0][0x230] ;  /* 0x00008c00ff4e7b82 */ /* 0x000e620000000800 */
[C---:B--2---:R-:W-:Y:S01]  /*6c70*/  IMAD.WIDE R152, R184.reuse, 0x4, R180 ;  /* 0x00000004b8987825 */ /* 0x044fe200078e02b4 */
[----:B------:R-:W-:Y:S03]  /*6c80*/  LDGSTS.E [R247+0x1800c], desc[UR16][R154.64], !P4 ;  /* 0x1800c0009af77fae */ /* 0x000fe6000e121850 */
[----:B------:R-:W-:Y:S01]  /*6c90*/  IMAD.WIDE R174, R184, 0x4, R226 ;  /* 0x00000004b8ae7825 */ /* 0x000fe200078e02e2 */
[----:B------:R2:W-:Y:S01]  /*6ca0*/  STL.64 [R1+0x2b8], R158 ;  /* 0x0002b89e01007387 */ /* 0x0005e20000100a00 */
[----:B------:R-:W-:Y:S01]  /*6cb0*/  ISETP.GE.U32.AND P3, PT, R72, 0x7fffff47, PT ;  /* 0x7fffff474800780c */ /* 0x000fe20003f66070 */
[----:B------:R-:W3:Y:S01]  /*6cc0*/  LDC R75, c[0x0][0x230] ;  /* 0x00008c00ff4b7b82 */ /* 0x000ee20000000800 */
[----:B------:R-:W-:Y:S01]  /*6cd0*/  IMAD.WIDE R170, R184, 0x4, R194 ;  /* 0x00000004b8aa7825 */ /* 0x000fe200078e02c2 */
[----:B------:R4:W-:Y:S01]  /*6ce0*/  LDGSTS.E [R247+0x1c00c], desc[UR16][R152.64], !P4 ;  /* 0x1c00c00098f77fae */ /* 0x0009e2000e121850 */
[----:B------:R-:W-:-:S02]  /*6cf0*/  ISETP.GE.U32.AND P4, PT, R73, 0x7fffff48, PT ;  /* 0x7fffff484900780c */ /* 0x000fc40003f86070 */
[----:B------:R-:W-:Y:S01]  /*6d00*/  IMAD.WIDE R166, R184, 0x4, R196 ;  /* 0x00000004b8a67825 */ /* 0x000fe200078e02c4 */
[----:B------:R-:W-:Y:S01]  /*6d10*/  STL.64 [R1+0x2e8], R156 ;  /* 0x0002e89c01007387 */ /* 0x000fe20000100a00 */
[----:B------:R-:W-:Y:S02]  /*6d20*/  IADD3 R73, R74, -0x7b, RZ ;  /* 0xffffff854a497810 */ /* 0x000fe40007ffe0ff */
[C---:B------:R-:W-:Y:S01]  /*6d30*/  IMAD.WIDE R250, R184.reuse, 0x4, R190 ;  /* 0x00000004b8fa7825 */ /* 0x040fe200078e02be */
[----:B------:R2:W-:Y:S01]  /*6d40*/  STL.64 [R1+0x320], R154 ;  /* 0x0003209a01007387 */ /* 0x0005e20000100a00 */
[----:B------:R-:W1:Y:S02]  /*6d50*/  LDC R74, c[0x0][0x230] ;  /* 0x00008c00ff4a7b82 */ /* 0x000e640000000800 */
[C---:B------:R-:W-:Y:S01]  /*6d60*/  IMAD.WIDE R162, R184.reuse, 0x4, R198 ;  /* 0x00000004b8a27825 */ /* 0x040fe200078e02c6 */
[----:B------:R3:W-:Y:S03]  /*6d70*/  STL.64 [R1+0x360], R152 ;  /* 0x0003609801007387 */ /* 0x0007e60000100a00 */
[C---:B----4-:R-:W-:Y:S01]  /*6d80*/  IMAD.WIDE R246, R184.reuse, 0x4, R228 ;  /* 0x00000004b8f67825 */ /* 0x050fe200078e02e4 */
[----:B------:R-:W-:Y:S03]  /*6d90*/  LDGSTS.E [R248+0x10000], desc[UR16][R242.64], !P6 ;  /* 0x10000000f2f87fae */ /* 0x000fe6000f121850 */
[----:B------:R-:W-:Y:S01]  /*6da0*/  VIADD R72, R79, 0xffffff84 ;  /* 0xffffff844f487836 */ /* 0x000fe20000000000 */
[----:B------:R-:W-:Y:S01]  /*6db0*/  STL.64 [R1+0x18], R174 ;  /* 0x000018ae01007387 */ /* 0x000fe20000100a00 */
[C---:B--2---:R-:W-:Y:S01]  /*6dc0*/  IMAD.WIDE R158, R184.reuse, 0x4, R200 ;  /* 0x00000004b89e7825 */ /* 0x044fe200078e02c8 */
[----:B------:R-:W2:Y:S02]  /*6dd0*/  LDC R79, c[0x0][0x230] ;  /* 0x00008c00ff4f7b82 */ /* 0x000ea40000000800 */
[----:B------:R-:W-:Y:S01]  /*6de0*/  LDGSTS.E [R248+0x14000], desc[UR16][R244.64], !P6 ;  /* 0x14000000f4f87fae */ /* 0x000fe2000f121850 */
[----:B------:R-:W-:Y:S01]  /*6df0*/  IMAD.WIDE R172, R184, 0x4, R204 ;  /* 0x00000004b8ac7825 */ /* 0x000fe200078e02cc */
[----:B------:R-:W-:-:S02]  /*6e00*/  ISETP.GE.U32.AND P6, PT, R73, 0x7fffff46, PT ;  /* 0x7fffff464900780c */ /* 0x000fc40003fc6070 */
[----:B------:R-:W-:Y:S01]  /*6e10*/  STL.64 [R1+0xa8], R170 ;  /* 0x0000a8aa01007387 */ /* 0x000fe20000100a00 */
[----:B------:R-:W-:-:S03]  /*6e20*/  IMAD.WIDE R154, R184, 0x4, R202 ;  /* 0x00000004b89a7825 */ /* 0x000fc600078e02ca */
[----:B------:R-:W-:Y:S01]  /*6e30*/  LDGSTS.E [R248+0x10004], desc[UR16][R246.64], !P2 ;  /* 0x10004000f6f87fae */ /* 0x000fe2000d121850 */
[----:B------:R-:W-:-:S03]  /*6e40*/  IMAD.WIDE R168, R184, 0x4, R206 ;  /* 0x00000004b8a87825 */ /* 0x000fc600078e02ce */
[----:B------:R-:W-:Y:S01]  /*6e50*/  STL.64 [R1+0x248], R166 ;  /* 0x000248a601007387 */ /* 0x000fe20000100a00 */
[----:B------:R-:W-:-:S03]  /*6e60*/  IMAD.WIDE R164, R184, 0x4, R208 ;  /* 0x00000004b8a47825 */ /* 0x000fc600078e02d0 */
[----:B------:R-:W-:Y:S01]  /*6e70*/  LDGSTS.E [R248+0x14004], desc[UR16][R250.64], !P2 ;  /* 0x14004000faf87fae */ /* 0x000fe2000d121850 */
[----:B------:R-:W-:Y:S01]  /*6e80*/  ISETP.GE.U32.AND P2, PT, R72, 0x7fffff45, PT ;  /* 0x7fffff454800780c */ /* 0x000fe20003f46070 */
[C---:B------:R-:W-:Y:S02]  /*6e90*/  IMAD.WIDE R160, R184.reuse, 0x4, R210 ;  /* 0x00000004b8a07825 */ /* 0x040fe400078e02d2 */
[----:B------:R-:W-:Y:S02]  /*6ea0*/  STL.64 [R1+0x2b0], R162 ;  /* 0x0002b0a201007387 */ /* 0x000fe40000100a00 */
[C---:B------:R-:W-:Y:S02]  /*6eb0*/  IMAD.WIDE R156, R184.reuse, 0x4, R212 ;  /* 0x00000004b89c7825 */ /* 0x040fe400078e02d4 */
[----:B------:R-:W-:Y:S02]  /*6ec0*/  STL.64 [R1+0x358], R158 ;  /* 0x0003589e01007387 */ /* 0x000fe40000100a00 */
[----:B---3--:R-:W-:-:S02]  /*6ed0*/  IMAD.WIDE R152, R184, 0x4, R214 ;  /* 0x00000004b8987825 */ /* 0x008fc400078e02d6 */
[----:B------:R-:W-:Y:S04]  /*6ee0*/  STL.64 [R1], R172 ;  /* 0x000000ac01007387 */ /* 0x000fe80000100a00 */
[----:B------:R-:W-:Y:S04]  /*6ef0*/  STL.64 [R1+0x3e0], R154 ;  /* 0x0003e09a01007387 */ /* 0x000fe80000100a00 */
[----:B------:R-:W-:Y:S04]  /*6f00*/  STL.64 [R1+0x8], R168 ;  /* 0x000008a801007387 */ /* 0x000fe80000100a00 */
[----:B------:R3:W-:Y:S04]  /*6f10*/  LDGSTS.E [R248+0x10008], desc[UR16][R174.64], !P5 ;  /* 0x10008000aef87fae */ /* 0x0007e8000e921850 */
[----:B------:R4:W-:Y:S04]  /*6f20*/  STL.64 [R1+0x210], R164 ;  /* 0x000210a401007387 */ /* 0x0009e80000100a00 */
[----:B------:R-:W-:Y:S04]  /*6f30*/  LDGSTS.E [R248+0x14008], desc[UR16][R172.64], !P5 ;  /* 0x14008000acf87fae */ /* 0x000fe8000e921850 */
[----:B------:R1:W-:Y:S04]  /*6f40*/  STL.64 [R1+0x230], R160 ;  /* 0x000230a001007387 */ /* 0x0003e80000100a00 */
[----:B------:R-:W-:Y:S04]  /*6f50*/  LDGSTS.E [R248+0x1000c], desc[UR16][R170.64], !P1 ;  /* 0x1000c000aaf87fae */ /* 0x000fe8000c921850 */
[----:B------:R2:W-:Y:S04]  /*6f60*/  STL.64 [R1+0x280], R156 ;  /* 0x0002809c01007387 */ /* 0x0005e80000100a00 */
[----:B------:R3:W-:Y:S04]  /*6f70*/  LDGSTS.E [R248+0x1400c], desc[UR16][R168.64], !P1 ;  /* 0x1400c000a8f87fae */ /* 0x0007e8000c921850 */
[----:B------:R3:W-:Y:S04]  /*6f80*/  STL.64 [R1+0x318], R152 ;  /* 0x0003189801007387 */ /* 0x0007e80000100a00 */
[----:B------:R-:W-:Y:S04]  /*6f90*/  LDGSTS.E [R248+0x18000], desc[UR16][R166.64], !P4 ;  /* 0x18000000a6f87fae */ /* 0x000fe8000e121850 */
[----:B------:R-:W-:Y:S04]  /*6fa0*/  LDGSTS.E [R248+0x1c000], desc[UR16][R164.64], !P4 ;  /* 0x1c000000a4f87fae */ /* 0x000fe8000e121850 */
[----:B------:R-:W3:Y:S04]  /*6fb0*/  LDL.LU.64 R186, [R1+0x148] ;  /* 0x0001480001ba7983 */ /* 0x000ee80000300a00 */
[----:B------:R-:W-:Y:S04]  /*6fc0*/  LDGSTS.E [R248+0x18004], desc[UR16][R162.64], !P3 ;  /* 0x18004000a2f87fae */ /* 0x000fe8000d921850 */
[----:B----4-:R-:W4:Y:S04]  /*6fd0*/  LDL.LU.64 R164, [R1+0x1a0] ;  /* 0x0001a00001a47983 */ /* 0x010f280000300a00 */
[----:B------:R-:W-:Y:S04]  /*6fe0*/  LDGSTS.E [R248+0x1c004], desc[UR16][R160.64], !P3 ;  /* 0x1c004000a0f87fae */ /* 0x000fe8000d921850 */
[----:B------:R-:W4:Y:S04]  /*6ff0*/  LDL.LU.64 R170, [R1+0x1a8] ;  /* 0x0001a80001aa7983 */ /* 0x000f280000300a00 */
        /* <DEDUP_REMOVED lines=8> */
[----:B-1----:R-:W4:Y:S04]  /*7080*/  LDL.LU.64 R160, [R1+0x1d0] ;  /* 0x0001d00001a07983 */ /* 0x002f280000300a00 */
[----:B------:R-:W4:Y:S04]  /*7090*/  LDL.LU.64 R218, [R1+0x1d8] ;  /* 0x0001d80001da7983 */ /* 0x000f280000300a00 */
[----:B--2---:R-:W2:Y:S04]  /*70a0*/  LDL.LU.64 R156, [R1+0x1f8] ;  /* 0x0001f800019c7983 */ /* 0x004ea80000300a00 */
[----:B---3--:R-:W3:Y:S01]  /*70b0*/  LDL.LU.64 R152, [R1+0x1f0] ;  /* 0x0001f00001987983 */ /* 0x008ee20000300a00 */
[----:B------:R-:W-:-:S02]  /*70c0*/  VIADD R73, R76, 0xffffffa3 ;  /* 0xffffffa34c497836 */ /* 0x000fc40000000000 */
[----:B------:R-:W-:-:S03]  /*70d0*/  VIADD R72, R77, 0xffffffa2 ;  /* 0xffffffa24d487836 */ /* 0x000fc60000000000 */
[----:B------:R-:W-:Y:S02]  /*70e0*/  ISETP.GE.U32.AND P6, PT, R73, 0x7fffff64, PT ;  /* 0x7fffff644900780c */ /* 0x000fe40003fc6070 */
[----:B------:R-:W-:Y:S01]  /*70f0*/  ISETP.GE.U32.AND P1, PT, R72, 0x7fffff63, PT ;  /* 0x7fffff634800780c */ /* 0x000fe20003f26070 */
[----:B------:R-:W-:-:S04]  /*7100*/  IMAD.WIDE R182, R184, 0x4, R224 ;  /* 0x00000004b8b67825 */ /* 0x000fc800078e02e0 */
[----:B------:R-:W-:-:S04]  /*7110*/  IMAD.WIDE R190, R184, 0x4, R216 ;  /* 0x00000004b8be7825 */ /* 0x000fc800078e02d8 */
[----:B------:R-:W-:Y:S02]  /*7120*/  IMAD.WIDE R174, R184, 0x4, R220 ;  /* 0x00000004b8ae7825 */ /* 0x000fe400078e02dc */
[----:B------:R-:W-:Y:S04]  /*7130*/  LDGSTS.E [R241+0x10000], desc[UR16][R182.64], !P6 ;  /* 0x10000000b6f17fae */ /* 0x000fe8000f121850 */
[----:B------:R-:W-:Y:S01]  /*7140*/  LDGSTS.E [R241+0x14000], desc[UR16][R190.64], !P6 ;  /* 0x14000000bef17fae */ /* 0x000fe2000f121850 */
[----:B------:R-:W-:-:S03]  /*7150*/  VIADD R168, R81, 0xffffff80 ;  /* 0xffffff8051a87836 */ /* 0x000fc60000000000 */
[----:B------:R4:W-:Y:S04]  /*7160*/  STL.64 [R1+0x20], R174 ;  /* 0x000020ae01007387 */ /* 0x0009e80000100a00 */
[----:B------:R4:W-:Y:S01]  /*7170*/  LDGSTS.E [R241+0x10004], desc[UR16][R174.64], !P1 ;  /* 0x10004000aef17fae */ /* 0x0009e2000c921850 */
[----:B------:R-:W-:-:S04]  /*7180*/  IMAD.WIDE R172, R184, 0x4, R186 ;  /* 0x00000004b8ac7825 */ /* 0x000fc800078e02ba */
[C---:B----4-:R-:W-:Y:S01]  /*7190*/  IMAD.WIDE R174, R184.reuse, 0x4, R164 ;  /* 0x00000004b8ae7825 */ /* 0x050fe200078e02a4 */
[----:B------:R1:W-:Y:S04]  /*71a0*/  STL.64 [R1+0x28], R172 ;  /* 0x000028ac01007387 */ /* 0x0003e80000100a00 */
[----:B------:R1:W-:Y:S01]  /*71b0*/  LDGSTS.E [R241+0x14004], desc[UR16][R172.64], !P1 ;  /* 0x14004000acf17fae */ /* 0x0003e2000c921850 */
[----:B------:R-:W-:-:S03]  /*71c0*/  IMAD.WIDE R170, R184, 0x4, R170 ;  /* 0x00000004b8aa7825 */ /* 0x000fc600078e02aa */
[----:B------:R-:W-:Y:S01]  /*71d0*/  STL.64 [R1+0x30], R174 ;  /* 0x000030ae01007387 */ /* 0x000fe20000100a00 */
[----:B------:R-:W-:Y:S01]  /*71e0*/  ISETP.GE.U32.AND P1, PT, R168, 0x7fffff41, PT ;  /* 0x7fffff41a800780c */ /* 0x000fe20003f26070 */
[C---:B------:R-:W-:Y:S02]  /*71f0*/  IMAD.WIDE R166, R184.reuse, 0x4, R166 ;  /* 0x00000004b8a67825 */ /* 0x040fe400078e02a6 */
[----:B------:R-:W-:Y:S02]  /*7200*/  STL.64 [R1+0xe8], R170 ;  /* 0x0000e8aa01007387 */ /* 0x000fe40000100a00 */
[C---:B------:R-:W-:Y:S02]  /*7210*/  IMAD.WIDE R162, R184.reuse, 0x4, R162 ;  /* 0x00000004b8a27825 */ /* 0x040fe400078e02a2 */
[----:B------:R-:W-:Y:S02]  /*7220*/  STL.64 [R1+0x220], R166 ;  /* 0x000220a601007387 */ /* 0x000fe40000100a00 */
[----:B------:R-:W-:-:S02]  /*7230*/  IMAD.WIDE R158, R184, 0x4, R158 ;  /* 0x00000004b89e7825 */ /* 0x000fc400078e029e */
[----:B------:R-:W-:Y:S04]  /*7240*/  STL.64 [R1+0x260], R162 ;  /* 0x000260a201007387 */ /* 0x000fe80000100a00 */
[----:B------:R-:W-:Y:S01]  /*7250*/  STL.64 [R1+0x2e0], R158 ;  /* 0x0002e09e01007387 */ /* 0x000fe20000100a00 */
[----:B------:R-:W-:-:S04]  /*7260*/  IMAD.WIDE R154, R184, 0x4, R154 ;  /* 0x00000004b89a7825 */ /* 0x000fc800078e029a */
[----:B-1----:R-:W-:-:S04]  /*7270*/  IMAD.WIDE R172, R184, 0x4, R160 ;  /* 0x00000004b8ac7825 */ /* 0x002fc800078e02a0 */
[C---:B------:R-:W-:Y:S01]  /*7280*/  IMAD.WIDE R168, R184.reuse, 0x4, R218 ;  /* 0x00000004b8a87825 */ /* 0x040fe200078e02da */
[----:B------:R-:W-:Y:S03]  /*7290*/  STL.64 [R1+0x70], R172 ;  /* 0x000070ac01007387 */ /* 0x000fe60000100a00 */
[C---:B--2---:R-:W-:Y:S01]  /*72a0*/  IMAD.WIDE R164, R184.reuse, 0x4, R156 ;  /* 0x00000004b8a47825 */ /* 0x044fe200078e029c */
[----:B------:R-:W-:Y:S03]  /*72b0*/  STL.64 [R1+0x390], R154 ;  /* 0x0003909a01007387 */ /* 0x000fe60000100a00 */
[C---:B------:R-:W-:Y:S01]  /*72c0*/  IMAD.WIDE R156, R184.reuse, 0x4, R2 ;  /* 0x00000004b89c7825 */ /* 0x040fe200078e0202 */
[----:B------:R-:W-:Y:S03]  /*72d0*/  STL.64 [R1+0x148], R168 ;  /* 0x000148a801007387 */ /* 0x000fe60000100a00 */
[C---:B---3--:R-:W-:Y:S01]  /*72e0*/  IMAD.WIDE R160, R184.reuse, 0x4, R152 ;  /* 0x00000004b8a07825 */ /* 0x048fe200078e0298 */
[----:B------:R-:W5:Y:S03]  /*72f0*/  LDL.LU.64 R2, [R1+0x550] ;  /* 0x0005500001027983 */ /* 0x000f660000300a00 */
[----:B------:R-:W-:Y:S01]  /*7300*/  IMAD.WIDE R152, R184, 0x4, R188 ;  /* 0x00000004b8987825 */ /* 0x000fe200078e02bc */
[----:B------:R1:W-:Y:S04]  /*7310*/  STL.64 [R1+0x218], R164 ;  /* 0x000218a401007387 */ /* 0x0003e80000100a00 */
[----:B------:R-:W5:Y:S04]  /*7320*/  LDL.LU.64 R188, [R1+0x548] ;  /* 0x0005480001bc7983 */ /* 0x000f680000300a00 */
[----:B------:R-:W2:Y:S01]  /*7330*/  LDL R222, [R1+0x518] ;  /* 0x0005180001de7983 */ /* 0x000ea20000100800 */
[----:B------:R-:W-:Y:S01]  /*7340*/  IADD3 R75, R75, -0x5f, RZ ;  /* 0xffffffa14b4b7810 */ /* 0x000fe20007ffe0ff */
[----:B------:R-:W-:-:S02]  /*7350*/  VIADD R74, R74, 0xffffffa0 ;  /* 0xffffffa04a4a7836 */ /* 0x000fc40000000000 */
[----:B------:R-:W-:Y:S01]  /*7360*/  VIADD R72, R79, 0xffffff82 ;  /* 0xffffff824f487836 */ /* 0x000fe20000000000 */
[----:B------:R-:W-:Y:S01]  /*7370*/  ISETP.GE.U32.AND P2, PT, R75, 0x7fffff62, PT ;  /* 0x7fffff624b00780c */ /* 0x000fe20003f46070 */
[----:B------:R-:W-:Y:S01]  /*7380*/  VIADD R73, R78, 0xffffff83 ;  /* 0xffffff834e497836 */ /* 0x000fe20000000000 */
[----:B------:R-:W-:Y:S02]  /*7390*/  ISETP.GE.U32.AND P3, PT, R74, 0x7fffff61, PT ;  /* 0x7fffff614a00780c */ /* 0x000fe40003f66070 */
[----:B------:R-:W-:Y:S02]  /*73a0*/  ISETP.GE.U32.AND P5, PT, R72, 0x7fffff43, PT ;  /* 0x7fffff434800780c */ /* 0x000fe40003fa6070 */
[----:B------:R-:W-:Y:S02]  /*73b0*/  ISETP.GE.U32.AND P4, PT, R73, 0x7fffff44, PT ;  /* 0x7fffff444900780c */ /* 0x000fe40003f86070 */
[----:B------:R-:W-:-:S04]  /*73c0*/  IADD3 R72, R80, -0x7f, RZ ;  /* 0xffffff8150487810 */ /* 0x000fc80007ffe0ff */
[----:B------:R-:W-:Y:S01]  /*73d0*/  ISETP.GE.U32.AND P6, PT, R72, 0x7fffff42, PT ;  /* 0x7fffff424800780c */ /* 0x000fe20003fc6070 */
[----:B------:R-:W-:Y:S01]  /*73e0*/  LDGSTS.E [R241+0x10008], desc[UR16][R174.64], !P2 ;  /* 0x10008000aef17fae */ /* 0x000fe2000d121850 */
[----:B------:R-:W-:-:S03]  /*73f0*/  IMAD.SHL.U32 R186, R185, 0x40, RZ ;  /* 0x00000040b9ba7824 */ /* 0x000fc600078e00ff */
[----:B------:R-:W-:Y:S04]  /*7400*/  LDGSTS.E [R241+0x14008], desc[UR16][R172.64], !P2 ;  /* 0x14008000acf17fae */ /* 0x000fe8000d121850 */
[----:B------:R-:W-:Y:S04]  /*7410*/  LDGSTS.E [R241+0x1000c], desc[UR16][R170.64], !P3 ;  /* 0x1000c000aaf17fae */ /* 0x000fe8000d921850 */
[----:B------:R-:W-:Y:S04]  /*7420*/  LDGSTS.E [R241+0x1400c], desc[UR16][R168.64], !P3 ;  /* 0x1400c000a8f17fae */ /* 0x000fe8000d921850 */
[----:B------:R-:W-:Y:S04]  /*7430*/  LDGSTS.E [R241+0x18000], desc[UR16][R166.64], !P4 ;  /* 0x18000000a6f17fae */ /* 0x000fe8000e121850 */
[----:B------:R1:W-:Y:S01]  /*7440*/  LDGSTS.E [R241+0x1c000], desc[UR16][R164.64], !P4 ;  /* 0x1c000000a4f17fae */ /* 0x0003e2000e121850 */
[----:B------:R-:W-:-:S03]  /*7450*/  IMAD.WIDE R10, R186, 0x4, R10 ;  /* 0x00000004ba0a7825 */ /* 0x000fc600078e020a */
[----:B------:R3:W-:Y:S04]  /*7460*/  LDGSTS.E [R241+0x18004], desc[UR16][R162.64], !P5 ;  /* 0x18004000a2f17fae */ /* 0x0007e8000e921850 */
[----:B------:R-:W-:Y:S04]  /*7470*/  LDGSTS.E [R241+0x1c004], desc[UR16][R160.64], !P5 ;  /* 0x1c004000a0f17fae */ /* 0x000fe8000e921850 */
[----:B------:R4:W-:Y:S01]  /*7480*/  LDGSTS.E [R241+0x18008], desc[UR16][R158.64], !P6 ;  /* 0x180080009ef17fae */ /* 0x0009e2000f121850 */
[----:B-1----:R-:W-:-:S03]  /*7490*/  IMAD.WIDE R164, R186, 0x4, R52 ;  /* 0x00000004baa47825 */ /* 0x002fc600078e0234 */
[----:B------:R-:W-:Y:S01]  /*74a0*/  LDGSTS.E [R241+0x1c008], desc[UR16][R156.64], !P6 ;  /* 0x1c0080009cf17fae */ /* 0x000fe2000f121850 */
[----:B---3--:R-:W-:-:S03]  /*74b0*/  IMAD.WIDE R162, R186, 0x4, R56 ;  /* 0x00000004baa27825 */ /* 0x008fc600078e0238 */
[----:B------:R1:W-:Y:S04]  /*74c0*/  STL.64 [R1+0x228], R160 ;  /* 0x000228a001007387 */ /* 0x0003e80000100a00 */
[----:B------:R3:W-:Y:S01]  /*74d0*/  LDGSTS.E [R241+0x1800c], desc[UR16][R154.64], !P1 ;  /* 0x1800c0009af17fae */ /* 0x0007e2000c921850 */
[----:B----4-:R-:W-:-:S03]  /*74e0*/  IMAD.WIDE R158, R186, 0x4, R24 ;  /* 0x00000004ba9e7825 */ /* 0x010fc600078e0218 */
[----:B------:R4:W-:Y:S04]  /*74f0*/  STL.64 [R1+0x240], R156 ;  /* 0x0002409c01007387 */ /* 0x0009e80000100a00 */
[----:B------:R4:W-:Y:S01]  /*7500*/  LDGSTS.E [R241+0x1c00c], desc[UR16][R152.64], !P1 ;  /* 0x1c00c00098f17fae */ /* 0x0009e2000c921850 */
[----:B-1----:R-:W-:-:S03]  /*7510*/  IMAD.WIDE R160, R186, 0x4, R30 ;  /* 0x00000004baa07825 */ /* 0x002fc600078e021e */
[----:B------:R1:W-:Y:S01]  /*7520*/  STL.64 [R1+0x2a8], R152 ;  /* 0x0002a89801007387 */ /* 0x0003e20000100a00 */
[----:B---3--:R-:W-:-:S03]  /*7530*/  IMAD.WIDE R154, R186, 0x4, R46 ;  /* 0x00000004ba9a7825 */ /* 0x008fc600078e022e */
[----:B------:R-:W0:Y:S01]  /*7540*/  LDGDEPBAR ;  /* 0x00000000000079af */ /* 0x000e220000000000 */
[----:B----4-:R-:W-:-:S03]  /*7550*/  IMAD.WIDE R156, R186, 0x4, R62 ;  /* 0x00000004ba9c7825 */ /* 0x010fc600078e023e */
[----:B------:R-:W-:Y:S01]  /*7560*/  STL.64 [R1+0x460], R164 ;  /* 0x000460a401007387 */ /* 0x000fe20000100a00 */
[----:B------:R-:W-:-:S03]  /*7570*/  IMAD.WIDE R14, R186, 0x4, R14 ;  /* 0x00000004ba0e7825 */ /* 0x000fc600078e020e */
[----:B------:R-:W-:Y:S01]  /*7580*/  LDGSTS.E [R4+0x34000], desc[UR16][R164.64], P0 ;  /* 0x34000000a4047fae */ /* 0x000fe20008121850 */
[----:B-1----:R-:W-:-:S03]  /*7590*/  IMAD.WIDE R152, R186, 0x4, R58 ;  /* 0x00000004ba987825 */ /* 0x002fc600078e023a */
[----:B------:R-:W-:Y:S04]  /*75a0*/  STL.64 [R1+0x480], R10 ;  /* 0x0004800a01007387 */ /* 0x000fe80000100a00 */
[----:B------:R-:W-:Y:S04]  /*75b0*/  LDGSTS.E [R4+0x34400], desc[UR16][R10.64], P0 ;  /* 0x344000000a047fae */ /* 0x000fe80008121850 */
[----:B------:R-:W-:Y:S04]  /*75c0*/  STL.64 [R1+0x4a0], R162 ;  /* 0x0004a0a201007387 */ /* 0x000fe80000100a00 */
[----:B------:R-:W-:Y:S04]  /*75d0*/  LDGSTS.E [R4+0x34800], desc[UR16][R162.64], P0 ;  /* 0x34800000a2047fae */ /* 0x000fe80008121850 */
[----:B------:R1:W-:Y:S04]  /*75e0*/  STL.64 [R1+0x4c0], R160 ;  /* 0x0004c0a001007387 */ /* 0x0003e80000100a00 */
[----:B------:R1:W-:Y:S04]  /*75f0*/  LDGSTS.E [R4+0x34c00], desc[UR16][R160.64], P0 ;  /* 0x34c00000a0047fae */ /* 0x0003e80008121850 */
[----:B------:R3:W-:Y:S04]  /*7600*/  STL.64 [R1+0x4e0], R158 ;  /* 0x0004e09e01007387 */ /* 0x0007e80000100a00 */
[----:B------:R3:W-:Y:S01]  /*7610*/  LDGSTS.E [R4+0x35000], desc[UR16][R158.64], P0 ;  /* 0x350000009e047fae */ /* 0x0007e20008121850 */
[----:B-1----:R-:W-:-:S03]  /*7620*/  IMAD.WIDE R160, R186, 0x4, R54 ;  /* 0x00000004baa07825 */ /* 0x002fc600078e0236 */
[----:B------:R1:W-:Y:S04]  /*7630*/  STL.64 [R1+0x4f8], R156 ;  /* 0x0004f89c01007387 */ /* 0x0003e80000100a00 */
[----:B------:R1:W-:Y:S01]  /*7640*/  LDGSTS.E [R4+0x35400], desc[UR16][R156.64], P0 ;  /* 0x354000009c047fae */ /* 0x0003e20008121850 */
[----:B---3--:R-:W-:-:S03]  /*7650*/  IMAD.WIDE R158, R186, 0x4, R50 ;  /* 0x00000004ba9e7825 */ /* 0x008fc600078e0232 */
[----:B------:R3:W-:Y:S04]  /*7660*/  STL.64 [R1+0x508], R154 ;  /* 0x0005089a01007387 */ /* 0x0007e80000100a00 */
[----:B------:R3:W-:Y:S01]  /*7670*/  LDGSTS.E [R4+0x35800], desc[UR16][R154.64], P0 ;  /* 0x358000009a047fae */ /* 0x0007e20008121850 */
[----:B------:R-:W-:-:S03]  /*7680*/  IMAD.WIDE R8, R186, 0x4, R8 ;  /* 0x00000004ba087825 */ /* 0x000fc600078e0208 */
[----:B------:R4:W-:Y:S01]  /*7690*/  STL.64 [R1+0x510], R152 ;  /* 0x0005109801007387 */ /* 0x0009e20000100a00 */
[----:B-1----:R-:W-:-:S03]  /*76a0*/  IMAD.WIDE R156, R186, 0x4, R44 ;  /* 0x00000004ba9c7825 */ /* 0x002fc600078e022c */
[----:B------:R4:W-:Y:S01]  /*76b0*/  LDGSTS.E [R4+0x35c00], desc[UR16][R152.64], P0 ;  /* 0x35c0000098047fae */ /* 0x0009e20008121850 */
[----:B------:R-:W-:-:S03]  /*76c0*/  IMAD.WIDE R10, R186, 0x4, R32 ;  /* 0x00000004ba0a7825 */ /* 0x000fc600078e0220 */
[----:B------:R-:W-:Y:S01]  /*76d0*/  STL.64 [R1+0x440], R14 ;  /* 0x0004400e01007387 */ /* 0x000fe20000100a00 */
[----:B---3--:R-:W-:-:S03]  /*76e0*/  IMAD.WIDE R154, R186, 0x4, R40 ;  /* 0x00000004ba9a7825 */ /* 0x008fc600078e0228 */
[----:B------:R-:W-:Y:S01]  /*76f0*/  LDGSTS.E [R6+0x34100], desc[UR16][R14.64], P0 ;  /* 0x341000000e067fae */ /* 0x000fe20008121850 */
[----:B----4-:R-:W-:-:S03]  /*7700*/  IMAD.WIDE R152, R186, 0x4, R38 ;  /* 0x00000004ba987825 */ /* 0x010fc600078e0226 */
[----:B------:R1:W-:Y:S04]  /*7710*/  STL.64 [R1+0x458], R160 ;  /* 0x000458a001007387 */ /* 0x0003e80000100a00 */
[----:B------:R1:W-:Y:S04]  /*7720*/  LDGSTS.E [R6+0x34500], desc[UR16][R160.64], P0 ;  /* 0x34500000a0067fae */ /* 0x0003e80008121850 */
[----:B------:R3:W-:Y:S04]  /*7730*/  STL.64 [R1+0x478], R158 ;  /* 0x0004789e01007387 */ /* 0x0007e80000100a00 */
[----:B------:R3:W-:Y:S04]  /*7740*/  LDGSTS.E [R6+0x34900], desc[UR16][R158.64], P0 ;  /* 0x349000009e067fae */ /* 0x0007e80008121850 */
[----:B------:R4:W-:Y:S01]  /*7750*/  STL.64 [R1+0x498], R156 ;  /* 0x0004989c01007387 */ /* 0x0009e20000100a00 */
[----:B-1----:R-:W-:-:S03]  /*7760*/  IMAD.WIDE R160, R186, 0x4, R26 ;  /* 0x00000004baa07825 */ /* 0x002fc600078e021a */
[----:B------:R4:W-:Y:S04]  /*7770*/  LDGSTS.E [R6+0x34d00], desc[UR16][R156.64], P0 ;  /* 0x34d000009c067fae */ /* 0x0009e80008121850 */
[----:B------:R1:W-:Y:S01]  /*7780*/  STL.64 [R1+0x4b8], R154 ;  /* 0x0004b89a01007387 */ /* 0x0003e20000100a00 */
[----:B---3--:R-:W-:-:S03]  /*7790*/  IMAD.WIDE R158, R186, 0x4, R28 ;  /* 0x00000004ba9e7825 */ /* 0x008fc600078e021c */
[----:B------:R1:W-:Y:S04]  /*77a0*/  LDGSTS.E [R6+0x35100], desc[UR16][R154.64], P0 ;  /* 0x351000009a067fae */ /* 0x0003e80008121850 */
[----:B------:R3:W-:Y:S01]  /*77b0*/  STL.64 [R1+0x4d8], R152 ;  /* 0x0004d89801007387 */ /* 0x0007e20000100a00 */
[----:B----4-:R-:W-:-:S03]  /*77c0*/  IMAD.WIDE R156, R186, 0x4, R34 ;  /* 0x00000004ba9c7825 */ /* 0x010fc600078e0222 */
[----:B------:R3:W-:Y:S04]  /*77d0*/  LDGSTS.E [R6+0x35500], desc[UR16][R152.64], P0 ;  /* 0x3550000098067fae */ /* 0x0007e80008121850 */
[----:B------:R4:W-:Y:S01]  /*77e0*/  STL.64 [R1+0x4f0], R8 ;  /* 0x0004f00801007387 */ /* 0x0009e20000100a00 */
[----:B-1----:R-:W-:-:S03]  /*77f0*/  IMAD.WIDE R154, R186, 0x4, R48 ;  /* 0x00000004ba9a7825 */ /* 0x002fc600078e0230 */
[----:B------:R4:W-:Y:S01]  /*7800*/  LDGSTS.E [R6+0x35900], desc[UR16][R8.64], P0 ;  /* 0x3590000008067fae */ /* 0x0009e20008121850 */
[----:B------:R-:W-:-:S03]  /*7810*/  IMAD.WIDE R14, R186, 0x4, R16 ;  /* 0x00000004ba0e7825 */ /* 0x000fc600078e0210 */
[----:B------:R1:W-:Y:S01]  /*7820*/  STL.64 [R1+0x500], R10 ;  /* 0x0005000a01007387 */ /* 0x0003e20000100a00 */
[----:B---3--:R-:W-:-:S03]  /*7830*/  IMAD.WIDE R152, R186, 0x4, R66 ;  /* 0x00000004ba987825 */ /* 0x008fc600078e0242 */
[----:B------:R1:W-:Y:S04]  /*7840*/  LDGSTS.E [R6+0x35d00], desc[UR16][R10.64], P0 ;  /* 0x35d000000a067fae */ /* 0x0003e80008121850 */
[----:B------:R-:W-:Y:S04]  /*7850*/  STL.64 [R1+0x428], R160 ;  /* 0x000428a001007387 */ /* 0x000fe80000100a00 */
[----:B------:R-:W-:Y:S01]  /*7860*/  LDGSTS.E [R7+0x34200], desc[UR16][R160.64], P0 ;  /* 0x34200000a0077fae */ /* 0x000fe20008121850 */
[----:B----4-:R-:W-:-:S03]  /*7870*/  IMAD.WIDE R8, R186, 0x4, R20 ;  /* 0x00000004ba087825 */ /* 0x010fc600078e0214 */
[----:B------:R-:W-:Y:S01]  /*7880*/  STL.64 [R1+0x438], R158 ;  /* 0x0004389e01007387 */ /* 0x000fe20000100a00 */
[----:B-1----:R-:W-:-:S03]  /*7890*/  IMAD.WIDE R10, R186, 0x4, R18 ;  /* 0x00000004ba0a7825 */ /* 0x002fc600078e0212 */
[----:B------:R-:W-:Y:S04]  /*78a0*/  LDGSTS.E [R7+0x34600], desc[UR16][R158.64], P0 ;  /* 0x346000009e077fae */ /* 0x000fe80008121850 */
[----:B------:R-:W-:Y:S04]  /*78b0*/  STL.64 [R1+0x450], R156 ;  /* 0x0004509c01007387 */ /* 0x000fe80000100a00 */
[----:B------:R-:W-:Y:S01]  /*78c0*/  LDGSTS.E [R7+0x34a00], desc[UR16][R156.64], P0 ;  /* 0x34a000009c077fae */ /* 0x000fe20008121850 */
[----:B------:R-:W-:-:S03]  /*78d0*/  IMAD.WIDE R12, R186, 0x4, R12 ;  /* 0x00000004ba0c7825 */ /* 0x000fc600078e020c */
[----:B------:R-:W-:Y:S04]  /*78e0*/  STL.64 [R1+0x470], R154 ;  /* 0x0004709a01007387 */ /* 0x000fe80000100a00 */
[----:B------:R-:W-:Y:S01]  /*78f0*/  LDGSTS.E [R7+0x34e00], desc[UR16][R154.64], P0 ;  /* 0x34e000009a077fae */ /* 0x000fe20008121850 */
[----:B------:R-:W-:-:S03]  /*7900*/  IMAD.WIDE R20, R186, 0x4, R36 ;  /* 0x00000004ba147825 */ /* 0x000fc600078e0224 */
[----:B------:R1:W-:Y:S04]  /*7910*/  STL.64 [R1+0x490], R152 ;  /* 0x0004909801007387 */ /* 0x0003e80000100a00 */
[----:B------:R1:W-:Y:S01]  /*7920*/  LDGSTS.E [R7+0x35200], desc[UR16][R152.64], P0 ;  /* 0x3520000098077fae */ /* 0x0003e20008121850 */
[----:B------:R-:W-:-:S03]  /*7930*/  IMAD.WIDE R18, R186, 0x4, R22 ;  /* 0x00000004ba127825 */ /* 0x000fc600078e0216 */
[----:B------:R3:W-:Y:S01]  /*7940*/  STL.64 [R1+0x4b0], R14 ;  /* 0x0004b00e01007387 */ /* 0x0007e20000100a00 */
[----:B------:R-:W-:-:S03]  /*7950*/  IMAD.WIDE R16, R186, 0x4, R70 ;  /* 0x00000004ba107825 */ /* 0x000fc600078e0246 */
[----:B------:R4:W-:Y:S01]  /*7960*/  STL.64 [R1+0x4d0], R10 ;  /* 0x0004d00a01007387 */ /* 0x0009e20000100a00 */
[----:B-1----:R-:W-:-:S03]  /*7970*/  IMAD.WIDE R152, R186, 0x4, R64 ;  /* 0x00000004ba987825 */ /* 0x002fc600078e0240 */
[----:B------:R1:W-:Y:S04]  /*7980*/  STL.64 [R1+0x4e8], R8 ;  /* 0x0004e80801007387 */ /* 0x0003e80000100a00 */
[----:B------:R3:W-:Y:S04]  /*7990*/  LDGSTS.E [R7+0x35600], desc[UR16][R14.64], P0 ;  /* 0x356000000e077fae */ /* 0x0007e80008121850 */
[----:B------:R4:W-:Y:S04]  /*79a0*/  LDGSTS.E [R7+0x35a00], desc[UR16][R10.64], P0 ;  /* 0x35a000000a077fae */ /* 0x0009e80008121850 */
[----:B------:R1:W-:Y:S01]  /*79b0*/  STL.64 [R1+0x418], R152 ;  /* 0x0004189801007387 */ /* 0x0003e20000100a00 */
[----:B---3--:R-:W-:-:S03]  /*79c0*/  IMAD.WIDE R14, R186, 0x4, R60 ;  /* 0x00000004ba0e7825 */ /* 0x008fc600078e023c */
[----:B------:R1:W-:Y:S01]  /*79d0*/  LDGSTS.E [R7+0x35e00], desc[UR16][R8.64], P0 ;  /* 0x35e0000008077fae */ /* 0x0003e20008121850 */
[----:B----4-:R-:W-:-:S03]  /*79e0*/  IMAD.WIDE R10, R186, 0x4, R68 ;  /* 0x00000004ba0a7825 */ /* 0x010fc600078e0244 */
[----:B------:R3:W-:Y:S04]  /*79f0*/  STL.64 [R1+0x420], R12 ;  /* 0x0004200c01007387 */ /* 0x0007e80000100a00 */
[----:B------:R3:W-:Y:S01]  /*7a00*/  STL.64 [R1+0x430], R20 ;  /* 0x0004301401007387 */ /* 0x0007e20000100a00 */
[----:B-1----:R-:W-:-:S03]  /*7a10*/  IMAD.WIDE R8, R186, 0x4, R42 ;  /* 0x00000004ba087825 */ /* 0x002fc600078e022a */
[----:B------:R3:W-:Y:S04]  /*7a20*/  STL.64 [R1+0x448], R18 ;  /* 0x0004481201007387 */ /* 0x0007e80000100a00 */
[----:B------:R3:W-:Y:S04]  /*7a30*/  STL.64 [R1+0x468], R16 ;  /* 0x0004681001007387 */ /* 0x0007e80000100a00 */
[----:B------:R3:W-:Y:S04]  /*7a40*/  LDGSTS.E [R240+0x34300], desc[UR16][R152.64], P0 ;  /* 0x3430000098f07fae */ /* 0x0007e80008121850 */
[----:B------:R3:W-:Y:S04]  /*7a50*/  STL.64 [R1+0x488], R14 ;  /* 0x0004880e01007387 */ /* 0x0007e80000100a00 */
[----:B------:R3:W-:Y:S04]  /*7a60*/  LDGSTS.E [R240+0x34700], desc[UR16][R12.64], P0 ;  /* 0x347000000cf07fae */ /* 0x0007e80008121850 */
[----:B------:R3:W-:Y:S04]  /*7a70*/  STL.64 [R1+0x4a8], R10 ;  /* 0x0004a80a01007387 */ /* 0x0007e80000100a00 */
[----:B------:R3:W-:Y:S04]  /*7a80*/  LDGSTS.E [R240+0x34b00], desc[UR16][R20.64], P0 ;  /* 0x34b0000014f07fae */ /* 0x0007e80008121850 */
[----:B------:R3:W-:Y:S04]  /*7a90*/  STL.64 [R1+0x4c8], R8 ;  /* 0x0004c80801007387 */ /* 0x0007e80000100a00 */
[----:B------:R3:W-:Y:S04]  /*7aa0*/  LDGSTS.E [R240+0x34f00], desc[UR16][R18.64], P0 ;  /* 0x34f0000012f07fae */ /* 0x0007e80008121850 */
[----:B------:R3:W-:Y:S04]  /*7ab0*/  LDGSTS.E [R240+0x35300], desc[UR16][R16.64], P0 ;  /* 0x3530000010f07fae */ /* 0x0007e80008121850 */
[----:B------:R3:W-:Y:S04]  /*7ac0*/  LDGSTS.E [R240+0x35700], desc[UR16][R14.64], P0 ;  /* 0x357000000ef07fae */ /* 0x0007e80008121850 */
[----:B------:R3:W-:Y:S04]  /*7ad0*/  LDGSTS.E [R240+0x35b00], desc[UR16][R10.64], P0 ;  /* 0x35b000000af07fae */ /* 0x0007e80008121850 */
[----:B------:R3:W-:Y:S01]  /*7ae0*/  LDGSTS.E [R240+0x35f00], desc[UR16][R8.64], P0 ;  /* 0x35f0000008f07fae */ /* 0x0007e20008121850 */
[----:B--2---:R-:W-:-:S03]  /*7af0*/  ISETP.GE.AND P0, PT, R222, 0x40, PT ;  /* 0x00000040de00780c */ /* 0x004fc60003f06270 */
[----:B------:R-:W0:Y:S01]  /*7b00*/  LDGDEPBAR ;  /* 0x00000000000079af */ /* 0x000e220000000000 */
[----:B------:R-:W-:Y:S02]  /*7b10*/  CS2R R120, SRZ ;  /* 0x0000000000787805 */ /* 0x000fe4000001ff00 */
[----:B------:R-:W-:Y:S02]  /*7b20*/  CS2R R122, SRZ ;  /* 0x00000000007a7805 */ /* 0x000fe4000001ff00 */
[----:B------:R-:W-:Y:S02]  /*7b30*/  CS2R R124, SRZ ;  /* 0x00000000007c7805 */ /* 0x000fe4000001ff00 */
[----:B------:R-:W-:Y:S02]  /*7b40*/  CS2R R126, SRZ ;  /* 0x00000000007e7805 */ /* 0x000fe4000001ff00 */
[----:B------:R-:W-:Y:S02]  /*7b50*/  CS2R R128, SRZ ;  /* 0x0000000000807805 */ /* 0x000fe4000001ff00 */
[----:B------:R-:W-:-:S02]  /*7b60*/  CS2R R130, SRZ ;  /* 0x0000000000827805 */ /* 0x000fc4000001ff00 */
        /* <DEDUP_REMOVED lines=57> */
[----:B------:R-:W-:Y:S01]  /*7f00*/  CS2R R54, SRZ ;  /* 0x0000000000367805 */ /* 0x000fe2000001ff00 */
[----:B---3--:R-:W-:Y:S06]  /*7f10*/  @!P0 BRA `(.L_x_0) ;  /* 0x00000090001c8947 */ /* 0x008fec0003800000 */
[----:B------:R-:W2:Y:S04]  /*7f20*/  LDL.LU.64 R152, [R1+0x200] ;  /* 0x0002000001987983 */ /* 0x000ea80000300a00 */
[----:B------:R-:W3:Y:S04]  /*7f30*/  LDL.LU.64 R170, [R1+0x208] ;  /* 0x0002080001aa7983 */ /* 0x000ee80000300a00 */
[----:B------:R-:W4:Y:S04]  /*7f40*/  LDL.LU.64 R154, [R1+0x118] ;  /* 0x00011800019a7983 */ /* 0x000f280000300a00 */
[----:B------:R-:W4:Y:S04]  /*7f50*/  LDL.LU.64 R156, [R1+0x140] ;  /* 0x00014000019c7983 */ /* 0x000f280000300a00 */
[----:B------:R-:W4:Y:S04]  /*7f60*/  LDL.LU.64 R158, [R1+0x168] ;  /* 0x00016800019e7983 */ /* 0x000f280000300a00 */
[----:B------:R-:W4:Y:S04]  /*7f70*/  LDL.LU.64 R162, [R1+0x180] ;  /* 0x0001800001a27983 */ /* 0x000f280000300a00 */
[----:B------:R-:W4:Y:S04]  /*7f80*/  LDL.LU.64 R166, [R1+0x190] ;  /* 0x0001900001a67983 */ /* 0x000f280000300a00 */
[----:B------:R-:W4:Y:S04]  /*7f90*/  LDL.LU.64 R160, [R1+0x198] ;  /* 0x0001980001a07983 */ /* 0x000f280000300a00 */
[----:B------:R-:W-:Y:S04]  /*7fa0*/  STL [R1+0x558], R184 ;  /* 0x000558b801007387 */ /* 0x000fe80000100800 */
[----:B-----5:R-:W-:Y:S04]  /*7fb0*/  STL.64 [R1+0x550], R188 ;  /* 0x000550bc01007387 */ /* 0x020fe80000100a00 */
[----:B------:R-:W-:Y:S01]  /*7fc0*/  STL.64 [R1+0x548], R2 ;  /* 0x0005480201007387 */ /* 0x000fe20000100a00 */
[----:B--2---:R-:W-:Y:S01]  /*7fd0*/  IMAD.MOV.U32 R4, RZ, RZ, R152 ;  /* 0x000000ffff047224 */ /* 0x004fe200078e0098 */
[----:B------:R-:W-:Y:S01]  /*7fe0*/  MOV R6, R153 ;  /* 0x0000009900067202 */ /* 0x000fe20000000f00 */
[----:B---3--:R-:W-:-:S03]  /*7ff0*/  IMAD.MOV.U32 R7, RZ, RZ, R170 ;  /* 0x000000ffff077224 */ /* 0x008fc600078e00aa */
[----:B------:R-:W-:Y:S01]  /*8000*/  STL.64 [R1+0x560], R4 ;  /* 0x0005600401007387 */ /* 0x000fe20000100a00 */
[----:B------:R-:W-:Y:S02]  /*8010*/  IMAD.MOV.U32 R8, RZ, RZ, R171 ;  /* 0x000000ffff087224 */ /* 0x000fe400078e00ab */
[----:B----4-:R-:W-:Y:S01]  /*8020*/  IMAD.MOV.U32 R9, RZ, RZ, R154 ;  /* 0x000000ffff097224 */ /* 0x010fe200078e009a */
[----:B------:R-:W2:Y:S01]  /*8030*/  LDL.LU.64 R152, [R1+0xc8] ;  /* 0x0000c80001987983 */ /* 0x000ea20000300a00 */
[----:B------:R-:W-:-:S03]  /*8040*/  MOV R10, R155 ;  /* 0x0000009b000a7202 */ /* 0x000fc60000000f00 */
[----:B------:R-:W-:Y:S01]  /*8050*/  STL.64 [R1+0x568], R6 ;  /* 0x0005680601007387 */ /* 0x000fe20000100a00 */
[----:B------:R-:W-:-:S03]  /*8060*/  IMAD.MOV.U32 R11, RZ, RZ, R156 ;  /* 0x000000ffff0b7224 */ /* 0x000fc600078e009c */
[----:B------:R-:W3:Y:S01]  /*8070*/  LDL.LU.64 R170, [R1+0xc0] ;  /* 0x0000c00001aa7983 */ /* 0x000ee20000300a00 */
[----:B------:R-:W-:Y:S02]  /*8080*/  IMAD.MOV.U32 R12, RZ, RZ, R157 ;  /* 0x000000ffff0c7224 */ /* 0x000fe400078e009d */
[----:B------:R-:W-:Y:S01]  /*8090*/  IMAD.MOV.U32 R13, RZ, RZ, R158 ;  /* 0x000000ffff0d7224 */ /* 0x000fe200078e009e */
[----:B------:R1:W-:Y:S04]  /*80a0*/  STL.64 [R1+0x570], R8 ;  /* 0x0005700801007387 */ /* 0x0003e80000100a00 */
[----:B------:R-:W4:Y:S01]  /*80b0*/  LDL.LU.64 R154, [R1+0xe0] ;  /* 0x0000e000019a7983 */ /* 0x000f220000300a00 */
[----:B------:R-:W-:-:S03]  /*80c0*/  MOV R14, R159 ;  /* 0x0000009f000e7202 */ /* 0x000fc60000000f00 */
[----:B------:R1:W-:Y:S04]  /*80d0*/  STL.64 [R1+0x578], R10 ;  /* 0x0005780a01007387 */ /* 0x0003e80000100a00 */
[----:B------:R-:W4:Y:S04]  /*80e0*/  LDL.LU.64 R156, [R1+0x110] ;  /* 0x00011000019c7983 */ /* 0x000f280000300a00 */
[----:B------:R-:W-:Y:S04]  /*80f0*/  STL.64 [R1+0x580], R12 ;  /* 0x0005800c01007387 */ /* 0x000fe80000100a00 */
[----:B------:R-:W4:Y:S04]  /*8100*/  LDL.LU.64 R158, [R1+0x138] ;  /* 0x00013800019e7983 */ /* 0x000f280000300a00 */
[----:B------:R-:W4:Y:S01]  /*8110*/  LDL.LU.64 R218, [R1+0x160] ;  /* 0x0001600001da7983 */ /* 0x000f220000300a00 */
[----:B------:R-:W-:-:S02]  /*8120*/  IMAD.MOV.U32 R15, RZ, RZ, R162 ;  /* 0x000000ffff0f7224 */ /* 0x000fc400078e00a2 */
[----:B------:R-:W-:Y:S02]  /*8130*/  IMAD.MOV.U32 R16, RZ, RZ, R163 ;  /* 0x000000ffff107224 */ /* 0x000fe400078e00a3 */
[----:B------:R-:W-:Y:S01]  /*8140*/  IMAD.MOV.U32 R17, RZ, RZ, R166 ;  /* 0x000000ffff117224 */ /* 0x000fe200078e00a6 */
[----:B------:R-:W-:Y:S01]  /*8150*/  STL.64 [R1+0x588], R14 ;  /* 0x0005880e01007387 */ /* 0x000fe20000100a00 */
[----:B------:R-:W-:Y:S01]  /*8160*/  MOV R18, R167 ;  /* 0x000000a700127202 */ /* 0x000fe20000000f00 */
[----:B------:R-:W-:Y:S02]  /*8170*/  IMAD.MOV.U32 R19, RZ, RZ, R160 ;  /* 0x000000ffff137224 */ /* 0x000fe400078e00a0 */
[----:B------:R-:W4:Y:S01]  /*8180*/  LDL.LU.64 R162, [R1+0x178] ;  /* 0x0001780001a27983 */ /* 0x000f220000300a00 */
[----:B------:R-:W-:-:S03]  /*8190*/  IMAD.MOV.U32 R20, RZ, RZ, R161 ;  /* 0x000000ffff147224 */ /* 0x000fc600078e00a1 */
[----:B------:R-:W-:Y:S04]  /*81a0*/  STL.64 [R1+0x590], R16 ;  /* 0x0005901001007387 */ /* 0x000fe80000100a00 */
[----:B------:R-:W4:Y:S04]  /*81b0*/  LDL.LU.64 R164, [R1+0x188] ;  /* 0x0001880001a47983 */ /* 0x000f280000300a00 */
[----:B------:R-:W4:Y:S04]  /*81c0*/  LDL.LU.64 R168, [R1+0x88] ;  /* 0x0000880001a87983 */ /* 0x000f280000300a00 */
[----:B------:R1:W-:Y:S04]  /*81d0*/  STL.64 [R1+0x598], R18 ;  /* 0x0005981201007387 */ /* 0x0003e80000100a00 */
[----:B------:R-:W4:Y:S01]  /*81e0*/  LDL.LU.64 R166, [R1+0x80] ;  /* 0x0000800001a67983 */ /* 0x000f220000300a00 */
[----:B--2---:R-:W-:Y:S01]  /*81f0*/  IMAD.MOV.U32 R21, RZ, RZ, R152 ;  /* 0x000000ffff157224 */ /* 0x004fe200078e0098 */
[----:B------:R-:W-:-:S04]  /*8200*/  MOV R22, R153 ;  /* 0x0000009900167202 */ /* 0x000fc80000000f00 */
[----:B------:R-:W-:Y:S01]  /*8210*/  STL.64 [R1+0x5a0], R20 ;  /* 0x0005a01401007387 */ /* 0x000fe20000100a00 */
[----:B---3--:R-:W-:-:S03]  /*8220*/  IMAD.MOV.U32 R23, RZ, RZ, R170 ;  /* 0x000000ffff177224 */ /* 0x008fc600078e00aa */
[----:B------:R-:W2:Y:S01]  /*8230*/  LDL.LU.64 R172, [R1+0xa0] ;  /* 0x0000a00001ac7983 */ /* 0x000ea20000300a00 */
[----:B------:R-:W-:-:S03]  /*8240*/  IMAD.MOV.U32 R152, RZ, RZ, R171 ;  /* 0x000000ffff987224 */ /* 0x000fc600078e00ab */
[----:B------:R-:W-:Y:S01]  /*8250*/  STL.64 [R1+0x5a8], R22 ;  /* 0x0005a81601007387 */ /* 0x000fe20000100a00 */
[----:B----4-:R-:W-:-:S03]  /*8260*/  IMAD.MOV.U32 R153, RZ, RZ, R154 ;  /* 0x000000ffff997224 */ /* 0x010fc600078e009a */
[----:B------:R-:W3:Y:S01]  /*8270*/  LDL.LU.64 R170, [R1+0xd8] ;  /* 0x0000d80001aa7983 */ /* 0x000ee20000300a00 */
[----:B------:R-:W-:-:S03]  /*8280*/  MOV R154, R155 ;  /* 0x0000009b009a7202 */ /* 0x000fc60000000f00 */
[----:B------:R-:W4:Y:S01]  /*8290*/  LDL.LU.64 R176, [R1+0x108] ;  /* 0x0001080001b07983 */ /* 0x000f220000300a00 */
[----:B------:R-:W-:-:S03]  /*82a0*/  IMAD.MOV.U32 R155, RZ, RZ, R156 ;  /* 0x000000ffff9b7224 */ /* 0x000fc600078e009c */
[----:B------:R-:W-:Y:S01]  /*82b0*/  STL.64 [R1+0x5b0], R152 ;  /* 0x0005b09801007387 */ /* 0x000fe20000100a00 */
[----:B------:R-:W-:-:S03]  /*82c0*/  IMAD.MOV.U32 R156, RZ, RZ, R157 ;  /* 0x000000ffff9c7224 */ /* 0x000fc600078e009d */
[----:B------:R-:W4:Y:S01]  /*82d0*/  LDL.LU.64 R174, [R1+0x130] ;  /* 0x0001300001ae7983 */ /* 0x000f220000300a00 */
[----:B------:R-:W-:-:S03]  /*82e0*/  IMAD.MOV.U32 R157, RZ, RZ, R158 ;  /* 0x000000ffff9d7224 */ /* 0x000fc600078e009e */
[----:B------:R-:W4:Y:S01]  /*82f0*/  LDL.LU.64 R192, [R1+0x158] ;  /* 0x0001580001c07983 */ /* 0x000f220000300a00 */
[----:B------:R-:W-:Y:S01]  /*8300*/  MOV R158, R159 ;  /* 0x0000009f009e7202 */ /* 0x000fe20000000f00 */
[----:B------:R-:W-:Y:S02]  /*8310*/  IMAD.MOV.U32 R159, RZ, RZ, R218 ;  /* 0x000000ffff9f7224 */ /* 0x000fe400078e00da */
[----:B------:R-:W4:Y:S01]  /*8320*/  LDL.LU.64 R178, [R1+0x170] ;  /* 0x0001700001b27983 */ /* 0x000f220000300a00 */
[----:B------:R-:W-:-:S03]  /*8330*/  IMAD.MOV.U32 R160, RZ, RZ, R219 ;  /* 0x000000ffffa07224 */ /* 0x000fc600078e00db */
[----:B------:R-:W4:Y:S04]  /*8340*/  LDL.LU.64 R218, [R1+0x48] ;  /* 0x0000480001da7983 */ /* 0x000f280000300a00 */
[----:B------:R-:W4:Y:S01]  /*8350*/  LDL.LU.64 R230, [R1+0x50] ;  /* 0x0000500001e67983 */ /* 0x000f220000300a00 */
[----:B------:R-:W-:Y:S01]  /*8360*/  IMAD.MOV.U32 R161, RZ, RZ, R162 ;  /* 0x000000ffffa17224 */ /* 0x000fe200078e00a2 */
[----:B------:R-:W-:Y:S02]  /*8370*/  MOV R162, R163 ;  /* 0x000000a300a27202 */ /* 0x000fe40000000f00 */
[----:B------:R-:W4:Y:S04]  /*8380*/  LDL.LU.64 R198, [R1+0x68] ;  /* 0x0000680001c67983 */ /* 0x000f280000300a00 */
[----:B------:R-:W4:Y:S01]  /*8390*/  LDL.LU.64 R200, [R1+0x98] ;  /* 0x0000980001c87983 */ /* 0x000f220000300a00 */
[----:B------:R-:W-:-:S03]  /*83a0*/  IMAD.MOV.U32 R163, RZ, RZ, R164 ;  /* 0x000000ffffa37224 */ /* 0x000fc600078e00a4 */
[----:B------:R-:W4:Y:S01]  /*83b0*/  LDL.LU.64 R202, [R1+0xd0] ;  /* 0x0000d00001ca7983 */ /* 0x000f220000300a00 */
[----:B------:R-:W-:-:S03]  /*83c0*/  IMAD.MOV.U32 R187, RZ, RZ, R168 ;  /* 0x000000ffffbb7224 */ /* 0x000fc600078e00a8 */
[----:B------:R-:W4:Y:S01]  /*83d0*/  LDL.LU.64 R204, [R1+0x100] ;  /* 0x0001000001cc7983 */ /* 0x000f220000300a00 */
[----:B------:R-:W-:Y:S01]  /*83e0*/  IMAD.MOV.U32 R164, RZ, RZ, R165 ;  /* 0x000000ffffa47224 */ /* 0x000fe200078e00a5 */
[----:B------:R-:W-:Y:S02]  /*83f0*/  MOV R165, R169 ;  /* 0x000000a900a57202 */ /* 0x000fe40000000f00 */
[----:B------:R-:W4:Y:S01]  /*8400*/  LDL.LU.64 R206, [R1+0x128] ;  /* 0x0001280001ce7983 */ /* 0x000f220000300a00 */
[----:B------:R-:W-:Y:S02]  /*8410*/  IMAD.MOV.U32 R180, RZ, RZ, R166 ;  /* 0x000000ffffb47224 */ /* 0x000fe400078e00a6 */
[----:B------:R-:W-:Y:S01]  /*8420*/  IMAD.MOV.U32 R168, RZ, RZ, R167 ;  /* 0x000000ffffa87224 */ /* 0x000fe200078e00a7 */
[----:B------:R-:W4:Y:S04]  /*8430*/  LDL.LU.64 R208, [R1+0x150] ;  /* 0x0001500001d07983 */ /* 0x000f280000300a00 */
[----:B------:R-:W4:Y:S04]  /*8440*/  LDL.LU.64 R212, [R1+0x10] ;  /* 0x0000100001d47983 */ /* 0x000f280000300a00 */
[----:B------:R-:W4:Y:S04]  /*8450*/  LDL.LU.64 R214, [R1+0x40] ;  /* 0x0000400001d67983 */ /* 0x000f280000300a00 */
[----:B------:R-:W4:Y:S01]  /*8460*/  LDL.LU.64 R224, [R1+0x60] ;  /* 0x0000600001e07983 */ /* 0x000f220000300a00 */
[----:B--2---:R-:W-:Y:S01]  /*8470*/  IMAD.MOV.U32 R166, RZ, RZ, R172 ;  /* 0x000000ffffa67224 */ /* 0x004fe200078e00ac */
[----:B------:R-:W-:Y:S01]  /*8480*/  MOV R167, R173 ;  /* 0x000000ad00a77202 */ /* 0x000fe20000000f00 */
[----:B---3--:R-:W-:-:S02]  /*8490*/  IMAD.MOV.U32 R172, RZ, RZ, R171 ;  /* 0x000000ffffac7224 */ /* 0x008fc400078e00ab */
[----:B------:R-:W-:Y:S01]  /*84a0*/  IMAD.MOV.U32 R169, RZ, RZ, R170 ;  /* 0x000000ffffa97224 */ /* 0x000fe200078e00aa */
[----:B----4-:R-:W-:Y:S01]  /*84b0*/  MOV R171, R177 ;  /* 0x000000b100ab7202 */ /* 0x010fe20000000f00 */
[----:B------:R-:W-:Y:S02]  /*84c0*/  IMAD.MOV.U32 R170, RZ, RZ, R176 ;  /* 0x000000ffffaa7224 */ /* 0x000fe400078e00b0 */
[----:B------:R-:W-:Y:S02]  /*84d0*/  IMAD.MOV.U32 R173, RZ, RZ, R174 ;  /* 0x000000ffffad7224 */ /* 0x000fe400078e00ae */
[----:B------:R-:W-:Y:S02]  /*84e0*/  IMAD.MOV.U32 R176, RZ, RZ, R175 ;  /* 0x000000ffffb07224 */ /* 0x000fe400078e00af */
[----:B------:R-:W-:Y:S01]  /*84f0*/  IMAD.MOV.U32 R174, RZ, RZ, R192 ;  /* 0x000000ffffae7224 */ /* 0x000fe200078e00c0 */
[----:B------:R-:W-:Y:S01]  /*8500*/  MOV R175, R193 ;  /* 0x000000c100af7202 */ /* 0x000fe20000000f00 */
[----:B------:R-:W-:-:S02]  /*8510*/  IMAD.MOV.U32 R177, RZ, RZ, R178 ;  /* 0x000000ffffb17224 */ /* 0x000fc400078e00b2 */
[----:B------:R-:W-:Y:S02]  /*8520*/  IMAD.MOV.U32 R192, RZ, RZ, R218 ;  /* 0x000000ffffc07224 */ /* 0x000fe400078e00da */
[----:B------:R-:W-:Y:S02]  /*8530*/  IMAD.MOV.U32 R178, RZ, RZ, R219 ;  /* 0x000000ffffb27224 */ /* 0x000fe400078e00db */
[----:B------:R-:W2:Y:S01]  /*8540*/  LDL.LU.64 R218, [R1+0x90] ;  /* 0x0000900001da7983 */ /* 0x000ea20000300a00 */
[----:B------:R-:W-:Y:S01]  /*8550*/  MOV R194, R230 ;  /* 0x000000e600c27202 */ /* 0x000fe20000000f00 */
[----:B------:R-:W-:Y:S02]  /*8560*/  IMAD.MOV.U32 R193, RZ, RZ, R231 ;  /* 0x000000ffffc17224 */ /* 0x000fe400078e00e7 */
[----:B------:R-:W3:Y:S04]  /*8570*/  LDL.LU.64 R226, [R1+0xb8] ;  /* 0x0000b80001e27983 */ /* 0x000ee80000300a00 */
[----:B------:R-:W4:Y:S04]  /*8580*/  LDL.LU.64 R228, [R1+0xf8] ;  /* 0x0000f80001e47983 */ /* 0x000f280000300a00 */
[----:B------:R-:W2:Y:S04]  /*8590*/  LDL.LU.64 R230, [R1+0x120] ;  /* 0x0001200001e67983 */ /* 0x000ea80000300a00 */
[----:B-1----:R-:W3:Y:S04]  /*85a0*/  LDL.LU.64 R8, [R1+0x38] ;  /* 0x0000380001087983 */ /* 0x002ee80000300a00 */
[----:B------:R-:W4:Y:S04]  /*85b0*/  LDL.LU.64 R6, [R1+0x58] ;  /* 0x0000580001067983 */ /* 0x000f280000300a00 */
[----:B------:R-:W4:Y:S04]  /*85c0*/  LDL.LU.64 R4, [R1+0x78] ;  /* 0x0000780001047983 */ /* 0x000f280000300a00 */
[----:B------:R-:W4:Y:S04]  /*85d0*/  LDL.LU.64 R240, [R1+0xb0] ;  /* 0x0000b00001f07983 */ /* 0x000f280000300a00 */
[----:B------:R-:W4:Y:S04]  /*85e0*/  LDL.LU.64 R248, [R1+0xf0] ;  /* 0x0000f00001f87983 */ /* 0x000f280000300a00 */
[----:B------:R-:W4:Y:S04]  /*85f0*/  LDL.LU.64 R188, [R1+0x18] ;  /* 0x0000180001bc7983 */ /* 0x000f280000300a00 */
[----:B------:R-:W4:Y:S04]  /*8600*/  LDL.LU.64 R184, [R1] ;  /* 0x0000000001b87983 */ /* 0x000f280000300a00 */
[----:B------:R-:W4:Y:S04]  /*8610*/  LDL.LU.64 R2, [R1+0xa8] ;  /* 0x0000a80001027983 */ /* 0x000f280000300a00 */
[----:B------:R-:W4:Y:S01]  /*8620*/  LDL.LU.64 R10, [R1+0x8] ;  /* 0x00000800010a7983 */ /* 0x000f220000300a00 */
[----:B------:R-:W-:Y:S01]  /*8630*/  IMAD.MOV.U32 R197, RZ, RZ, R201 ;  /* 0x000000ffffc57224 */ /* 0x000fe200078e00c9 */
[----:B------:R-:W-:Y:S01]  /*8640*/  MOV R210, R212 ;  /* 0x000000d400d27202 */ /* 0x000fe20000000f00 */
[----:B------:R-:W-:-:S02]  /*8650*/  IMAD.MOV.U32 R201, RZ, RZ, R205 ;  /* 0x000000ffffc97224 */ /* 0x000fc400078e00cd */
[----:B------:R-:W-:Y:S02]  /*8660*/  IMAD.MOV.U32 R205, RZ, RZ, R209 ;  /* 0x000000ffffcd7224 */ /* 0x000fe400078e00d1 */
[----:B------:R-:W-:Y:S02]  /*8670*/  IMAD.MOV.U32 R209, RZ, RZ, R213 ;  /* 0x000000ffffd17224 */ /* 0x000fe400078e00d5 */
[----:B------:R-:W-:Y:S01]  /*8680*/  IMAD.MOV.U32 R212, RZ, RZ, R214 ;  /* 0x000000ffffd47224 */ /* 0x000fe200078e00d6 */
[----:B------:R-:W-:Y:S01]  /*8690*/  MOV R214, R224 ;  /* 0x000000e000d67202 */ /* 0x000fe20000000f00 */
[----:B------:R-:W-:Y:S02]  /*86a0*/  IMAD.MOV.U32 R213, RZ, RZ, R225 ;  /* 0x000000ffffd57224 */ /* 0x000fe400078e00e1 */
[----:B------:R-:W-:Y:S02]  /*86b0*/  IMAD.MOV.U32 R225, RZ, RZ, R232 ;  /* 0x000000ffffe17224 */ /* 0x000fe400078e00e8 */
[----:B------:R-:W-:-:S02]  /*86c0*/  IMAD.MOV.U32 R224, RZ, RZ, R233 ;  /* 0x000000ffffe07224 */ /* 0x000fc400078e00e9 */
[----:B------:R-:W-:Y:S01]  /*86d0*/  IMAD.MOV.U32 R196, RZ, RZ, R198 ;  /* 0x000000ffffc47224 */ /* 0x000fe200078e00c6 */
[----:B------:R-:W-:Y:S01]  /*86e0*/  MOV R198, R200 ;  /* 0x000000c800c67202 */ /* 0x000fe20000000f00 */
[----:B------:R-:W-:Y:S02]  /*86f0*/  IMAD.MOV.U32 R211, RZ, RZ, R215 ;  /* 0x000000ffffd37224 */ /* 0x000fe400078e00d7 */
[----:B------:R-:W-:Y:S01]  /*8700*/  IMAD.MOV.U32 R200, RZ, RZ, R202 ;  /* 0x000000ffffc87224 */ /* 0x000fe200078e00ca */
[----:B------:R-:W-:Y:S01]  /*8710*/  MOV R202, R204 ;  /* 0x000000cc00ca7202 */ /* 0x000fe20000000f00 */
[----:B------:R-:W-:Y:S02]  /*8720*/  IMAD.MOV.U32 R195, RZ, RZ, R199 ;  /* 0x000000ffffc37224 */ /* 0x000fe400078e00c7 */
[----:B------:R-:W-:Y:S02]  /*8730*/  IMAD.MOV.U32 R199, RZ, RZ, R203 ;  /* 0x000000ffffc77224 */ /* 0x000fe400078e00cb */
[----:B------:R-:W-:Y:S01]  /*8740*/  IMAD.MOV.U32 R204, RZ, RZ, R206 ;  /* 0x000000ffffcc7224 */ /* 0x000fe200078e00ce */
[----:B------:R-:W-:Y:S01]  /*8750*/  MOV R206, R208 ;  /* 0x000000d000ce7202 */ /* 0x000fe20000000f00 */
[----:B------:R-:W-:-:S02]  /*8760*/  IMAD.MOV.U32 R203, RZ, RZ, R207 ;  /* 0x000000ffffcb7224 */ /* 0x000fc400078e00cf */
[----:B------:R-:W-:Y:S02]  /*8770*/  IMAD.MOV.U32 R208, RZ, RZ, R236 ;  /* 0x000000ffffd07224 */ /* 0x000fe400078e00ec */
[----:B------:R-:W-:Y:S01]  /*8780*/  IMAD.MOV.U32 R207, RZ, RZ, R237 ;  /* 0x000000ffffcf7224 */ /* 0x000fe200078e00ed */
[----:B--2---:R-:W-:Y:S01]  /*8790*/  MOV R223, R230 ;  /* 0x000000e600df7202 */ /* 0x004fe20000000f00 */
[----:B------:R-:W-:Y:S01]  /*87a0*/  IMAD.MOV.U32 R221, RZ, RZ, R231 ;  /* 0x000000ffffdd7224 */ /* 0x000fe200078e00e7 */
[----:B---3--:R-:W-:Y:S01]  /*87b0*/  MOV R231, R8 ;  /* 0x0000000800e77202 */ /* 0x008fe20000000f00 */
[----:B------:R-:W-:Y:S02]  /*87c0*/  IMAD.MOV.U32 R230, RZ, RZ, R9 ;  /* 0x000000ffffe67224 */ /* 0x000fe400078e0009 */
[----:B------:R-:W2:Y:S01]  /*87d0*/  LDL.LU.64 R8, [R1+0x20] ;  /* 0x0000200001087983 */ /* 0x000ea20000300a00 */
[----:B----4-:R-:W-:Y:S02]  /*87e0*/  IMAD.MOV.U32 R233, RZ, RZ, R6 ;  /* 0x000000ffffe97224 */ /* 0x010fe400078e0006 */
[----:B------:R-:W-:-:S02]  /*87f0*/  IMAD.MOV.U32 R232, RZ, RZ, R7 ;  /* 0x000000ffffe87224 */ /* 0x000fc400078e0007 */
[----:B------:R-:W3:Y:S04]  /*8800*/  LDL.LU.64 R6, [R1+0x28] ;  /* 0x0000280001067983 */ /* 0x000ee80000300a00 */
[----:B------:R-:W4:Y:S04]  /*8810*/  LDL.LU.64 R18, [R1+0x30] ;  /* 0x0000300001127983 */ /* 0x000f280000300a00 */
[----:B------:R-:W4:Y:S01]  /*8820*/  LDL.LU.64 R16, [R1+0x70] ;  /* 0x0000700001107983 */ /* 0x000f220000300a00 */
[----:B------:R-:W-:Y:S01]  /*8830*/  IMAD.MOV.U32 R216, RZ, RZ, R218 ;  /* 0x000000ffffd87224 */ /* 0x000fe200078e00da */
[----:B------:R-:W-:Y:S01]  /*8840*/  MOV R218, R226 ;  /* 0x000000e200da7202 */ /* 0x000fe20000000f00 */
[----:B------:R-:W-:Y:S01]  /*8850*/  IMAD.MOV.U32 R217, RZ, RZ, R227 ;  /* 0x000000ffffd97224 */ /* 0x000fe200078e00e3 */
[----:B------:R-:W-:Y:S01]  /*8860*/  MOV R227, R234 ;  /* 0x000000ea00e37202 */ /* 0x000fe20000000f00 */
[----:B------:R-:W-:Y:S01]  /*8870*/  IMAD.MOV.U32 R226, RZ, RZ, R235 ;  /* 0x000000ffffe27224 */ /* 0x000fe200078e00eb */
[----:B------:R-:W-:Y:S01]  /*8880*/  MOV R235, R4 ;  /* 0x0000000400eb7202 */ /* 0x000fe20000000f00 */
[----:B------:R-:W-:-:S02]  /*8890*/  IMAD.MOV.U32 R234, RZ, RZ, R5 ;  /* 0x000000ffffea7224 */ /* 0x000fc400078e0005 */
[----:B------:R-:W4:Y:S01]  /*88a0*/  LDL.LU.64 R4, [R1+0xe8] ;  /* 0x0000e80001047983 */ /* 0x000f220000300a00 */
[----:B------:R-:W-:Y:S02]  /*88b0*/  IMAD.MOV.U32 R215, RZ, RZ, R219 ;  /* 0x000000ffffd77224 */ /* 0x000fe400078e00db */
        /* <DEDUP_REMOVED lines=8> */
[----:B------:R-:W-:Y:S01]  /*8940*/  IMAD.MOV.U32 R237, RZ, RZ, R240 ;  /* 0x000000ffffed7224 */ /* 0x000fe200078e00f0 */
[----:B------:R-:W4:Y:S01]  /*8950*/  LDL.LU.64 R188, [R1+0x148] ;  /* 0x0001480001bc7983 */ /* 0x000f220000300a00 */
[----:B------:R-:W-:Y:S02]  /*8960*/  IMAD.MOV.U32 R236, RZ, RZ, R241 ;  /* 0x000000ffffec7224 */ /* 0x000fe400078e00f1 */
[----:B------:R-:W-:Y:S02]  /*8970*/  IMAD.MOV.U32 R241, RZ, RZ, R242 ;  /* 0x000000fffff17224 */ /* 0x000fe400078e00f2 */
[----:B------:R-:W-:Y:S01]  /*8980*/  IMAD.MOV.U32 R240, RZ, RZ, R243 ;  /* 0x000000fffff07224 */ /* 0x000fe200078e00f3 */
[----:B------:R-:W-:Y:S01]  /*8990*/  MOV R243, R244 ;  /* 0x000000f400f37202 */ /* 0x000fe20000000f00 */
[----:B------:R-:W-:-:S02]  /*89a0*/  IMAD.MOV.U32 R242, RZ, RZ, R245 ;  /* 0x000000fffff27224 */ /* 0x000fc400078e00f5 */
[----:B------:R-:W-:Y:S02]  /*89b0*/  IMAD.MOV.U32 R245, RZ, RZ, R246 ;  /* 0x000000fffff57224 */ /* 0x000fe400078e00f6 */
[----:B------:R-:W-:Y:S01]  /*89c0*/  IMAD.MOV.U32 R244, RZ, RZ, R247 ;  /* 0x000000fffff47224 */ /* 0x000fe200078e00f7 */
[----:B------:R-:W-:Y:S01]  /*89d0*/  MOV R247, R250 ;  /* 0x000000fa00f77202 */ /* 0x000fe20000000f00 */
[----:B------:R-:W-:Y:S01]  /*89e0*/  IMAD.MOV.U32 R246, RZ, RZ, R251 ;  /* 0x000000fffff67224 */ /* 0x000fe200078e00fb */
[----:B------:R-:W-:Y:S01]  /*89f0*/  MOV R251, R184 ;  /* 0x000000b800fb7202 */ /* 0x000fe20000000f00 */
[----:B------:R-:W-:Y:S02]  /*8a00*/  IMAD.MOV.U32 R250, RZ, RZ, R185 ;  /* 0x000000fffffa7224 */ /* 0x000fe400078e00b9 */
[----:B------:R-:W4:Y:S01]  /*8a10*/  LDL.LU.64 R184, [R1+0x310] ;  /* 0x0003100001b87983 */ /* 0x000f220000300a00 */
[----:B------:R-:W-:-:S03]  /*8a20*/  IMAD.MOV.U32 R252, RZ, RZ, R3 ;  /* 0x000000fffffc7224 */ /* 0x000fc600078e0003 */
[----:B------:R1:W-:Y:S04]  /*8a30*/  STL [R1], R2 ;  /* 0x0000000201007387 */ /* 0x0003e80000100800 */
[----:B-1----:R-:W4:Y:S04]  /*8a40*/  LDL.LU.64 R2, [R1+0x350] ;  /* 0x0003500001027983 */ /* 0x002f280000300a00 */
[----:B------:R1:W-:Y:S04]  /*8a50*/  STL [R1+0x8], R10 ;  /* 0x0000080a01007387 */ /* 0x0003e80000100800 */
[----:B------:R-:W4:Y:S01]  /*8a60*/  LDL.LU.64 R14, [R1+0x388] ;  /* 0x00038800010e7983 */ /* 0x000f220000300a00 */
[----:B-1----:R-:W-:-:S05]  /*8a70*/  IMAD.MOV.U32 R10, RZ, RZ, R11 ;  /* 0x000000ffff0a7224 */ /* 0x002fca00078e000b */
[----:B------:R1:W-:Y:S04]  /*8a80*/  STL [R1+0x4], R10 ;  /* 0x0000040a01007387 */ /* 0x0003e80000100800 */
[----:B------:R-:W-:Y:S04]  /*8a90*/  STL [R1+0x10], R182 ;  /* 0x000010b601007387 */ /* 0x000fe80000100800 */
[----:B------:R-:W-:Y:S04]  /*8aa0*/  STL [R1+0xc], R183 ;  /* 0x00000cb701007387 */ /* 0x000fe80000100800 */
[----:B------:R-:W4:Y:S04]  /*8ab0*/  LDL.LU.64 R12, [R1+0x3b8] ;  /* 0x0003b800010c7983 */ /* 0x000f280000300a00 */
[----:B------:R-:W-:Y:S04]  /*8ac0*/  STL [R1+0x18], R190 ;  /* 0x000018be01007387 */ /* 0x000fe80000100800 */
[----:B------:R-:W-:Y:S04]  /*8ad0*/  STL [R1+0x14], R191 ;  /* 0x000014bf01007387 */ /* 0x000fe80000100800 */
[----:B-1----:R-:W4:Y:S04]  /*8ae0*/  LDL.LU.64 R10, [R1+0x3d8] ;  /* 0x0003d800010a7983 */ /* 0x002f280000300a00 */
[----:B--2---:R1:W-:Y:S01]  /*8af0*/  STL [R1+0x20], R8 ;  /* 0x0000200801007387 */ /* 0x0043e20000100800 */
[----:B------:R-:W-:-:S03]  /*8b00*/  MOV R20, R9 ;  /* 0x0000000900147202 */ /* 0x000fc60000000f00 */
[----:B-1----:R-:W2:Y:S04]  /*8b10*/  LDL.LU.64 R8, [R1+0x3f8] ;  /* 0x0003f80001087983 */ /* 0x002ea80000300a00 */
[----:B------:R1:W-:Y:S04]  /*8b20*/  STL [R1+0x1c], R20 ;  /* 0x00001c1401007387 */ /* 0x0003e80000100800 */
[----:B---3--:R3:W-:Y:S01]  /*8b30*/  STL [R1+0x28], R6 ;  /* 0x0000280601007387 */ /* 0x0087e20000100800 */
[----:B-1----:R-:W-:-:S03]  /*8b40*/  IMAD.MOV.U32 R20, RZ, RZ, R7 ;  /* 0x000000ffff147224 */ /* 0x002fc600078e0007 */
[----:B---3--:R-:W3:Y:S04]  /*8b50*/  LDL.LU.64 R6, [R1+0x408] ;  /* 0x0004080001067983 */ /* 0x008ee80000300a00 */
[----:B------:R1:W-:Y:S04]  /*8b60*/  STL [R1+0x24], R20 ;  /* 0x0000241401007387 */ /* 0x0003e80000100800 */
[----:B----4-:R4:W-:Y:S01]  /*8b70*/  STL [R1+0x30], R18 ;  /* 0x0000301201007387 */ /* 0x0109e20000100800 */
[----:B-1----:R-:W-:-:S03]  /*8b80*/  IMAD.MOV.U32 R20, RZ, RZ, R19 ;  /* 0x000000ffff147224 */ /* 0x002fc600078e0013 */
[----:B----4-:R-:W4:Y:S04]  /*8b90*/  LDL.LU.64 R18, [R1+0x410] ;  /* 0x0004100001127983 */ /* 0x010f280000300a00 */
[----:B------:R1:W-:Y:S04]  /*8ba0*/  STL [R1+0x2c], R20 ;  /* 0x00002c1401007387 */ /* 0x0003e80000100800 */
[----:B------:R1:W-:Y:S02]  /*8bb0*/  STL [R1+0x38], R16 ;  /* 0x0000381001007387 */ /* 0x0003e40000100800 */
[----:B-1----:R-:W-:-:S02]  /*8bc0*/  IMAD.MOV.U32 R20, RZ, RZ, R17 ;  /* 0x000000ffff147224 */ /* 0x002fc400078e0011 */
[----:B------:R-:W4:Y:S04]  /*8bd0*/  LDL.LU.64 R16, [R1+0x2d8] ;  /* 0x0002d80001107983 */ /* 0x000f280000300a00 */
[----:B------:R1:W-:Y:S04]  /*8be0*/  STL [R1+0x34], R20 ;  /* 0x0000341401007387 */ /* 0x0003e80000100800 */
[----:B------:R1:W-:Y:S02]  /*8bf0*/  STL [R1+0x40], R4 ;  /* 0x0000400401007387 */ /* 0x0003e40000100800 */
[----:B-1----:R-:W-:-:S02]  /*8c00*/  MOV R20, R5 ;  /* 0x0000000500147202 */ /* 0x002fc40000000f00 */
[----:B------:R-:W4:Y:S04]  /*8c10*/  LDL.LU.64 R4, [R1+0x308] ;  /* 0x0003080001047983 */ /* 0x000f280000300a00 */
[----:B------:R1:W-:Y:S04]  /*8c20*/  STL [R1+0x3c], R20 ;  /* 0x00003c1401007387 */ /* 0x0003e80000100800 */
[----:B------:R1:W-:Y:S02]  /*8c30*/  STL [R1+0x48], R188 ;  /* 0x000048bc01007387 */ /* 0x0003e40000100800 */
[----:B-1----:R-:W-:-:S02]  /*8c40*/  IMAD.MOV.U32 R20, RZ, RZ, R189 ;  /* 0x000000ffff147224 */ /* 0x002fc400078e00bd */
        /* <DEDUP_REMOVED lines=22> */
[----:B--2---:R2:W-:Y:S01]  /*8db0*/  STL [R1+0x78], R8 ;  /* 0x0000780801007387 */ /* 0x0045e20000100800 */
[----:B-1----:R-:W-:-:S03]  /*8dc0*/  IMAD.MOV.U32 R20, RZ, RZ, R9 ;  /* 0x000000ffff147224 */ /* 0x002fc600078e0009 */
[----:B--2---:R-:W2:Y:S04]  /*8dd0*/  LDL.LU.64 R8, [R1+0x2a0] ;  /* 0x0002a00001087983 */ /* 0x004ea80000300a00 */
[----:B------:R1:W-:Y:S04]  /*8de0*/  STL [R1+0x74], R20 ;  /* 0x0000741401007387 */ /* 0x0003e80000100800 */
[----:B---3--:R3:W-:Y:S01]  /*8df0*/  STL [R1+0x80], R6 ;  /* 0x0000800601007387 */ /* 0x0087e20000100800 */
[----:B-1----:R-:W-:-:S03]  /*8e00*/  MOV R20, R7 ;  /* 0x0000000700147202 */ /* 0x002fc60000000f00 */
        /* <DEDUP_REMOVED lines=43> */
[----:B-1----:R-:W-:-:S03]  /*90c0*/  IMAD.MOV.U32 R20, RZ, RZ, R7 ;  /* 0x000000ffff147224 */ /* 0x002fc600078e0007 */
[----:B---3--:R-:W3:Y:S04]  /*90d0*/  LDL.LU.64 R6, [R1+0x330] ;  /* 0x0003300001067983 */ /* 0x008ee80000300a00 */
[----:B------:R1:W-:Y:S04]  /*90e0*/  STL [R1+0xd4], R20 ;  /* 0x0000d41401007387 */ /* 0x0003e80000100800 */
[----:B----4-:R4:W-:Y:S01]  /*90f0*/  STL [R1+0xe0], R18 ;  /* 0x0000e01201007387 */ /* 0x0109e20000100800 */
[----:B-1----:R-:W-:-:S03]  /*9100*/  MOV R20, R19 ;  /* 0x0000001300147202 */ /* 0x002fc60000000f00 */
        /* <DEDUP_REMOVED lines=46> */
[----:B------:R1:W-:Y:S04]  /*93f0*/  STL [R1+0x140], R16 ;  /* 0x0001401001007387 */ /* 0x0003e80000100800 */
[----:B-1----:R-:W4:Y:S01]  /*9400*/  LDL.LU.64 R20, [R1+0x250] ;  /* 0x0002500001147983 */ /* 0x002f220000300a00 */
[----:B------:R-:W-:-:S05]  /*9410*/  MOV R16, R17 ;  /* 0x0000001100107202 */ /* 0x000fca0000000f00 */
[----:B------:R1:W-:Y:S04]  /*9420*/  STL [R1+0x13c], R16 ;  /* 0x00013c1001007387 */ /* 0x0003e80000100800 */
[----:B------:R1:W-:Y:S02]  /*9430*/  STL [R1+0x148], R4 ;  /* 0x0001480401007387 */ /* 0x0003e40000100800 */
[----:B-1----:R-:W-:Y:S02]  /*9440*/  IMAD.MOV.U32 R16, RZ, RZ, R5 ;  /* 0x000000ffff107224 */ /* 0x002fe400078e0005 */
        /* <DEDUP_REMOVED lines=14> */
[----:B------:R1:W-:Y:S04]  /*9530*/  STL [R1+0x168], R14 ;  /* 0x0001680e01007387 */ /* 0x0003e80000100800 */
[----:B-1----:R-:W4:Y:S01]  /*9540*/  LDL.LU.64 R16, [R1+0x320] ;  /* 0x0003200001107983 */ /* 0x002f220000300a00 */
[----:B------:R-:W-:-:S05]  /*9550*/  IMAD.MOV.U32 R14, RZ, RZ, R15 ;  /* 0x000000ffff0e7224 */ /* 0x000fca00078e000f */
[----:B------:R1:W-:Y:S04]  /*9560*/  STL [R1+0x164], R14 ;  /* 0x0001640e01007387 */ /* 0x0003e80000100800 */
[----:B------:R1:W-:Y:S04]  /*9570*/  STL [R1+0x170], R12 ;  /* 0x0001700c01007387 */ /* 0x0003e80000100800 */
[----:B-1----:R-:W4:Y:S01]  /*9580*/  LDL.LU.64 R14, [R1+0x360] ;  /* 0x00036000010e7983 */ /* 0x002f220000300a00 */
[----:B------:R-:W-:-:S05]  /*9590*/  IMAD.MOV.U32 R12, RZ, RZ, R13 ;  /* 0x000000ffff0c7224 */ /* 0x000fca00078e000d */
[----:B------:R1:W-:Y:S04]  /*95a0*/  STL [R1+0x16c], R12 ;  /* 0x00016c0c01007387 */ /* 0x0003e80000100800 */
[----:B------:R1:W-:Y:S04]  /*95b0*/  STL [R1+0x178], R10 ;  /* 0x0001780a01007387 */ /* 0x0003e80000100800 */
[----:B-1----:R-:W4:Y:S01]  /*95c0*/  LDL.LU.64 R12, [R1+0x248] ;  /* 0x00024800010c7983 */ /* 0x002f220000300a00 */
[----:B------:R-:W-:-:S03]  /*95d0*/  IMAD.MOV.U32 R10, RZ, RZ, R11 ;  /* 0x000000ffff0a7224 */ /* 0x000fc600078e000b */
[----:B--2---:R1:W-:Y:S04]  /*95e0*/  STL [R1+0x180], R8 ;  /* 0x0001800801007387 */ /* 0x0043e80000100800 */
[----:B------:R2:W-:Y:S01]  /*95f0*/  STL [R1+0x174], R10 ;  /* 0x0001740a01007387 */ /* 0x0005e20000100800 */
[----:B-1----:R-:W-:-:S03]  /*9600*/  MOV R8, R9 ;  /* 0x0000000900087202 */ /* 0x002fc60000000f00 */
[----:B--2---:R-:W2:Y:S04]  /*9610*/  LDL.LU.64 R10, [R1+0x210] ;  /* 0x00021000010a7983 */ /* 0x004ea80000300a00 */
[----:B---3--:R1:W-:Y:S04]  /*9620*/  STL [R1+0x188], R6 ;  /* 0x0001880601007387 */ /* 0x0083e80000100800 */
[----:B------:R3:W-:Y:S01]  /*9630*/  STL [R1+0x17c], R8 ;  /* 0x00017c0801007387 */ /* 0x0007e20000100800 */
[----:B-1----:R-:W-:-:S03]  /*9640*/  IMAD.MOV.U32 R6, RZ, RZ, R7 ;  /* 0x000000ffff067224 */ /* 0x002fc600078e0007 */
[----:B---3--:R-:W3:Y:S04]  /*9650*/  LDL.LU.64 R8, [R1+0x2b0] ;  /* 0x0002b00001087983 */ /* 0x008ee80000300a00 */
[----:B----4-:R1:W-:Y:S04]  /*9660*/  STL [R1+0x190], R18 ;  /* 0x0001901201007387 */ /* 0x0103e80000100800 */
[----:B------:R4:W-:Y:S01]  /*9670*/  STL [R1+0x184], R6 ;  /* 0x0001840601007387 */ /* 0x0009e20000100800 */
[----:B-1----:R-:W-:-:S03]  /*9680*/  IMAD.MOV.U32 R18, RZ, RZ, R19 ;  /* 0x000000ffff127224 */ /* 0x002fc600078e0013 */
[----:B----4-:R-:W4:Y:S04]  /*9690*/  LDL.LU.64 R6, [R1+0x230] ;  /* 0x0002300001067983 */ /* 0x010f280000300a00 */
[----:B------:R-:W-:Y:S04]  /*96a0*/  STL [R1+0x198], R20 ;  /* 0x0001981401007387 */ /* 0x000fe80000100800 */
[----:B------:R1:W-:Y:S04]  /*96b0*/  STL [R1+0x18c], R18 ;  /* 0x00018c1201007387 */ /* 0x0003e80000100800 */
[----:B-1----:R-:W4:Y:S01]  /*96c0*/  LDL.LU.64 R18, [R1+0x358] ;  /* 0x0003580001127983 */ /* 0x002f220000300a00 */
[----:B------:R-:W-:-:S03]  /*96d0*/  IMAD.MOV.U32 R20, RZ, RZ, R21 ;  /* 0x000000ffff147224 */ /* 0x000fc600078e0015 */
[----:B------:R-:W-:Y:S04]  /*96e0*/  STL [R1+0x1a0], R4 ;  /* 0x0001a00401007387 */ /* 0x000fe80000100800 */
[----:B------:R1:W-:Y:S02]  /*96f0*/  STL [R1+0x194], R20 ;  /* 0x0001941401007387 */ /* 0x0003e40000100800 */
[----:B-1----:R-:W-:Y:S02]  /*9700*/  MOV R20, R5 ;  /* 0x0000000500147202 */ /* 0x002fe40000000f00 */
        /* <DEDUP_REMOVED lines=17> */
[----:B------:R-:W-:Y:S04]  /*9820*/  STL [R1+0x1bc], R20 ;  /* 0x0001bc1401007387 */ /* 0x000fe80000100800 */
[----:B------:R1:W-:Y:S02]  /*9830*/  STL [R1+0x1c8], R14 ;  /* 0x0001c80e01007387 */ /* 0x0003e40000100800 */
[----:B-1----:R-:W-:-:S02]  /*9840*/  IMAD.MOV.U32 R14, RZ, RZ, R15 ;  /* 0x000000ffff0e7224 */ /* 0x002fc400078e000f */
[----:B------:R1:W-:Y:S04]  /*9850*/  STL [R1+0x1d0], R12 ;  /* 0x0001d00c01007387 */ /* 0x0003e80000100800 */
[----:B------:R1:W-:Y:S02]  /*9860*/  STL [R1+0x1c4], R14 ;  /* 0x0001c40e01007387 */ /* 0x0003e40000100800 */
[----:B-1----:R-:W-:Y:S02]  /*9870*/  IMAD.MOV.U32 R12, RZ, RZ, R13 ;  /* 0x000000ffff0c7224 */ /* 0x002fe400078e000d */
[----:B------:R-:W4:Y:S04]  /*9880*/  LDL.LU.64 R14, [R1+0x260] ;  /* 0x00026000010e7983 */ /* 0x000f280000300a00 */
[----:B--2---:R1:W-:Y:S04]  /*9890*/  STL [R1+0x1d8], R10 ;  /* 0x0001d80a01007387 */ /* 0x0043e80000100800 */
[----:B------:R2:W-:Y:S01]  /*98a0*/  STL [R1+0x1cc], R12 ;  /* 0x0001cc0c01007387 */ /* 0x0005e20000100800 */
[----:B-1----:R-:W-:-:S03]  /*98b0*/  IMAD.MOV.U32 R10, RZ, RZ, R11 ;  /* 0x000000ffff0a7224 */ /* 0x002fc600078e000b */
[----:B--2---:R-:W2:Y:S04]  /*98c0*/  LDL.LU.64 R12, [R1+0x228] ;  /* 0x00022800010c7983 */ /* 0x004ea80000300a00 */
[----:B---3--:R1:W-:Y:S04]  /*98d0*/  STL [R1+0x1e0], R8 ;  /* 0x0001e00801007387 */ /* 0x0083e80000100800 */
[----:B------:R3:W-:Y:S01]  /*98e0*/  STL [R1+0x1d4], R10 ;  /* 0x0001d40a01007387 */ /* 0x0007e20000100800 */
[----:B-1----:R-:W-:-:S03]  /*98f0*/  MOV R8, R9 ;  /* 0x0000000900087202 */ /* 0x002fc60000000f00 */
[----:B---3--:R-:W3:Y:S04]  /*9900*/  LDL.LU.64 R10, [R1+0x2e0] ;  /* 0x0002e000010a7983 */ /* 0x008ee80000300a00 */
[----:B----4-:R1:W-:Y:S04]  /*9910*/  STL [R1+0x1e8], R6 ;  /* 0x0001e80601007387 */ /* 0x0103e80000100800 */
[----:B------:R4:W-:Y:S01]  /*9920*/  STL [R1+0x1dc], R8 ;  /* 0x0001dc0801007387 */ /* 0x0009e20000100800 */
[----:B-1----:R-:W-:-:S03]  /*9930*/  IMAD.MOV.U32 R6, RZ, RZ, R7 ;  /* 0x000000ffff067224 */ /* 0x002fc600078e0007 */
[----:B----4-:R-:W4:Y:S04]  /*9940*/  LDL.LU.64 R8, [R1+0x240] ;  /* 0x0002400001087983 */ /* 0x010f280000300a00 */
[----:B------:R-:W-:Y:S04]  /*9950*/  STL [R1+0x1f0], R18 ;  /* 0x0001f01201007387 */ /* 0x000fe80000100800 */
[----:B------:R1:W-:Y:S04]  /*9960*/  STL [R1+0x1e4], R6 ;  /* 0x0001e40601007387 */ /* 0x0003e80000100800 */
[----:B-1----:R-:W4:Y:S04]  /*9970*/  LDL.LU.64 R6, [R1+0x390] ;  /* 0x0003900001067983 */ /* 0x002f280000300a00 */
[----:B------:R-:W4:Y:S01]  /*9980*/  LDL.LU.64 R20, [R1+0x2a8] ;  /* 0x0002a80001147983 */ /* 0x000f220000300a00 */
[----:B------:R-:W-:-:S05]  /*9990*/  IMAD.MOV.U32 R18, RZ, RZ, R19 ;  /* 0x000000ffff127224 */ /* 0x000fca00078e0013 */
[----:B------:R1:W-:Y:S04]  /*99a0*/  STL [R1+0x1ec], R18 ;  /* 0x0001ec1201007387 */ /* 0x0003e80000100800 */
[----:B------:R1:W-:Y:S02]  /*99b0*/  STL [R1+0x1f8], R4 ;  /* 0x0001f80401007387 */ /* 0x0003e40000100800 */
[----:B-1----:R-:W-:Y:S02]  /*99c0*/  IMAD.MOV.U32 R18, RZ, RZ, R5 ;  /* 0x000000ffff127224 */ /* 0x002fe400078e0005 */
[----:B------:R-:W4:Y:S04]  /*99d0*/  LDL.LU.64 R4, [R1+0x460] ;  /* 0x0004600001047983 */ /* 0x000f280000300a00 */
[----:B------:R1:W-:Y:S04]  /*99e0*/  STL [R1+0x1f4], R18 ;  /* 0x0001f41201007387 */ /* 0x0003e80000100800 */
[----:B------:R1:W-:Y:S02]  /*99f0*/  STL [R1+0x200], R188 ;  /* 0x000200bc01007387 */ /* 0x0003e40000100800 */
[----:B-1----:R-:W-:-:S02]  /*9a00*/  MOV R18, R189 ;  /* 0x000000bd00127202 */ /* 0x002fc40000000f00 */
[----:B------:R-:W4:Y:S04]  /*9a10*/  LDL.LU.64 R188, [R1+0x440] ;  /* 0x0004400001bc7983 */ /* 0x000f280000300a00 */
[----:B------:R1:W-:Y:S04]  /*9a20*/  STL [R1+0x1fc], R18 ;  /* 0x0001fc1201007387 */ /* 0x0003e80000100800 */
[----:B------:R1:W-:Y:S01]  /*9a30*/  STL [R1+0x208], R184 ;  /* 0x000208b801007387 */ /* 0x0003e20000100800 */
[----:B------:R-:W-:-:S03]  /*9a40*/  IMAD.MOV.U32 R22, RZ, RZ, R185 ;  /* 0x000000ffff167224 */ /* 0x000fc600078e00b9 */
[----:B-1----:R-:W4:Y:S04]  /*9a50*/  LDL.LU.64 R18, [R1+0x428] ;  /* 0x0004280001127983 */ /* 0x002f280000300a00 */
[----:B------:R1:W-:Y:S04]  /*9a60*/  STL [R1+0x210], R2 ;  /* 0x0002100201007387 */ /* 0x0003e80000100800 */
[----:B------:R1:W-:Y:S04]  /*9a70*/  STL [R1+0x204], R22 ;  /* 0x0002041601007387 */ /* 0x0003e80000100800 */
[----:B------:R-:W4:Y:S01]  /*9a80*/  LDL.LU.64 R184, [R1+0x418] ;  /* 0x0004180001b87983 */ /* 0x000f220000300a00 */
[----:B-1----:R-:W-:-:S03]  /*9a90*/  IMAD.MOV.U32 R2, RZ, RZ, R3 ;  /* 0x000000ffff027224 */ /* 0x002fc600078e0003 */
[----:B------:R-:W-:Y:S01]  /*9aa0*/  STL [R1+0x218], R16 ;  /* 0x0002181001007387 */ /* 0x000fe20000100800 */
[----:B------:R-:W-:-:S03]  /*9ab0*/  IMAD.MOV.U32 R22, RZ, RZ, R17 ;  /* 0x000000ffff167224 */ /* 0x000fc600078e0011 */
[----:B------:R1:W-:Y:S04]  /*9ac0*/  STL [R1+0x20c], R2 ;  /* 0x00020c0201007387 */ /* 0x0003e80000100800 */
[----:B-1----:R-:W4:Y:S04]  /*9ad0*/  LDL.LU.64 R2, [R1+0x480] ;  /* 0x0004800001027983 */ /* 0x002f280000300a00 */
        /* <DEDUP_REMOVED lines=17> */
[----:B------:R-:W-:Y:S04]  /*9bf0*/  STL [R1+0x234], R22 ;  /* 0x0002341601007387 */ /* 0x000fe80000100800 */
[----:B------:R1:W-:Y:S04]  /*9c00*/  STL [R1+0x240], R6 ;  /* 0x0002400601007387 */ /* 0x0003e80000100800 */
[----:B------:R1:W-:Y:S02]  /*9c10*/  STL [R1+0x248], R20 ;  /* 0x0002481401007387 */ /* 0x0003e40000100800 */
[----:B-1----:R-:W-:-:S05]  /*9c20*/  MOV R6, R7 ;  /* 0x0000000700067202 */ /* 0x002fca0000000f00 */
[----:B------:R1:W-:Y:S01]  /*9c30*/  STL [R1+0x23c], R6 ;  /* 0x00023c0601007387 */ /* 0x0003e20000100800 */
[----:B------:R-:W-:-:S03]  /*9c40*/  IMAD.MOV.U32 R20, RZ, RZ, R21 ;  /* 0x000000ffff147224 */ /* 0x000fc600078e0015 */
[----:B-1----:R-:W4:Y:S04]  /*9c50*/  LDL.LU.64 R6, [R1+0x450] ;  /* 0x0004500001067983 */ /* 0x002f280000300a00 */
[----:B------:R-:W-:Y:S04]  /*9c60*/  STL [R1+0x250], R4 ;  /* 0x0002500401007387 */ /* 0x000fe80000100800 */
[----:B------:R1:W-:Y:S02]  /*9c70*/  STL [R1+0x244], R20 ;  /* 0x0002441401007387 */ /* 0x0003e40000100800 */
[----:B-1----:R-:W-:-:S02]  /*9c80*/  IMAD.MOV.U32 R20, RZ, RZ, R5 ;  /* 0x000000ffff147224 */ /* 0x002fc400078e0005 */
[----:B------:R-:W4:Y:S04]  /*9c90*/  LDL.LU.64 R4, [R1+0x430] ;  /* 0x0004300001047983 */ /* 0x000f280000300a00 */
[----:B------:R1:W-:Y:S04]  /*9ca0*/  STL [R1+0x24c], R20 ;  /* 0x00024c1401007387 */ /* 0x0003e80000100800 */
[----:B------:R1:W-:Y:S02]  /*9cb0*/  STL [R1+0x258], R188 ;  /* 0x000258bc01007387 */ /* 0x0003e40000100800 */
[----:B-1----:R-:W-:-:S02]  /*9cc0*/  IMAD.MOV.U32 R20, RZ, RZ, R189 ;  /* 0x000000ffff147224 */ /* 0x002fc400078e00bd */
[----:B------:R1:W-:Y:S04]  /*9cd0*/  STL [R1+0x260], R18 ;  /* 0x0002601201007387 */ /* 0x0003e80000100800 */
[----:B------:R-:W-:Y:S04]  /*9ce0*/  STL [R1+0x254], R20 ;  /* 0x0002541401007387 */ /* 0x000fe80000100800 */
[----:B------:R-:W4:Y:S01]  /*9cf0*/  LDL.LU.64 R188, [R1+0x4c0] ;  /* 0x0004c00001bc7983 */ /* 0x000f220000300a00 */
[----:B-1----:R-:W-:-:S03]  /*9d00*/  MOV R18, R19 ;  /* 0x0000001300127202 */ /* 0x002fc60000000f00 */
[----:B------:R-:W-:Y:S04]  /*9d10*/  STL [R1+0x268], R184 ;  /* 0x000268b801007387 */ /* 0x000fe80000100800 */
[----:B------:R1:W-:Y:S02]  /*9d20*/  STL [R1+0x25c], R18 ;  /* 0x00025c1201007387 */ /* 0x0003e40000100800 */
[----:B-1----:R-:W-:Y:S02]  /*9d30*/  IMAD.MOV.U32 R18, RZ, RZ, R185 ;  /* 0x000000ffff127224 */ /* 0x002fe400078e00b9 */
[----:B------:R-:W4:Y:S04]  /*9d40*/  LDL.LU.64 R184, [R1+0x498] ;  /* 0x0004980001b87983 */ /* 0x000f280000300a00 */
[----:B------:R-:W-:Y:S04]  /*9d50*/  STL [R1+0x264], R18 ;  /* 0x0002641201007387 */ /* 0x000fe80000100800 */
[----:B------:R1:W-:Y:S04]  /*9d60*/  STL [R1+0x270], R2 ;  /* 0x0002700201007387 */ /* 0x0003e80000100800 */
[----:B------:R1:W-:Y:S02]  /*9d70*/  STL [R1+0x278], R16 ;  /* 0x0002781001007387 */ /* 0x0003e40000100800 */
[----:B-1----:R-:W-:-:S02]  /*9d80*/  IMAD.MOV.U32 R2, RZ, RZ, R3 ;  /* 0x000000ffff027224 */ /* 0x002fc400078e0003 */
[----:B------:R-:W-:-:S03]  /*9d90*/  IMAD.MOV.U32 R16, RZ, RZ, R17 ;  /* 0x000000ffff107224 */ /* 0x000fc600078e0011 */
[----:B------:R1:W-:Y:S04]  /*9da0*/  STL [R1+0x26c], R2 ;  /* 0x00026c0201007387 */ /* 0x0003e80000100800 */
[----:B-1----:R-:W4:Y:S04]  /*9db0*/  LDL.LU.64 R2, [R1+0x470] ;  /* 0x0004700001027983 */ /* 0x002f280000300a00 */
[----:B------:R1:W-:Y:S04]  /*9dc0*/  STL [R1+0x280], R14 ;  /* 0x0002800e01007387 */ /* 0x0003e80000100800 */
[----:B------:R-:W-:Y:S04]  /*9dd0*/  STL [R1+0x274], R16 ;  /* 0x0002741001007387 */ /* 0x000fe80000100800 */
[----:B------:R-:W4:Y:S01]  /*9de0*/  LDL.LU.64 R182, [R1+0x448] ;  /* 0x0004480001b67983 */ /* 0x000f220000300a00 */
[----:B-1----:R-:W-:-:S05]  /*9df0*/  MOV R14, R15 ;  /* 0x0000000f000e7202 */ /* 0x002fca0000000f00 */
[----:B------:R-:W-:Y:S04]  /*9e00*/  STL [R1+0x27c], R14 ;  /* 0x00027c0e01007387 */ /* 0x000fe80000100800 */
[----:B--2---:R1:W-:Y:S04]  /*9e10*/  STL [R1+0x288], R12 ;  /* 0x0002880c01007387 */ /* 0x0043e80000100800 */
[----:B------:R-:W2:Y:S01]  /*9e20*/  LDL.LU.64 R152, [R1+0x4e0] ;  /* 0x0004e00001987983 */ /* 0x000ea20000300a00 */
[----:B-1----:R-:W-:-:S05]  /*9e30*/  IMAD.MOV.U32 R12, RZ, RZ, R13 ;  /* 0x000000ffff0c7224 */ /* 0x002fca00078e000d */
[----:B------:R-:W-:Y:S04]  /*9e40*/  STL [R1+0x284], R12 ;  /* 0x0002840c01007387 */ /* 0x000fe80000100800 */
[----:B---3--:R1:W-:Y:S04]  /*9e50*/  STL [R1+0x290], R10 ;  /* 0x0002900a01007387 */ /* 0x0083e80000100800 */
[----:B------:R-:W3:Y:S01]  /*9e60*/  LDL.LU.64 R22, [R1+0x4b8] ;  /* 0x0004b80001167983 */ /* 0x000ee20000300a00 */
[----:B-1----:R-:W-:-:S05]  /*9e70*/  IMAD.MOV.U32 R10, RZ, RZ, R11 ;  /* 0x000000ffff0a7224 */ /* 0x002fca00078e000b */
[----:B------:R-:W-:Y:S04]  /*9e80*/  STL [R1+0x28c], R10 ;  /* 0x00028c0a01007387 */ /* 0x000fe80000100800 */
[----:B----4-:R1:W-:Y:S04]  /*9e90*/  STL [R1+0x298], R8 ;  /* 0x0002980801007387 */ /* 0x0103e80000100800 */
[----:B------:R-:W4:Y:S04]  /*9ea0*/  LDL.LU.64 R20, [R1+0x490] ;  /* 0x0004900001147983 */ /* 0x000f280000300a00 */
[----:B------:R-:W4:Y:S01]  /*9eb0*/  LDL.LU.64 R18, [R1+0x468] ;  /* 0x0004680001127983 */ /* 0x000f220000300a00 */
[----:B-1----:R-:W-:-:S05]  /*9ec0*/  IMAD.MOV.U32 R8, RZ, RZ, R9 ;  /* 0x000000ffff087224 */ /* 0x002fca00078e0009 */
[----:B------:R-:W-:Y:S04]  /*9ed0*/  STL [R1+0x294], R8 ;  /* 0x0002940801007387 */ /* 0x000fe80000100800 */
[----:B------:R1:W-:Y:S04]  /*9ee0*/  STL [R1+0x2a0], R6 ;  /* 0x0002a00601007387 */ /* 0x0003e80000100800 */
[----:B------:R-:W4:Y:S04]  /*9ef0*/  LDL.LU.64 R16, [R1+0x4f8] ;  /* 0x0004f80001107983 */ /* 0x000f280000300a00 */
[----:B------:R-:W4:Y:S01]  /*9f00*/  LDL.LU.64 R14, [R1+0x4d8] ;  /* 0x0004d800010e7983 */ /* 0x000f220000300a00 */
[----:B-1----:R-:W-:-:S05]  /*9f10*/  MOV R6, R7 ;  /* 0x0000000700067202 */ /* 0x002fca0000000f00 */
[----:B------:R-:W-:Y:S04]  /*9f20*/  STL [R1+0x29c], R6 ;  /* 0x00029c0601007387 */ /* 0x000fe80000100800 */
[----:B------:R1:W-:Y:S04]  /*9f30*/  STL [R1+0x2a8], R4 ;  /* 0x0002a80401007387 */ /* 0x0003e80000100800 */
[----:B------:R-:W4:Y:S04]  /*9f40*/  LDL.LU.64 R12, [R1+0x4b0] ;  /* 0x0004b000010c7983 */ /* 0x000f280000300a00 */
[----:B------:R-:W4:Y:S01]  /*9f50*/  LDL.LU.64 R10, [R1+0x488] ;  /* 0x00048800010a7983 */ /* 0x000f220000300a00 */
[----:B-1----:R-:W-:-:S05]  /*9f60*/  IMAD.MOV.U32 R4, RZ, RZ, R5 ;  /* 0x000000ffff047224 */ /* 0x002fca00078e0005 */
[----:B------:R1:W-:Y:S04]  /*9f70*/  STL [R1+0x2a4], R4 ;  /* 0x0002a40401007387 */ /* 0x0003e80000100800 */
[----:B------:R-:W-:Y:S04]  /*9f80*/  STL [R1+0x2b0], R188 ;  /* 0x0002b0bc01007387 */ /* 0x000fe80000100800 */
[----:B------:R-:W4:Y:S01]  /*9f90*/  LDL.LU.64 R8, [R1+0x508] ;  /* 0x0005080001087983 */ /* 0x000f220000300a00 */
[----:B-1----:R-:W-:-:S03]  /*9fa0*/  IMAD.MOV.U32 R4, RZ, RZ, R189 ;  /* 0x000000ffff047224 */ /* 0x002fc600078e00bd */
[----:B------:R-:W4:Y:S04]  /*9fb0*/  LDL.LU.64 R6, [R1+0x4f0] ;  /* 0x0004f00001067983 */ /* 0x000f280000300a00 */
[----:B------:R1:W-:Y:S04]  /*9fc0*/  STL [R1+0x2ac], R4 ;  /* 0x0002ac0401007387 */ /* 0x0003e80000100800 */
[----:B------:R1:W-:Y:S04]  /*9fd0*/  STL [R1+0x2b8], R184 ;  /* 0x0002b8b801007387 */ /* 0x0003e80000100800 */
[----:B-1----:R-:W4:Y:S01]  /*9fe0*/  LDL.LU.64 R4, [R1+0x4d0] ;  /* 0x0004d00001047983 */ /* 0x002f220000300a00 */
[----:B------:R-:W-:-:S03]  /*9ff0*/  IMAD.MOV.U32 R181, RZ, RZ, R185 ;  /* 0x000000ffffb57224 */ /* 0x000fc600078e00b9 */
[----:B------:R-:W4:Y:S04]  /*a000*/  LDL.LU.64 R184, [R1+0x4a8] ;  /* 0x0004a80001b87983 */ /* 0x000f280000300a00 */
[----:B------:R1:W-:Y:S02]  /*a010*/  STL [R1+0x2b4], R181 ;  /* 0x0002b4b501007387 */ /* 0x0003e40000100800 */
[----:B-1----:R-:W-:Y:S02]  /*a020*/  MOV R181, R3 ;  /* 0x0000000300b57202 */ /* 0x002fe40000000f00 */
[----:B------:R1:W-:Y:S04]  /*a030*/  STL [R1+0x2c0], R2 ;  /* 0x0002c00201007387 */ /* 0x0003e80000100800 */
[----:B------:R-:W4:Y:S04]  /*a040*/  LDL.LU.64 R188, [R1+0x510] ;  /* 0x0005100001bc7983 */ /* 0x000f280000300a00 */
[----:B-1----:R-:W4:Y:S04]  /*a050*/  LDL.LU.64 R2, [R1+0x500] ;  /* 0x0005000001027983 */ /* 0x002f280000300a00 */
[----:B------:R1:W-:Y:S04]  /*a060*/  STL [R1+0x2bc], R181 ;  /* 0x0002bcb501007387 */ /* 0x0003e80000100800 */
[----:B------:R2:W-:Y:S04]  /*a070*/  STL [R1+0x2c8], R182 ;  /* 0x0002c8b601007387 */ /* 0x0005e80000100800 */
[----:B------:R-:W4:Y:S01]  /*a080*/  LDL.LU.64 R190, [R1+0x4e8] ;  /* 0x0004e80001be7983 */ /* 0x000f220000300a00 */
[----:B-1----:R-:W-:-:S03]  /*a090*/  IMAD.MOV.U32 R181, RZ, RZ, R183 ;  /* 0x000000ffffb57224 */ /* 0x002fc600078e00b7 */
[----:B--2---:R-:W-:Y:S04]  /*a0a0*/  STL [R1+0x2d0], R152 ;  /* 0x0002d09801007387 */ /* 0x004fe80000100800 */
[----:B------:R1:W-:Y:S04]  /*a0b0*/  STL [R1+0x2c4], R181 ;  /* 0x0002c4b501007387 */ /* 0x0003e80000100800 */
[----:B------:R-:W2:Y:S01]  /*a0c0*/  LDL.LU.64 R182, [R1+0x4c8] ;  /* 0x0004c80001b67983 */ /* 0x000ea20000300a00 */
[----:B-1----:R-:W-:-:S03]  /*a0d0*/  IMAD.MOV.U32 R181, RZ, RZ, R153 ;  /* 0x000000ffffb57224 */ /* 0x002fc600078e0099 */
[----:B------:R1:W5:Y:S04]  /*a0e0*/  LDL.LU.64 R152, [R1+0x5b0] ;  /* 0x0005b00001987983 */ /* 0x0003680000300a00 */
[----:B---3--:R-:W-:Y:S04]  /*a0f0*/  STL [R1+0x2d8], R22 ;  /* 0x0002d81601007387 */ /* 0x008fe80000100800 */
[----:B------:R3:W-:Y:S02]  /*a100*/  STL [R1+0x2cc], R181 ;  /* 0x0002ccb501007387 */ /* 0x0007e40000100800 */
[----:B---3--:R-:W-:-:S02]  /*a110*/  IMAD.MOV.U32 R181, RZ, RZ, R23 ;  /* 0x000000ffffb57224 */ /* 0x008fc400078e0017 */
[----:B------:R1:W5:Y:S04]  /*a120*/  LDL.LU.64 R22, [R1+0x5a8] ;  /* 0x0005a80001167983 */ /* 0x0003680000300a00 */
[----:B----4-:R-:W-:Y:S04]  /*a130*/  STL [R1+0x2e0], R20 ;  /* 0x0002e01401007387 */ /* 0x010fe80000100800 */
[----:B------:R3:W-:Y:S02]  /*a140*/  STL [R1+0x2d4], R181 ;  /* 0x0002d4b501007387 */ /* 0x0007e40000100800 */
[----:B---3--:R-:W-:-:S02]  /*a150*/  MOV R181, R21 ;  /* 0x0000001500b57202 */ /* 0x008fc40000000f00 */
[----:B------:R1:W5:Y:S04]  /*a160*/  LDL.LU.64 R20, [R1+0x5a0] ;  /* 0x0005a00001147983 */ /* 0x0003680000300a00 */
[----:B------:R-:W-:Y:S04]  /*a170*/  STL [R1+0x2e8], R18 ;  /* 0x0002e81201007387 */ /* 0x000fe80000100800 */
[----:B------:R3:W-:Y:S02]  /*a180*/  STL [R1+0x2dc], R181 ;  /* 0x0002dcb501007387 */ /* 0x0007e40000100800 */
[----:B---3--:R-:W-:-:S02]  /*a190*/  IMAD.MOV.U32 R181, RZ, RZ, R19 ;  /* 0x000000ffffb57224 */ /* 0x008fc400078e0013 */
        /* <DEDUP_REMOVED lines=29> */
[----:B------:R3:W-:Y:S04]  /*a370*/  STL [R1+0x328], R184 ;  /* 0x000328b801007387 */ /* 0x0007e80000100800 */
[----:B------:R4:W-:Y:S04]  /*a380*/  STL [R1+0x31c], R181 ;  /* 0x00031cb501007387 */ /* 0x0009e80000100800 */
[----:B---3--:R-:W3:Y:S01]  /*a390*/  LDL.LU R184, [R1+0x558] ;  /* 0x0005580001b87983 */ /* 0x008ee20000300800 */
[----:B----4-:R-:W-:-:S03]  /*a3a0*/  IMAD.MOV.U32 R181, RZ, RZ, R185 ;  /* 0x000000ffffb57224 */ /* 0x010fc600078e00b9 */
[----:B------:R-:W-:Y:S04]  /*a3b0*/  STL [R1+0x330], R188 ;  /* 0x000330bc01007387 */ /* 0x000fe80000100800 */
[----:B------:R4:W-:Y:S02]  /*a3c0*/  STL [R1+0x324], R181 ;  /* 0x000324b501007387 */ /* 0x0009e40000100800 */
[----:B----4-:R-:W-:Y:S02]  /*a3d0*/  IMAD.MOV.U32 R181, RZ, RZ, R189 ;  /* 0x000000ffffb57224 */ /* 0x010fe400078e00bd */
[----:B------:R1:W5:Y:S04]  /*a3e0*/  LDL.LU.64 R188, [R1+0x550] ;  /* 0x0005500001bc7983 */ /* 0x0003680000300a00 */
[----:B------:R-:W-:Y:S04]  /*a3f0*/  STL [R1+0x338], R2 ;  /* 0x0003380201007387 */ /* 0x000fe80000100800 */
[----:B------:R4:W-:Y:S02]  /*a400*/  STL [R1+0x32c], R181 ;  /* 0x00032cb501007387 */ /* 0x0009e40000100800 */
[----:B----4-:R-:W-:-:S02]  /*a410*/  IMAD.MOV.U32 R181, RZ, RZ, R3 ;  /* 0x000000ffffb57224 */ /* 0x010fc400078e0003 */
[----:B------:R1:W5:Y:S04]  /*a420*/  LDL.LU.64 R2, [R1+0x548] ;  /* 0x0005480001027983 */ /* 0x0003680000300a00 */
[----:B------:R-:W-:Y:S04]  /*a430*/  STL [R1+0x340], R190 ;  /* 0x000340be01007387 */ /* 0x000fe80000100800 */
[----:B------:R4:W-:Y:S01]  /*a440*/  STL [R1+0x334], R181 ;  /* 0x000334b501007387 */ /* 0x0009e20000100800 */
[----:B------:R-:W-:Y:S02]  /*a450*/  SHF.R.S32.HI R27, RZ, 0x1f, R222 ;  /* 0x0000001fff1b7819 */ /* 0x000fe400000114de */
[----:B----4-:R-:W-:-:S02]  /*a460*/  MOV R181, R191 ;  /* 0x000000bf00b57202 */ /* 0x010fc40000000f00 */
[----:B------:R-:W-:-:S03]  /*a470*/  LEA.HI R27, R27, R222, RZ, 0x6 ;  /* 0x000000de1b1b7211 */ /* 0x000fc600078f30ff */
[----:B------:R2:W-:Y:S02]  /*a480*/  STL [R1+0x33c], R181 ;  /* 0x00033cb501007387 */ /* 0x0005e40000100800 */
[----:B--2---:R-:W-:Y:S02]  /*a490*/  IMAD.MOV.U32 R181, RZ, RZ, R183 ;  /* 0x000000ffffb57224 */ /* 0x004fe400078e00b7 */
[----:B------:R-:W-:Y:S04]  /*a4a0*/  STL [R1+0x348], R182 ;  /* 0x000348b601007387 */ /* 0x000fe80000100800 */
[----:B------:R2:W-:Y:S02]  /*a4b0*/  STL [R1+0x344], R181 ;  /* 0x000344b501007387 */ /* 0x0005e40000100800 */
[----:B--2---:R-:W-:-:S05]  /*a4c0*/  SHF.R.S32.HI R181, RZ, 0x6, R27 ;  /* 0x00000006ffb57819 */ /* 0x004fca000001141b */
[----:B------:R2:W-:Y:S02]  /*a4d0*/  STL [R1+0x350], R181 ;  /* 0x000350b501007387 */ /* 0x0005e40000100800 */
[----:B--2---:R-:W-:-:S05]  /*a4e0*/  VIADD R181, R181, 0xfffffffe ;  /* 0xfffffffeb5b57836 */ /* 0x004fca0000000000 */
[----:B------:R1:W-:Y:S01]  /*a4f0*/  STL [R1+0x354], R181 ;  /* 0x000354b501007387 */ /* 0x0003e20000100800 */
[----:B------:R-:W-:Y:S02]  /*a500*/  SHF.R.S32.HI R185, RZ, 0x1f, R186 ;  /* 0x0000001fffb97819 */ /* 0x000fe400000114ba */
[----:B------:R-:W-:Y:S02]  /*a510*/  CS2R R120, SRZ ;  /* 0x0000000000787805 */ /* 0x000fe4000001ff00 */
[----:B------:R-:W-:Y:S02]  /*a520*/  MOV R182, RZ ;  /* 0x000000ff00b67202 */ /* 0x000fe40000000f00 */
[----:B------:R-:W-:Y:S02]  /*a530*/  CS2R R122, SRZ ;  /* 0x00000000007a7805 */ /* 0x000fe4000001ff00 */
[C---:B------:R-:W-:Y:S01]  /*a540*/  SHF.L.U64.HI R185, R186.reuse, 0x2, R185 ;  /* 0x00000002bab97819 */ /* 0x040fe200000102b9 */
[----:B------:R-:W-:Y:S01]  /*a550*/  IMAD.SHL.U32 R186, R186, 0x4, RZ ;  /* 0x00000004baba7824 */ /* 0x000fe200078e00ff */
        /* <DEDUP_REMOVED lines=61> */
[----:B------:R-:W-:Y:S01]  /*a930*/  CS2R R54, SRZ ;  /* 0x0000000000367805 */ /* 0x000fe2000001ff00 */
[----:B------:R-:W-:Y:S01]  /*a940*/  UMOV UR10, 0x1 ;  /* 0x00000001000a7882 */ /* 0x000fe20000000000 */
[----:B------:R-:W-:Y:S01]  /*a950*/  UMOV UR9, 0xffffffff ;  /* 0xffffffff00097882 */ /* 0x000fe20000000000 */
[----:B---3--:R-:W-:-:S04]  /*a960*/  SHF.R.S32.HI R183, RZ, 0x1f, R184 ;  /* 0x0000001fffb77819 */ /* 0x008fc800000114b8 */
[C---:B------:R-:W-:Y:S01]  /*a970*/  SHF.L.U64.HI R183, R184.reuse, 0x2, R183 ;  /* 0x00000002b8b77819 */ /* 0x040fe200000102b7 */
[----:B-1----:R-:W-:-:S07]  /*a980*/  IMAD.SHL.U32 R184, R184, 0x4, RZ ;  /* 0x00000004b8b87824 */ /* 0x002fce00078e00ff */
.L_x_1:
[----:B------:R-:W-:Y:S01]  /*a990*/  UIADD3 UR9, UR9, 0x1, URZ ;  /* 0x0000000109097890 */ /* 0x000fe2000fffe03f */
[----:B------:R-:W-:-:S04]  /*a9a0*/  DEPBAR.LE SB0, 0x2 ;  /* 0x000080800000791a */ /* 0x000fc80000000000 */
[----:B------:R-:W-:Y:S01]  /*a9b0*/  BAR.SYNC.DEFER_BLOCKING 0x0 ;  /* 0x0000000000007b1d */ /* 0x000fe20000010000 */
[----:B------:R-:W-:-:S04]  /*a9c0*/  UISETP.GT.AND UP0, UPT, UR9, 0x2, UPT ;  /* 0x000000020900788c */ /* 0x000fc8000bf04270 */
[----:B------:R-:W-:-:S03]  /*a9d0*/  USEL UR9, UR9, URZ, !UP0 ;  /* 0x0000003f09097287 */ /* 0x000fc6000c000000 */
[----:B------:R-:W1:Y:S01]  /*a9e0*/  LDC R181, c[0x0][0x230] ;  /* 0x00008c00ffb57b82 */ /* 0x000e620000000800 */
[----:B------:R-:W2:Y:S01]  /*a9f0*/  LDL R190, [R1+0x354] ;  /* 0x0003540001be7983 */ /* 0x000ea20000100800 */
[----:B------:R-:W-:Y:S02]  /*aa00*/  ULEA UR5, UR9, UR8, 0xe ;  /* 0x0000000809057291 */ /* 0x000fe4000f8e703f */
[----:B------:R-:W-:Y:S01]  /*aa10*/  ULEA UR4, UR9, UR8, 0x10 ;  /* 0x0000000809047291 */ /* 0x000fe2000f8e803f */
[----:B------:R-:W-:Y:S01]  /*aa20*/  STL [R1+0x564], R185 ;  /* 0x000564b901007387 */ /* 0x000fe20000100800 */
[----:B------:R-:W-:Y:S02]  /*aa30*/  UIADD3 UR5, UR5, 0x30000, URZ ;  /* 0x0003000005057890 */ /* 0x000fe4000fffe03f */
[----:B------:R-:W-:Y:S01]  /*aa40*/  USHF.R.U32.HI UR4, URZ, 0x4, UR4 ;  /* 0x000000043f047899 */ /* 0x000fe20008011604 */
[----:B-----5:R-:W-:Y:S01]  /*aa50*/  STL [R1+0x558], R189 ;  /* 0x000558bd01007387 */ /* 0x020fe20000100800 */
[----:B------:R-:W-:-:S02]  /*aa60*/  USHF.R.U32.HI UR5, URZ, 0x4, UR5 ;  /* 0x000000043f057899 */ /* 0x000fc40008011605 */
[----:B------:R-:W-:Y:S01]  /*aa70*/  USGXT.U32 UR4, UR4, 0xe ;  /* 0x0000000e0404789a */ /* 0x000fe20008000000 */
[----:B------:R-:W-:Y:S01]  /*aa80*/  STL [R1+0x554], R188 ;  /* 0x000554bc01007387 */ /* 0x000fe20000100800 */
[----:B------:R-:W-:Y:S01]  /*aa90*/  USGXT.U32 UR6, UR5, 0xe ;  /* 0x0000000e0506789a */ /* 0x000fe20008000000 */
[----:B------:R-:W-:Y:S01]  /*aaa0*/  UMOV UR7, 0x40000040 ;  /* 0x4000004000077882 */ /* 0x000fe20000000000 */
[----:B------:R-:W-:Y:S01]  /*aab0*/  WARPGROUP.ARRIVE ;  /* 0x00000000000079c5 */ /* 0x000fe20000000000 */
[----:B------:R-:W-:Y:S01]  /*aac0*/  UMOV UR5, 0x40000040 ;  /* 0x4000004000057882 */ /* 0x000fe20000000000 */
[----:B------:R-:W-:Y:S01]  /*aad0*/  UIADD3 UR12, UP0, UR4, 0x2, URZ ;  /* 0x00000002040c7890 */ /* 0x000fe2000ff1e03f */
[----:B------:R-:W-:Y:S01]  /*aae0*/  STL [R1+0x550], R5 ;  /* 0x0005500501007387 */ /* 0x000fe20000100800 */
[----:B------:R-:W-:-:S03]  /*aaf0*/  UIADD3 UR14, UP1, UR6, 0x2, URZ ;  /* 0x00000002060e7890 */ /* 0x000fc6000ff3e03f */
[----:B------:R-:W-:Y:S01]  /*ab00*/  HGMMA.64x64x8.F32.TF32 R120, gdesc[UR4], R120 ;  /* 0x04e00000047879f0 */ /* 0x000fe20008702878 */
[----:B------:R-:W-:Y:S01]  /*ab10*/  UMOV UR4, URZ ;  /* 0x0000003f00047c82 */ /* 0x000fe20008000000 */
[----:B------:R-:W-:Y:S01]  /*ab20*/  UMOV UR5, URZ ;  /* 0x0000003f00057c82 */ /* 0x000fe20008000000 */
[----:B------:R-:W-:Y:S01]  /*ab30*/  UIADD3.X UR13, UR4, 0x40000040, URZ, UP0, !UPT ;  /* 0x40000040040d7890 */ /* 0x000fe200087fe43f */
[----:B------:R3:W-:Y:S01]  /*ab40*/  STL [R1+0x54c], R3 ;  /* 0x00054c0301007387 */ /* 0x0007e20000100800 */
[----:B------:R-:W-:Y:S01]  /*ab50*/  UIADD3.X UR15, UR5, 0x40000040, URZ, UP1, !UPT ;  /* 0x40000040050f7890 */ /* 0x000fe20008ffe43f */
[----:B-1----:R-:W-:Y:S01]  /*ab60*/  VIADD R181, R181, 0xffffff80 ;  /* 0xffffff80b5b57836 */ /* 0x002fe20000000000 */
[----:B------:R-:W-:Y:S01]  /*ab70*/  UIADD3.64 UR40, UR12, 0x2, URZ ;  /* 0x000000020c287897 */ /* 0x000fe2000fffe03f */
[----:B------:R1:W-:Y:S01]  /*ab80*/  STL [R1+0x548], R0 ;  /* 0x0005480001007387 */ /* 0x0003e20000100800 */
[----:B------:R-:W-:Y:S01]  /*ab90*/  UIADD3.64 UR42, UR14, 0x2, URZ ;  /* 0x000000020e2a7897 */ /* 0x000fe2000fffe03f */
[----:B------:R-:W-:Y:S01]  /*aba0*/  IMAD R181, R182, -0x40, R181 ;  /* 0xffffffc0b6b57824 */ /* 0x000fe200078e02b5 */
[----:B------:R-:W-:-:S02]  /*abb0*/  UIADD3.64 UR36, UR12, 0x4, URZ ;  /* 0x000000040c247897 */ /* 0x000fc4000fffe03f */
[----:B------:R-:W-:Y:S01]  /*abc0*/  UIADD3.64 UR38, UR14, 0x4, URZ ;  /* 0x000000040e267897 */ /* 0x000fe2000fffe03f */
[----:B---3--:R-:W3:Y:S01]  /*abd0*/  LDL.LU R3, [R1+0x4c] ;  /* 0x00004c0001037983 */ /* 0x008ee20000300800 */
[----:B------:R-:W-:Y:S01]  /*abe0*/  UIADD3.64 UR32, UR12, 0x7fe, URZ ;  /* 0x000007fe0c207897 */ /* 0x000fe2000fffe03f */
[----:B------:R-:W-:Y:S01]  /*abf0*/  ISETP.GT.AND P1, PT, R181, RZ, PT ;  /* 0x000000ffb500720c */ /* 0x000fe20003f24270 */
[----:B------:R-:W-:Y:S01]  /*ac00*/  UIADD3.64 UR34, UR14, 0x1fe, URZ ;  /* 0x000001fe0e227897 */ /* 0x000fe2000fffe03f */
[----:B-1----:R-:W4:Y:S01]  /*ac10*/  LDL.LU R0, [R1+0x50] ;  /* 0x0000500001007983 */ /* 0x002f220000300800 */
[----:B------:R-:W-:Y:S02]  /*ac20*/  UIADD3.64 UR28, UR12, 0x800, URZ ;  /* 0x000008000c1c7897 */ /* 0x000fe4000fffe03f */
[----:B------:R-:W-:Y:S02]  /*ac30*/  UIADD3.64 UR30, UR14, 0x200, URZ ;  /* 0x000002000e1e7897 */ /* 0x000fe4000fffe03f */
[----:B------:R-:W-:Y:S01]  /*ac40*/  UIADD3 UR10, UR10, 0x1, URZ ;  /* 0x000000010a0a7890 */ /* 0x000fe2000fffe03f */
[-C--:B------:R-:W-:Y:S01]  /*ac50*/  IADD3 R7, P3, R7, R184.reuse, RZ ;  /* 0x000000b807077210 */ /* 0x080fe20007f7e0ff */
[----:B------:R-:W-:Y:S01]  /*ac60*/  UIADD3.64 UR24, UR12, 0x802, URZ ;  /* 0x000008020c187897 */ /* 0x000fe2000fffe03f */
[----:B------:R-:W-:Y:S01]  /*ac70*/  IADD3 R9, P4, R9, R184, RZ ;  /* 0x000000b809097210 */ /* 0x000fe20007f9e0ff */
[----:B------:R-:W-:Y:S01]  /*ac80*/  UIADD3.64 UR26, UR14, 0x202, URZ ;  /* 0x000002020e1a7897 */ /* 0x000fe2000fffe03f */
[----:B------:R-:W3:Y:S01]  /*ac90*/  LDL.LU R188, [R1+0x58] ;  /* 0x0000580001bc7983 */ /* 0x000ee20000300800 */
[----:B------:R-:W-:-:S02]  /*aca0*/  UIADD3.64 UR20, UR12, 0x804, URZ ;  /* 0x000008040c147897 */ /* 0x000fc4000fffe03f */
[----:B------:R-:W-:Y:S02]  /*acb0*/  UIADD3.64 UR22, UR14, 0x204, URZ ;  /* 0x000002040e167897 */ /* 0x000fe4000fffe03f */
[----:B------:R-:W-:Y:S02]  /*acc0*/  UIADD3.64 UR4, UR12, 0x1fe, URZ ;  /* 0x000001fe0c047897 */ /* 0x000fe4000fffe03f */
[----:B------:R-:W-:Y:S01]  /*acd0*/  UIADD3.64 UR44, UR12, 0x200, URZ ;  /* 0x000002000c2c7897 */ /* 0x000fe2000fffe03f */
[----:B------:R-:W-:Y:S01]  /*ace0*/  UMOV UR46, UR14 ;  /* 0x0000000e002e7c82 */ /* 0x000fe20008000000 */
[----:B------:R-:W-:Y:S01]  /*acf0*/  UMOV UR47, UR15 ;  /* 0x0000000f002f7c82 */ /* 0x000fe20008000000 */
[----:B------:R-:W-:Y:S01]  /*ad00*/  HGMMA.64x64x8.F32.TF32 R120, gdesc[UR12], R120 ;  /* 0x04e000000c7879f0 */ /* 0x000fe20008702878 */
[----:B------:R-:W-:Y:S01]  /*ad10*/  UISETP.GT.AND UP0, UPT, UR10, 0x2, UPT ;  /* 0x000000020a00788c */ /* 0x000fe2000bf04270 */
[----:B------:R-:W-:Y:S01]  /*ad20*/  IMAD.X R8, R8, 0x1, R183, P3 ;  /* 0x0000000108087824 */ /* 0x000fe200018e06b7 */
[----:B------:R-:W-:Y:S01]  /*ad30*/  IADD3.X R10, R10, R183, RZ, P4, !PT ;  /* 0x000000b70a0a7210 */ /* 0x000fe200027fe4ff */
[----:B------:R-:W3:Y:S01]  /*ad40*/  LDL.LU R185, [R1+0x5c] ;  /* 0x00005c0001b97983 */ /* 0x000ee20000300800 */
[----:B------:R-:W-:Y:S01]  /*ad50*/  HGMMA.64x64x8.F32.TF32 R120, gdesc[UR40], R120 ;  /* 0x04e00000287879f0 */ /* 0x000fe20008702878 */
[----:B------:R-:W-:-:S02]  /*ad60*/  UIADD3.64 UR40, UR12, 0x202, URZ ;  /* 0x000002020c287897 */ /* 0x000fc4000fffe03f */
[----:B------:R-:W-:Y:S01]  /*ad70*/  USEL UR10, UR10, URZ, !UP0 ;  /* 0x0000003f0a0a7287 */ /* 0x000fe2000c000000 */
[----:B------:R-:W-:Y:S01]  /*ad80*/  IADD3 R11, P3, R11, R184, RZ ;  /* 0x000000b80b0b7210 */ /* 0x000fe20007f7e0ff */
[----:B------:R-:W3:Y:S01]  /*ad90*/  LDL.LU R5, [R1+0x60] ;  /* 0x0000600001057983 */ /* 0x000ee20000300800 */
[----:B------:R-:W-:Y:S01]  /*ada0*/  HGMMA.64x64x8.F32.TF32 R120, gdesc[UR36], R120 ;  /* 0x04e00000247879f0 */ /* 0x000fe20008702878 */
[----:B------:R-:W-:Y:S01]  /*adb0*/  UIADD3.64 UR36, UR12, 0x204, URZ ;  /* 0x000002040c247897 */ /* 0x000fe2000fffe03f */
[----:B--2---:R-:W-:Y:S02]  /*adc0*/  ISETP.GE.AND P0, PT, R182, R190, PT ;  /* 0x000000beb600720c */ /* 0x004fe40003f06270 */
[----:B------:R-:W-:Y:S01]  /*add0*/  HGMMA.64x64x8.F32.TF32 R120, gdesc[UR32], R120 ;  /* 0x04e00000207879f0 */ /* 0x000fe20008702878 */
[----:B------:R-:W-:-:S03]  /*ade0*/  UIADD3.64 UR32, UR12, 0x9fe, URZ ;  /* 0x000009fe0c207897 */ /* 0x000fc6000fffe03f */
        /* <DEDUP_REMOVED lines=9> */
[----:B------:R-:W-:Y:S01]  /*ae80*/  UIADD3.64 UR44, UR12, 0x400, URZ ;  /* 0x000004000c2c7897 */ /* 0x000fe2000fffe03f */
[----:B------:R-:W-:Y:S01]  /*ae90*/  UMOV UR46, UR14 ;  /* 0x0000000e002e7c82 */ /* 0x000fe20008000000 */
[----:B------:R-:W-:Y:S01]  /*aea0*/  UMOV UR47, UR15 ;  /* 0x0000000f002f7c82 */ /* 0x000fe20008000000 */
        /* <DEDUP_REMOVED lines=14> */
[----:B------:R-:W-:Y:S04]  /*af90*/  HGMMA.64x64x8.F32.TF32 R56, gdesc[UR44], R56 ;  /* 0x04e000002c3879f0 */ /* 0x000fe80008702838 */
        /* <DEDUP_REMOVED lines=12> */
[----:B------:R-:W-:Y:S01]  /*b060*/  UIADD3.64 UR4, UR12, 0x600, URZ ;  /* 0x000006000c047897 */ /* 0x000fe2000fffe03f */
[----:B------:R-:W-:Y:S01]  /*b070*/  UMOV UR6, UR14 ;  /* 0x0000000e00067c82 */ /* 0x000fe20008000000 */
[----:B------:R-:W-:Y:S01]  /*b080*/  UMOV UR7, UR15 ;  /* 0x0000000f00077c82 */ /* 0x000fe20008000000 */
[----:B------:R-:W-:Y:S01]  /*b090*/  UIADD3.64 UR12, UR12, 0xe04, URZ ;  /* 0x00000e040c0c7897 */ /* 0x000fe2000fffe03f */
[----:B------:R-:W-:Y:S01]  /*b0a0*/  UMOV UR14, UR22 ;  /* 0x00000016000e7c82 */ /* 0x000fe20008000000 */
[----:B------:R-:W-:-:S04]  /*b0b0*/  UMOV UR15, UR23 ;  /* 0x00000017000f7c82 */ /* 0x000fc80008000000 */
[----:B------:R-:W-:Y:S04]  /*b0c0*/  HGMMA.64x64x8.F32.TF32 R24, gdesc[UR4], R24 ;  /* 0x04e00000041879f0 */ /* 0x000fe80008702818 */
[----:B------:R-:W-:Y:S04]  /*b0d0*/  HGMMA.64x64x8.F32.TF32 R24, gdesc[UR40], R24 ;  /* 0x04e00000281879f0 */ /* 0x000fe80008702818 */
[----:B------:R-:W-:Y:S04]  /*b0e0*/  HGMMA.64x64x8.F32.TF32 R24, gdesc[UR36], R24 ;  /* 0x04e00000241879f0 */ /* 0x000fe80008702818 */
[----:B------:R-:W-:Y:S04]  /*b0f0*/  HGMMA.64x64x8.F32.TF32 R24, gdesc[UR32], R24 ;  /* 0x04e00000201879f0 */ /* 0x000fe80008702818 */
[----:B------:R-:W-:Y:S04]  /*b100*/  HGMMA.64x64x8.F32.TF32 R24, gdesc[UR28], R24 ;  /* 0x04e000001c1879f0 */ /* 0x000fe80008702818 */
[----:B------:R-:W-:Y:S04]  /*b110*/  HGMMA.64x64x8.F32.TF32 R24, gdesc[UR24], R24 ;  /* 0x04e00000181879f0 */ /* 0x000fe80008702818 */
[----:B------:R-:W-:Y:S01]  /*b120*/  HGMMA.64x64x8.F32.TF32 R24, gdesc[UR12], R24, gsb0 ;  /* 0x04e000000c1879f0 */ /* 0x000fe20008002818 */
[----:B------:R-:W-:-:S04]  /*b130*/  SEL R190, RZ, 0x4, !P1 ;  /* 0x00000004ffbe7807 */ /* 0x000fc80004800000 */
[----:B------:R-:W-:Y:S02]  /*b140*/  SEL R190, R190, RZ, !P0 ;  /* 0x000000ffbebe7207 */ /* 0x000fe40004000000 */
[-C--:B------:R-:W-:Y:S02]  /*b150*/  IADD3 R4, P1, R4, R184.reuse, RZ ;  /* 0x000000b804047210 */ /* 0x080fe40007f3e0ff */
[----:B------:R-:W-:Y:S01]  /*b160*/  ISETP.NE.U32.AND P2, PT, R190, RZ, PT ;  /* 0x000000ffbe00720c */ /* 0x000fe20003f45070 */
[----:B------:R-:W-:Y:S02]  /*b170*/  ULEA UR4, UR10, UR8, 0x10 ;  /* 0x000000080a047291 */ /* 0x000fe4000f8e803f */
[--C-:B------:R-:W-:Y:S02]  /*b180*/  IMAD.X R6, R6, 0x1, R183.reuse, P1 ;  /* 0x0000000106067824 */ /* 0x100fe400008e06b7 */
[----:B------:R-:W-:Y:S02]  /*b190*/  IMAD.MOV.U32 R190, RZ, RZ, R4 ;  /* 0x000000ffffbe7224 */ /* 0x000fe400078e0004 */
[----:B------:R-:W-:Y:S01]  /*b1a0*/  IADD3 R222, R2, UR4, RZ ;  /* 0x0000000402de7c10 */ /* 0x000fe2000fffe0ff */
[----:B------:R-:W-:Y:S01]  /*b1b0*/  IMAD.MOV.U32 R191, RZ, RZ, R6 ;  /* 0x000000ffffbf7224 */ /* 0x000fe200078e0006 */
[----:B------:R-:W-:Y:S01]  /*b1c0*/  ISETP.GT.AND P1, PT, R181, 0x1, PT ;  /* 0x00000001b500780c */ /* 0x000fe20003f24270 */
[----:B------:R-:W-:Y:S01]  /*b1d0*/  IMAD.X R12, R12, 0x1, R183, P3 ;  /* 0x000000010c0c7824 */ /* 0x000fe200018e06b7 */
[----:B------:R-:W-:Y:S01]  /*b1e0*/  IADD3 R13, P4, R13, R184, RZ ;  /* 0x000000b80d0d7210 */ /* 0x000fe20007f9e0ff */
[----:B------:R-:W-:-:S02]  /*b1f0*/  WARPGROUP.DEPBAR.LE gsb0, 0x1 ;  /* 0x00008000000079c5 */ /* 0x000fc40000010100 */
[----:B------:R-:W-:Y:S06]  /*b200*/  BAR.SYNC.DEFER_BLOCKING 0x0 ;  /* 0x0000000000007b1d */ /* 0x000fec0000010000 */
[----:B------:R-:W-:Y:S01]  /*b210*/  @!PT LDS RZ, [RZ] ;  /* 0x00000000fffff984 */ /* 0x000fe20000000800 */
[----:B------:R-:W-:Y:S01]  /*b220*/  @!PT LDS RZ, [RZ] ;  /* 0x00000000fffff984 */ /* 0x000fe20000000800 */
[----:B------:R-:W-:Y:S01]  /*b230*/  @!PT LDS RZ, [RZ] ;  /* 0x00000000fffff984 */ /* 0x000fe20000000800 */
[----:B------:R1:W-:Y:S02]  /*b240*/  LDGSTS.E [R222], desc[UR16][R190.64], P2 ;  /* 0x00000000bede7fae */ /* 0x0003e40009121850 */
[----:B-1----:R-:W-:-:S04]  /*b250*/  SEL R190, RZ, 0x4, !P1 ;  /* 0x00000004ffbe7807 */ /* 0x002fc80004800000 */
[----:B------:R-:W-:Y:S01]  /*b260*/  SEL R190, R190, RZ, !P0 ;  /* 0x000000ffbebe7207 */ /* 0x000fe20004000000 */
[----:B------:R-:W-:-:S03]  /*b270*/  IMAD.MOV.U32 R191, RZ, RZ, R8 ;  /* 0x000000ffffbf7224 */ /* 0x000fc600078e0008 */
[----:B------:R-:W-:Y:S01]  /*b280*/  ISETP.NE.U32.AND P1, PT, R190, RZ, PT ;  /* 0x000000ffbe00720c */ /* 0x000fe20003f25070 */
[----:B------:R-:W-:-:S05]  /*b290*/  IMAD.MOV.U32 R190, RZ, RZ, R7 ;  /* 0x000000ffffbe7224 */ /* 0x000fca00078e0007 */
[----:B------:R1:W-:Y:S01]  /*b2a0*/  LDGSTS.E [R222+0x4000], desc[UR16][R190.64], P2 ;  /* 0x04000000bede7fae */ /* 0x0003e20009121850 */
[----:B------:R-:W-:Y:S01]  /*b2b0*/  ISETP.GT.AND P2, PT, R181, 0x2, PT ;  /* 0x00000002b500780c */ /* 0x000fe20003f44270 */
[----:B-1----:R-:W-:Y:S01]  /*b2c0*/  IMAD.MOV.U32 R190, RZ, RZ, R9 ;  /* 0x000000ffffbe7224 */ /* 0x002fe200078e0009 */
[----:B------:R-:W-:-:S05]  /*b2d0*/  MOV R191, R10 ;  /* 0x0000000a00bf7202 */ /* 0x000fca0000000f00 */
[----:B------:R1:W-:Y:S02]  /*b2e0*/  LDGSTS.E [R222+0x4], desc[UR16][R190.64], P1 ;  /* 0x00004000bede7fae */ /* 0x0003e40008921850 */
[----:B-1----:R-:W-:-:S04]  /*b2f0*/  SEL R190, RZ, 0x4, !P2 ;  /* 0x00000004ffbe7807 */ /* 0x002fc80005000000 */
[----:B------:R-:W-:Y:S02]  /*b300*/  SEL R190, R190, RZ, !P0 ;  /* 0x000000ffbebe7207 */ /* 0x000fe40004000000 */
[----:B------:R-:W-:Y:S02]  /*b310*/  MOV R191, R12 ;  /* 0x0000000c00bf7202 */ /* 0x000fe40000000f00 */
[----:B------:R-:W-:Y:S01]  /*b320*/  ISETP.NE.U32.AND P2, PT, R190, RZ, PT ;  /* 0x000000ffbe00720c */ /* 0x000fe20003f45070 */
[----:B------:R-:W-:Y:S02]  /*b330*/  IMAD.MOV.U32 R190, RZ, RZ, R11 ;  /* 0x000000ffffbe7224 */ /* 0x000fe400078e000b */
[----:B------:R-:W-:-:S03]  /*b340*/  IMAD.X R14, R14, 0x1, R183, P4 ;  /* 0x000000010e0e7824 */ /* 0x000fc600020e06b7 */
[----:B------:R1:W-:Y:S01]  /*b350*/  LDGSTS.E [R222+0x4004], desc[UR16][R190.64], P1 ;  /* 0x04004000bede7fae */ /* 0x0003e20008921850 */
[----:B------:R-:W-:Y:S02]  /*b360*/  ISETP.GT.AND P1, PT, R181, 0x3, PT ;  /* 0x00000003b500780c */ /* 0x000fe40003f24270 */
[----:B------:R-:W-:Y:S01]  /*b370*/  IADD3 R15, P3, R15, R184, RZ ;  /* 0x000000b80f0f7210 */ /* 0x000fe20007f7e0ff */
[----:B-1----:R-:W-:Y:S02]  /*b380*/  IMAD.MOV.U32 R190, RZ, RZ, R13 ;  /* 0x000000ffffbe7224 */ /* 0x002fe400078e000d */
[----:B------:R-:W-:-:S05]  /*b390*/  IMAD.MOV.U32 R191, RZ, RZ, R14 ;  /* 0x000000ffffbf7224 */ /* 0x000fca00078e000e */
[----:B------:R1:W-:Y:S01]  /*b3a0*/  LDGSTS.E [R222+0x8], desc[UR16][R190.64], P2 ;  /* 0x00008000bede7fae */ /* 0x0003e20009121850 */
[----:B------:R-:W-:Y:S01]  /*b3b0*/  IMAD.X R16, R16, 0x1, R183, P3 ;  /* 0x0000000110107824 */ /* 0x000fe200018e06b7 */
[----:B------:R-:W-:Y:S02]  /*b3c0*/  IADD3 R17, P4, R17, R184, RZ ;  /* 0x000000b811117210 */ /* 0x000fe40007f9e0ff */
[----:B-1----:R-:W-:-:S04]  /*b3d0*/  SEL R190, RZ, 0x4, !P1 ;  /* 0x00000004ffbe7807 */ /* 0x002fc80004800000 */
[----:B------:R-:W-:Y:S01]  /*b3e0*/  SEL R190, R190, RZ, !P0 ;  /* 0x000000ffbebe7207 */ /* 0x000fe20004000000 */
[----:B------:R-:W-:-:S03]  /*b3f0*/  IMAD.MOV.U32 R191, RZ, RZ, R16 ;  /* 0x000000ffffbf7224 */ /* 0x000fc600078e0010 */
[----:B------:R-:W-:Y:S01]  /*b400*/  ISETP.NE.U32.AND P1, PT, R190, RZ, PT ;  /* 0x000000ffbe00720c */ /* 0x000fe20003f25070 */
[----:B------:R-:W-:Y:S01]  /*b410*/  IMAD.MOV.U32 R190, RZ, RZ, R15 ;  /* 0x000000ffffbe7224 */ /* 0x000fe200078e000f */
[----:B------:R-:W-:Y:S01]  /*b420*/  IADD3.X R18, R18, R183, RZ, P4, !PT ;  /* 0x000000b712127210 */ /* 0x000fe200027fe4ff */
[----:B------:R-:W-:Y:S04]  /*b430*/  STL [R1+0x55c], R182 ;  /* 0x00055cb601007387 */ /* 0x000fe80000100800 */
[----:B------:R1:W-:Y:S01]  /*b440*/  LDGSTS.E [R222+0x4008], desc[UR16][R190.64], P2 ;  /* 0x04008000bede7fae */ /* 0x0003e20009121850 */
[----:B------:R-:W-:-:S03]  /*b450*/  ISETP.GT.AND P2, PT, R181, 0x20, PT ;  /* 0x00000020b500780c */ /* 0x000fc60003f44270 */
[----:B------:R2:W-:Y:S01]  /*b460*/  STL [R1+0x560], R2 ;  /* 0x0005600201007387 */ /* 0x0005e20000100800 */
[----:B------:R-:W-:Y:S01]  /*b470*/  IADD3 R19, P3, R19, R184, RZ ;  /* 0x000000b813137210 */ /* 0x000fe20007f7e0ff */
[----:B-1----:R-:W-:Y:S01]  /*b480*/  IMAD.MOV.U32 R190, RZ, RZ, R17 ;  /* 0x000000ffffbe7224 */ /* 0x002fe200078e0011 */
[----:B------:R-:W-:Y:S01]  /*b490*/  MOV R191, R18 ;  /* 0x0000001200bf7202 */ /* 0x000fe20000000f00 */
[----:B--2---:R-:W2:Y:S04]  /*b4a0*/  LDL.LU R2, [R1+0x54] ;  /* 0x0000540001027983 */ /* 0x004ea80000300800 */
[----:B------:R1:W-:Y:S01]  /*b4b0*/  LDGSTS.E [R222+0xc], desc[UR16][R190.64], P1 ;  /* 0x0000c000bede7fae */ /* 0x0003e20008921850 */
[----:B----4-:R-:W-:Y:S01]  /*b4c0*/  IADD3 R0, P4, R0, R184, RZ ;  /* 0x000000b800007210 */ /* 0x010fe20007f9e0ff */
[----:B------:R-:W-:Y:S01]  /*b4d0*/  IMAD.X R20, R20, 0x1, R183, P3 ;  /* 0x0000000114147824 */ /* 0x000fe200018e06b7 */
[----:B-1----:R-:W-:-:S04]  /*b4e0*/  SEL R190, RZ, 0x4, !P2 ;  /* 0x00000004ffbe7807 */ /* 0x002fc80005000000 */
[----:B------:R-:W-:Y:S01]  /*b4f0*/  SEL R190, R190, RZ, !P0 ;  /* 0x000000ffbebe7207 */ /* 0x000fe20004000000 */
[----:B---3--:R-:W-:Y:S01]  /*b500*/  IMAD.X R3, R3, 0x1, R183, P4 ;  /* 0x0000000103037824 */ /* 0x008fe200020e06b7 */
[----:B------:R-:W-:Y:S02]  /*b510*/  MOV R191, R20 ;  /* 0x0000001400bf7202 */ /* 0x000fe40000000f00 */
[----:B------:R-:W-:Y:S01]  /*b520*/  ISETP.NE.U32.AND P2, PT, R190, RZ, PT ;  /* 0x000000ffbe00720c */ /* 0x000fe20003f45070 */
[----:B------:R-:W-:Y:S01]  /*b530*/  IMAD.MOV.U32 R190, RZ, RZ, R19 ;  /* 0x000000ffffbe7224 */ /* 0x000fe200078e0013 */
[----:B------:R-:W-:Y:S04]  /*b540*/  STL [R1+0x50], R0 ;  /* 0x0000500001007387 */ /* 0x000fe80000100800 */
[----:B------:R1:W-:Y:S04]  /*b550*/  LDGSTS.E [R222+0x400c], desc[UR16][R190.64], P1 ;  /* 0x0400c000bede7fae */ /* 0x0003e80008921850 */
[----:B------:R3:W-:Y:S04]  /*b560*/  STL [R1+0x4c], R3 ;  /* 0x00004c0301007387 */ /* 0x0007e80000100800 */
[----:B------:R-:W4:Y:S01]  /*b570*/  LDL.LU R182, [R1+0x64] ;  /* 0x0000640001b67983 */ /* 0x000f220000300800 */
[----:B-1----:R-:W-:-:S03]  /*b580*/  IMAD.MOV.U32 R191, RZ, RZ, R3 ;  /* 0x000000ffffbf7224 */ /* 0x002fc600078e0003 */
[----:B---3--:R-:W3:Y:S01]  /*b590*/  LDL.LU R3, [R1+0x68] ;  /* 0x0000680001037983 */ /* 0x008ee20000300800 */
[----:B------:R-:W-:-:S03]  /*b5a0*/  IMAD.MOV.U32 R190, RZ, RZ, R0 ;  /* 0x000000ffffbe7224 */ /* 0x000fc600078e0000 */
[----:B------:R-:W4:Y:S04]  /*b5b0*/  LDL.LU R189, [R1+0x6c] ;  /* 0x00006c0001bd7983 */ /* 0x000f280000300800 */
[----:B------:R-:W4:Y:S01]  /*b5c0*/  LDL.LU R0, [R1+0x70] ;  /* 0x0000700001007983 */ /* 0x000f220000300800 */
[----:B------:R-:W-:Y:S02]  /*b5d0*/  ISETP.GT.AND P1, PT, R181, 0x21, PT ;  /* 0x00000021b500780c */ /* 0x000fe40003f24270 */
[-C--:B------:R-:W-:Y:S01]  /*b5e0*/  IADD3 R188, P3, R188, R184.reuse, RZ ;  /* 0x000000b8bcbc7210 */ /* 0x080fe20007f7e0ff */
[----:B------:R1:W-:Y:S01]  /*b5f0*/  LDGSTS.E [R222+0x8000], desc[UR16][R190.64], P2 ;  /* 0x08000000bede7fae */ /* 0x0003e20009121850 */
[----:B------:R-:W-:Y:S02]  /*b600*/  IADD3 R5, P4, R5, R184, RZ ;  /* 0x000000b805057210 */ /* 0x000fe40007f9e0ff */
[----:B-1----:R-:W-:-:S04]  /*b610*/  SEL R190, RZ, 0x4, !P1 ;  /* 0x00000004ffbe7807 */ /* 0x002fc80004800000 */
[----:B------:R-:W-:Y:S02]  /*b620*/  SEL R190, R190, RZ, !P0 ;  /* 0x000000ffbebe7207 */ /* 0x000fe40004000000 */
[----:B------:R-:W-:Y:S02]  /*b630*/  IADD3.X R185, R185, R183, RZ, P4, !PT ;  /* 0x000000b7b9b97210 */ /* 0x000fe400027fe4ff */
[----:B------:R-:W-:Y:S01]  /*b640*/  ISETP.NE.U32.AND P1, PT, R190, RZ, PT ;  /* 0x000000ffbe00720c */ /* 0x000fe20003f25070 */
[----:B------:R-:W-:Y:S01]  /*b650*/  IMAD.MOV.U32 R190, RZ, RZ, R188 ;  /* 0x000000ffffbe7224 */ /* 0x000fe200078e00bc */
[----:B------:R1:W-:Y:S01]  /*b660*/  STL [R1+0x58], R188 ;  /* 0x000058bc01007387 */ /* 0x0003e20000100800 */
[----:B--2---:R-:W-:-:S04]  /*b670*/  IMAD.X R2, R2, 0x1, R183, P3 ;  /* 0x0000000102027824 */ /* 0x004fc800018e06b7 */
[----:B------:R-:W-:Y:S01]  /*b680*/  IMAD.MOV.U32 R191, RZ, RZ, R2 ;  /* 0x000000ffffbf7224 */ /* 0x000fe200078e0002 */
[----:B------:R-:W-:Y:S04]  /*b690*/  STL [R1+0x54], R2 ;  /* 0x0000540201007387 */ /* 0x000fe80000100800 */
[----:B------:R-:W-:Y:S04]  /*b6a0*/  STL [R1+0x60], R5 ;  /* 0x0000600501007387 */ /* 0x000fe80000100800 */
[----:B------:R2:W-:Y:S04]  /*b6b0*/  LDGSTS.E [R222+0xc000], desc[UR16][R190.64], P2 ;  /* 0x0c000000bede7fae */ /* 0x0005e80009121850 */
[----:B------:R2:W-:Y:S04]  /*b6c0*/  STL [R1+0x5c], R185 ;  /* 0x00005cb901007387 */ /* 0x0005e80000100800 */
[----:B-1----:R-:W4:Y:S01]  /*b6d0*/  LDL.LU R188, [R1+0x74] ;  /* 0x0000740001bc7983 */ /* 0x002f220000300800 */
[----:B--2---:R-:W-:-:S03]  /*b6e0*/  MOV R191, R185 ;  /* 0x000000b900bf7202 */ /* 0x004fc60000000f00 */
[----:B------:R-:W2:Y:S01]  /*b6f0*/  LDL.LU R185, [R1+0x78] ;  /* 0x0000780001b97983 */ /* 0x000ea20000300800 */
[----:B------:R-:W-:Y:S01]  /*b700*/  IMAD.MOV.U32 R190, RZ, RZ, R5 ;  /* 0x000000ffffbe7224 */ /* 0x000fe200078e0005 */
[----:B------:R-:W-:Y:S02]  /*b710*/  ISETP.GT.AND P2, PT, R181, 0x22, PT ;  /* 0x00000022b500780c */ /* 0x000fe40003f44270 */
[----:B------:R-:W2:Y:S04]  /*b720*/  LDL.LU R5, [R1+0x80] ;  /* 0x0000800001057983 */ /* 0x000ea80000300800 */
[----:B------:R1:W-:Y:S04]  /*b730*/  LDGSTS.E [R222+0x8004], desc[UR16][R190.64], P1 ;  /* 0x08004000bede7fae */ /* 0x0003e80008921850 */
[----:B------:R-:W2:Y:S01]  /*b740*/  LDL.LU R2, [R1+0x88] ;  /* 0x0000880001027983 */ /* 0x000ea20000300800 */
[----:B---3--:R-:W-:-:S05]  /*b750*/  IADD3 R3, P3, R3, R184, RZ ;  /* 0x000000b803037210 */ /* 0x008fca0007f7e0ff */
[----:B----4-:R-:W-:Y:S01]  /*b760*/  IMAD.X R182, R182, 0x1, R183, P3 ;  /* 0x00000001b6b67824 */ /* 0x010fe200018e06b7 */
[----:B-1----:R-:W-:Y:S02]  /*b770*/  SEL R190, RZ, 0x4, !P2 ;  /* 0x00000004ffbe7807 */ /* 0x002fe40005000000 */
[----:B------:R-:W-:Y:S01]  /*b780*/  IADD3 R0, P4, R0, R184, RZ ;  /* 0x000000b800007210 */ /* 0x000fe20007f9e0ff */
[----:B------:R-:W-:Y:S01]  /*b790*/  STL [R1+0x68], R3 ;  /* 0x0000680301007387 */ /* 0x000fe20000100800 */
[----:B------:R-:W-:-:S03]  /*b7a0*/  MOV R191, R182 ;  /* 0x000000b600bf7202 */ /* 0x000fc60000000f00 */
[----:B------:R1:W-:Y:S01]  /*b7b0*/  STL [R1+0x64], R182 ;  /* 0x000064b601007387 */ /* 0x0003e20000100800 */
[----:B------:R-:W-:Y:S01]  /*b7c0*/  SEL R190, R190, RZ, !P0 ;  /* 0x000000ffbebe7207 */ /* 0x000fe20004000000 */
[----:B------:R-:W-:Y:S02]  /*b7d0*/  IMAD.X R189, R189, 0x1, R183, P4 ;  /* 0x00000001bdbd7824 */ /* 0x000fe400020e06b7 */
[----:B------:R3:W-:Y:S01]  /*b7e0*/  STL [R1+0x70], R0 ;  /* 0x0000700001007387 */ /* 0x0007e20000100800 */
[----:B------:R-:W-:-:S03]  /*b7f0*/  ISETP.NE.U32.AND P2, PT, R190, RZ, PT ;  /* 0x000000ffbe00720c */ /* 0x000fc60003f45070 */
[----:B-1----:R-:W4:Y:S01]  /*b800*/  LDL.LU R182, [R1+0x7c] ;  /* 0x00007c0001b67983 */ /* 0x002f220000300800 */
[----:B------:R-:W-:-:S03]  /*b810*/  IMAD.MOV.U32 R190, RZ, RZ, R3 ;  /* 0x000000ffffbe7224 */ /* 0x000fc600078e0003 */
[----:B------:R-:W-:Y:S04]  /*b820*/  STL [R1+0x6c], R189 ;  /* 0x00006cbd01007387 */ /* 0x000fe80000100800 */
[----:B------:R-:W4:Y:S04]  /*b830*/  LDL.LU R3, [R1+0x84] ;  /* 0x0000840001037983 */ /* 0x000f280000300800 */
[----:B------:R1:W-:Y:S02]  /*b840*/  LDGSTS.E [R222+0xc004], desc[UR16][R190.64], P1 ;  /* 0x0c004000bede7fae */ /* 0x0003e40008921850 */
[----:B-1----:R-:W-:-:S02]  /*b850*/  IMAD.MOV.U32 R190, RZ, RZ, R0 ;  /* 0x000000ffffbe7224 */ /* 0x002fc400078e0000 */
[----:B---3--:R-:W3:Y:S01]  /*b860*/  LDL R0, [R1+0x544] ;  /* 0x0005440001007983 */ /* 0x008ee20000100800 */
[----:B------:R-:W-:Y:S01]  /*b870*/  IMAD.MOV.U32 R191, RZ, RZ, R189 ;  /* 0x000000ffffbf7224 */ /* 0x000fe200078e00bd */
[----:B------:R-:W-:-:S04]  /*b880*/  ISETP.GT.AND P1, PT, R181, 0x23, PT ;  /* 0x00000023b500780c */ /* 0x000fc80003f24270 */
[----:B------:R1:W-:Y:S02]  /*b890*/  LDGSTS.E [R222+0x8008], desc[UR16][R190.64], P2 ;  /* 0x08008000bede7fae */ /* 0x0003e40009121850 */
[----:B-1----:R-:W-:-:S04]  /*b8a0*/  SEL R190, RZ, 0x4, !P1 ;  /* 0x00000004ffbe7807 */ /* 0x002fc80004800000 */
[----:B------:R-:W-:-:S04]  /*b8b0*/  SEL R190, R190, RZ, !P0 ;  /* 0x000000ffbebe7207 */ /* 0x000fc80004000000 */
[----:B------:R-:W-:Y:S02]  /*b8c0*/  ISETP.NE.U32.AND P1, PT, R190, RZ, PT ;  /* 0x000000ffbe00720c */ /* 0x000fe40003f25070 */
[----:B--2---:R-:W-:-:S05]  /*b8d0*/  IADD3 R185, P3, R185, R184, RZ ;  /* 0x000000b8b9b97210 */ /* 0x004fca0007f7e0ff */
[----:B------:R-:W-:Y:S01]  /*b8e0*/  IMAD.X R188, R188, 0x1, R183, P3 ;  /* 0x00000001bcbc7824 */ /* 0x000fe200018e06b7 */
[----:B------:R-:W-:-:S03]  /*b8f0*/  MOV R190, R185 ;  /* 0x000000b900be7202 */ /* 0x000fc60000000f00 */
[----:B------:R-:W-:-:S05]  /*b900*/  IMAD.MOV.U32 R191, RZ, RZ, R188 ;  /* 0x000000ffffbf7224 */ /* 0x000fca00078e00bc */
[----:B------:R1:W-:Y:S01]  /*b910*/  LDGSTS.E [R222+0xc008], desc[UR16][R190.64], P2 ;  /* 0x0c008000bede7fae */ /* 0x0003e20009121850 */
[-C--:B------:R-:W-:Y:S02]  /*b920*/  IADD3 R5, P2, R5, R184.reuse, RZ ;  /* 0x000000b805057210 */ /* 0x080fe40007f5e0ff */
[----:B------:R-:W-:Y:S01]  /*b930*/  IADD3 R2, P3, R2, R184, RZ ;  /* 0x000000b802027210 */ /* 0x000fe20007f7e0ff */
[----:B------:R-:W-:Y:S01]  /*b940*/  STL [R1+0x78], R185 ;  /* 0x000078b901007387 */ /* 0x000fe20000100800 */
[----:B-1----:R-:W-:-:S03]  /*b950*/  MOV R190, R5 ;  /* 0x0000000500be7202 */ /* 0x002fc60000000f00 */
[----:B------:R-:W-:Y:S01]  /*b960*/  STL [R1+0x74], R188 ;  /* 0x000074bc01007387 */ /* 0x000fe20000100800 */
[----:B----4-:R-:W-:-:S04]  /*b970*/  IMAD.X R182, R182, 0x1, R183, P2 ;  /* 0x00000001b6b67824 */ /* 0x010fc800010e06b7 */
[----:B------:R-:W-:Y:S02]  /*b980*/  IMAD.MOV.U32 R191, RZ, RZ, R182 ;  /* 0x000000ffffbf7224 */ /* 0x000fe400078e00b6 */
[----:B------:R-:W-:-:S03]  /*b990*/  IMAD.X R3, R3, 0x1, R183, P3 ;  /* 0x0000000103037824 */ /* 0x000fc600018e06b7 */
[----:B------:R1:W-:Y:S04]  /*b9a0*/  LDGSTS.E [R222+0x800c], desc[UR16][R190.64], P1 ;  /* 0x0800c000bede7fae */ /* 0x0003e80008921850 */
[----:B------:R-:W-:Y:S04]  /*b9b0*/  STL [R1+0x80], R5 ;  /* 0x0000800501007387 */ /* 0x000fe80000100800 */
[----:B------:R-:W-:Y:S01]  /*b9c0*/  STL [R1+0x7c], R182 ;  /* 0x00007cb601007387 */ /* 0x000fe20000100800 */
[----:B-1----:R-:W-:Y:S02]  /*b9d0*/  IMAD.MOV.U32 R190, RZ, RZ, R2 ;  /* 0x000000ffffbe7224 */ /* 0x002fe400078e0002 */
[----:B------:R-:W-:Y:S01]  /*b9e0*/  IMAD.MOV.U32 R191, RZ, RZ, R3 ;  /* 0x000000ffffbf7224 */ /* 0x000fe200078e0003 */
[----:B------:R-:W-:Y:S04]  /*b9f0*/  STL [R1+0x88], R2 ;  /* 0x0000880201007387 */ /* 0x000fe80000100800 */
[----:B------:R1:W-:Y:S04]  /*ba00*/  STL [R1+0x84], R3 ;  /* 0x0000840301007387 */ /* 0x0003e80000100800 */
[----:B------:R3:W-:Y:S04]  /*ba10*/  LDGSTS.E [R222+0xc00c], desc[UR16][R190.64], P1 ;  /* 0x0c00c000bede7fae */ /* 0x0007e80008921850 */
[----:B-1----:R-:W2:Y:S01]  /*ba20*/  LDL.LU R3, [R1+0x8c] ;  /* 0x00008c0001037983 */ /* 0x002ea20000300800 */
[----:B---3--:R-:W-:-:S03]  /*ba30*/  VIADD R222, R0, UR4 ;  /* 0x0000000400de7c36 */ /* 0x008fc60008000000 */
[----:B------:R-:W3:Y:S01]  /*ba40*/  LDL.LU R0, [R1+0x90] ;  /* 0x0000900001007983 */ /* 0x000ee20000300800 */
[----:B------:R-:W-:Y:S02]  /*ba50*/  ISETP.GT.AND P1, PT, R181, 0x4, PT ;  /* 0x00000004b500780c */ /* 0x000fe40003f24270 */
[-C--:B------:R-:W-:Y:S01]  /*ba60*/  IADD3 R23, P3, R23, R184.reuse, RZ ;  /* 0x000000b817177210 */ /* 0x080fe20007f7e0ff */
[----:B------:R-:W4:Y:S01]  /*ba70*/  LDL.LU R188, [R1+0x94] ;  /* 0x0000940001bc7983 */ /* 0x000f220000300800 */
[----:B------:R-:W-:Y:S02]  /*ba80*/  SEL R190, RZ, 0x4, !P1 ;  /* 0x00000004ffbe7807 */ /* 0x000fe40004800000 */
[----:B------:R-:W-:Y:S01]  /*ba90*/  IADD3.X R152, R152, R183, RZ, P3, !PT ;  /* 0x000000b798987210 */ /* 0x000fe20001ffe4ff */
[----:B------:R-:W4:Y:S01]  /*baa0*/  LDL.LU R185, [R1+0x98] ;  /* 0x0000980001b97983 */ /* 0x000f220000300800 */
[----:B------:R-:W-:Y:S02]  /*bab0*/  SEL R190, R190, RZ, !P0 ;  /* 0x000000ffbebe7207 */ /* 0x000fe40004000000 */
[----:B------:R-:W-:Y:S01]  /*bac0*/  IADD3 R21, P1, R21, R184, RZ ;  /* 0x000000b815157210 */ /* 0x000fe20007f3e0ff */
[----:B------:R-:W4:Y:S01]  /*bad0*/  LDL.LU R5, [R1+0x9c] ;  /* 0x00009c0001057983 */ /* 0x000f220000300800 */
[----:B------:R-:W-:-:S02]  /*bae0*/  ISETP.NE.U32.AND P2, PT, R190, RZ, PT ;  /* 0x000000ffbe00720c */ /* 0x000fc40003f45070 */
[----:B------:R-:W-:Y:S01]  /*baf0*/  IADD3.X R22, R22, R183, RZ, P1, !PT ;  /* 0x000000b716167210 */ /* 0x000fe20000ffe4ff */
[----:B------:R-:W-:Y:S01]  /*bb00*/  IMAD.MOV.U32 R190, RZ, RZ, R21 ;  /* 0x000000ffffbe7224 */ /* 0x000fe200078e0015 */
[----:B------:R-:W-:Y:S01]  /*bb10*/  ISETP.GT.AND P1, PT, R181, 0x5, PT ;  /* 0x00000005b500780c */ /* 0x000fe20003f24270 */
[----:B------:R-:W4:Y:S02]  /*bb20*/  LDL.LU R2, [R1+0xa0] ;  /* 0x0000a00001027983 */ /* 0x000f240000300800 */
[----:B------:R-:W-:-:S06]  /*bb30*/  IMAD.MOV.U32 R191, RZ, RZ, R22 ;  /* 0x000000ffffbf7224 */ /* 0x000fcc00078e0016 */
[----:B------:R1:W-:Y:S01]  /*bb40*/  LDGSTS.E [R222], desc[UR16][R190.64], P2 ;  /* 0x00000000bede7fae */ /* 0x0003e20009121850 */
[----:B------:R-:W-:Y:S02]  /*bb50*/  IADD3 R153, P4, R153, R184, RZ ;  /* 0x000000b899997210 */ /* 0x000fe40007f9e0ff */
[----:B-1----:R-:W-:-:S04]  /*bb60*/  SEL R190, RZ, 0x4, !P1 ;  /* 0x00000004ffbe7807 */ /* 0x002fc80004800000 */
[----:B------:R-:W-:Y:S01]  /*bb70*/  SEL R190, R190, RZ, !P0 ;  /* 0x000000ffbebe7207 */ /* 0x000fe20004000000 */
[----:B------:R-:W-:-:S03]  /*bb80*/  IMAD.MOV.U32 R191, RZ, RZ, R152 ;  /* 0x000000ffffbf7224 */ /* 0x000fc600078e0098 */
[----:B------:R-:W-:Y:S01]  /*bb90*/  ISETP.NE.U32.AND P1, PT, R190, RZ, PT ;  /* 0x000000ffbe00720c */ /* 0x000fe20003f25070 */
[----:B------:R-:W-:Y:S02]  /*bba0*/  IMAD.MOV.U32 R190, RZ, RZ, R23 ;  /* 0x000000ffffbe7224 */ /* 0x000fe400078e0017 */
[----:B------:R-:W-:-:S03]  /*bbb0*/  IMAD.X R154, R154, 0x1, R183, P4 ;  /* 0x000000019a9a7824 */ /* 0x000fc600020e06b7 */
[----:B------:R1:W-:Y:S01]  /*bbc0*/  LDGSTS.E [R222+0x4000], desc[UR16][R190.64], P2 ;  /* 0x04000000bede7fae */ /* 0x0003e20009121850 */
[----:B------:R-:W-:Y:S02]  /*bbd0*/  ISETP.GT.AND P2, PT, R181, 0x6, PT ;  /* 0x00000006b500780c */ /* 0x000fe40003f44270 */
[----:B------:R-:W-:Y:S02]  /*bbe0*/  IADD3 R155, P3, R155, R184, RZ ;  /* 0x000000b89b9b7210 */ /* 0x000fe40007f7e0ff */
[----:B-1----:R-:W-:Y:S01]  /*bbf0*/  MOV R190, R153 ;  /* 0x0000009900be7202 */ /* 0x002fe20000000f00 */
[----:B------:R-:W-:-:S05]  /*bc00*/  IMAD.MOV.U32 R191, RZ, RZ, R154 ;  /* 0x000000ffffbf7224 */ /* 0x000fca00078e009a */
[----:B------:R1:W-:Y:S01]  /*bc10*/  LDGSTS.E [R222+0x4], desc[UR16][R190.64], P1 ;  /* 0x00004000bede7fae */ /* 0x0003e20008921850 */
[----:B------:R-:W-:Y:S01]  /*bc20*/  IMAD.X R156, R156, 0x1, R183, P3 ;  /* 0x000000019c9c7824 */ /* 0x000fe200018e06b7 */
[----:B------:R-:W-:Y:S02]  /*bc30*/  IADD3 R157, P4, R157, R184, RZ ;  /* 0x000000b89d9d7210 */ /* 0x000fe40007f9e0ff */
[----:B-1----:R-:W-:-:S04]  /*bc40*/  SEL R190, RZ, 0x4, !P2 ;  /* 0x00000004ffbe7807 */ /* 0x002fc80005000000 */
[----:B------:R-:W-:Y:S01]  /*bc50*/  SEL R190, R190, RZ, !P0 ;  /* 0x000000ffbebe7207 */ /* 0x000fe20004000000 */
[----:B------:R-:W-:-:S03]  /*bc60*/  IMAD.MOV.U32 R191, RZ, RZ, R156 ;  /* 0x000000ffffbf7224 */ /* 0x000fc600078e009c */
[----:B------:R-:W-:Y:S02]  /*bc70*/  ISETP.NE.U32.AND P2, PT, R190, RZ, PT ;  /* 0x000000ffbe00720c */ /* 0x000fe40003f45070 */
[----:B------:R-:W-:Y:S01]  /*bc80*/  MOV R190, R155 ;  /* 0x0000009b00be7202 */ /* 0x000fe20000000f00 */
[----:B------:R-:W-:-:S04]  /*bc90*/  IMAD.X R158, R158, 0x1, R183, P4 ;  /* 0x000000019e9e7824 */ /* 0x000fc800020e06b7 */
[----:B------:R1:W-:Y:S01]  /*bca0*/  LDGSTS.E [R222+0x4004], desc[UR16][R190.64], P1 ;  /* 0x04004000bede7fae */ /* 0x0003e20008921850 */
[----:B------:R-:W-:Y:S02]  /*bcb0*/  ISETP.GT.AND P1, PT, R181, 0x7, PT ;  /* 0x00000007b500780c */ /* 0x000fe40003f24270 */
[----:B------:R-:W-:Y:S01]  /*bcc0*/  IADD3 R159, P3, R159, R184, RZ ;  /* 0x000000b89f9f7210 */ /* 0x000fe20007f7e0ff */
[----:B-1----:R-:W-:Y:S02]  /*bcd0*/  IMAD.MOV.U32 R190, RZ, RZ, R157 ;  /* 0x000000ffffbe7224 */ /* 0x002fe400078e009d */
[----:B------:R-:W-:-:S05]  /*bce0*/  IMAD.MOV.U32 R191, RZ, RZ, R158 ;  /* 0x000000ffffbf7224 */ /* 0x000fca00078e009e */
[----:B------:R1:W-:Y:S01]  /*bcf0*/  LDGSTS.E [R222+0x8], desc[UR16][R190.64], P2 ;  /* 0x00008000bede7fae */ /* 0x0003e20009121850 */
[----:B------:R-:W-:Y:S02]  /*bd00*/  IADD3.X R160, R160, R183, RZ, P3, !PT ;  /* 0x000000b7a0a07210 */ /* 0x000fe40001ffe4ff */
        /* <DEDUP_REMOVED lines=14> */
[----:B-1----:R-:W-:-:S04]  /*bdf0*/  SEL R190, RZ, 0x4, !P2 ;  /* 0x00000004ffbe7807 */ /* 0x002fc80005000000 */
[----:B------:R-:W-:Y:S01]  /*be00*/  SEL R190, R190, RZ, !P0 ;  /* 0x000000ffbebe7207 */ /* 0x000fe20004000000 */
[----:B------:R-:W-:-:S03]  /*be10*/  IMAD.MOV.U32 R191, RZ, RZ, R164 ;  /* 0x000000ffffbf7224 */ /* 0x000fc600078e00a4 */
[----:B------:R-:W-:Y:S02]  /*be20*/  ISETP.NE.U32.AND P2, PT, R190, RZ, PT ;  /* 0x000000ffbe00720c */ /* 0x000fe40003f45070 */
[----:B------:R-:W-:-:S05]  /*be30*/  MOV R190, R163 ;  /* 0x000000a300be7202 */ /* 0x000fca0000000f00 */
[----:B------:R1:W-:Y:S01]  /*be40*/  LDGSTS.E [R222+0x400c], desc[UR16][R190.64], P1 ;  /* 0x0400c000bede7fae */ /* 0x0003e20008921850 */
[----:B---3--:R-:W-:-:S05]  /*be50*/  IADD3 R0, P4, R0, R184, RZ ;  /* 0x000000b800007210 */ /* 0x008fca0007f9e0ff */
[----:B--2---:R-:W-:Y:S01]  /*be60*/  IMAD.X R3, R3, 0x1, R183, P4 ;  /* 0x0000000103037824 */ /* 0x004fe200020e06b7 */
[----:B------:R-:W-:Y:S03]  /*be70*/  STL [R1+0x90], R0 ;  /* 0x0000900001007387 */ /* 0x000fe60000100800 */
[----:B-1----:R-:W-:Y:S01]  /*be80*/  IMAD.MOV.U32 R191, RZ, RZ, R3 ;  /* 0x000000ffffbf7224 */ /* 0x002fe200078e0003 */
[----:B------:R1:W-:Y:S04]  /*be90*/  STL [R1+0x8c], R3 ;  /* 0x00008c0301007387 */ /* 0x0003e80000100800 */
[----:B------:R-:W2:Y:S01]  /*bea0*/  LDL.LU R182, [R1+0xa4] ;  /* 0x0000a40001b67983 */ /* 0x000ea20000300800 */
[----:B------:R-:W-:-:S03]  /*beb0*/  IMAD.MOV.U32 R190, RZ, RZ, R0 ;  /* 0x000000ffffbe7224 */ /* 0x000fc600078e0000 */
[----:B-1----:R-:W3:Y:S04]  /*bec0*/  LDL.LU R3, [R1+0xa8] ;  /* 0x0000a80001037983 */ /* 0x002ee80000300800 */
[----:B------:R-:W2:Y:S04]  /*bed0*/  LDL.LU R189, [R1+0xac] ;  /* 0x0000ac0001bd7983 */ /* 0x000ea80000300800 */
[----:B------:R-:W2:Y:S01]  /*bee0*/  LDL.LU R0, [R1+0xb0] ;  /* 0x0000b00001007983 */ /* 0x000ea20000300800 */
[----:B------:R-:W-:Y:S02]  /*bef0*/  ISETP.GT.AND P1, PT, R181, 0x25, PT ;  /* 0x00000025b500780c */ /* 0x000fe40003f24270 */
[-C--:B----4-:R-:W-:Y:S01]  /*bf00*/  IADD3 R185, P3, R185, R184.reuse, RZ ;  /* 0x000000b8b9b97210 */ /* 0x090fe20007f7e0ff */
[----:B------:R1:W-:Y:S01]  /*bf10*/  LDGSTS.E [R222+0x8000], desc[UR16][R190.64], P2 ;  /* 0x08000000bede7fae */ /* 0x0003e20009121850 */
[----:B------:R-:W-:-:S02]  /*bf20*/  IADD3 R2, P4, R2, R184, RZ ;  /* 0x000000b802027210 */ /* 0x000fc40007f9e0ff */
[----:B------:R-:W-:Y:S01]  /*bf30*/  IADD3.X R188, R188, R183, RZ, P3, !PT ;  /* 0x000000b7bcbc7210 */ /* 0x000fe20001ffe4ff */
[----:B------:R-:W-:Y:S02]  /*bf40*/  STL [R1+0x98], R185 ;  /* 0x000098b901007387 */ /* 0x000fe40000100800 */
[----:B------:R-:W-:Y:S01]  /*bf50*/  IMAD.X R5, R5, 0x1, R183, P4 ;  /* 0x0000000105057824 */ /* 0x000fe200020e06b7 */
[----:B-1----:R-:W-:Y:S01]  /*bf60*/  SEL R190, RZ, 0x4, !P1 ;  /* 0x00000004ffbe7807 */ /* 0x002fe20004800000 */
[----:B------:R1:W-:Y:S03]  /*bf70*/  STL [R1+0x94], R188 ;  /* 0x000094bc01007387 */ /* 0x0003e60000100800 */
[----:B------:R-:W-:Y:S01]  /*bf80*/  SEL R190, R190, RZ, !P0 ;  /* 0x000000ffbebe7207 */ /* 0x000fe20004000000 */
[----:B------:R-:W-:Y:S01]  /*bf90*/  STL [R1+0xa0], R2 ;  /* 0x0000a00201007387 */ /* 0x000fe20000100800 */
[----:B------:R-:W-:-:S02]  /*bfa0*/  IMAD.MOV.U32 R191, RZ, RZ, R188 ;  /* 0x000000ffffbf7224 */ /* 0x000fc400078e00bc */
[----:B------:R-:W-:Y:S01]  /*bfb0*/  ISETP.NE.U32.AND P1, PT, R190, RZ, PT ;  /* 0x000000ffbe00720c */ /* 0x000fe20003f25070 */
[----:B------:R4:W-:Y:S01]  /*bfc0*/  STL [R1+0x9c], R5 ;  /* 0x00009c0501007387 */ /* 0x0009e20000100800 */
[----:B------:R-:W-:-:S03]  /*bfd0*/  IMAD.MOV.U32 R190, RZ, RZ, R185 ;  /* 0x000000ffffbe7224 */ /* 0x000fc600078e00b9 */
[----:B-1----:R-:W2:Y:S04]  /*bfe0*/  LDL.LU R188, [R1+0xb4] ;  /* 0x0000b40001bc7983 */ /* 0x002ea80000300800 */
[----:B------:R-:W2:Y:S04]  /*bff0*/  LDL.LU R185, [R1+0xb8] ;  /* 0x0000b80001b97983 */ /* 0x000ea80000300800 */
[----:B------:R1:W-:Y:S01]  /*c000*/  LDGSTS.E [R222+0xc000], desc[UR16][R190.64], P2 ;  /* 0x0c000000bede7fae */ /* 0x0003e20009121850 */
[----:B------:R-:W-:Y:S02]  /*c010*/  ISETP.GT.AND P2, PT, R181, 0x26, PT ;  /* 0x00000026b500780c */ /* 0x000fe40003f44270 */
[----:B-1----:R-:W-:Y:S01]  /*c020*/  MOV R190, R2 ;  /* 0x0000000200be7202 */ /* 0x002fe20000000f00 */
[----:B------:R-:W-:-:S02]  /*c030*/  IMAD.MOV.U32 R191, RZ, RZ, R5 ;  /* 0x000000ffffbf7224 */ /* 0x000fc400078e0005 */
[----:B----4-:R-:W4:Y:S04]  /*c040*/  LDL.LU R5, [R1+0xc0] ;  /* 0x0000c00001057983 */ /* 0x010f280000300800 */
[----:B------:R1:W-:Y:S04]  /*c050*/  LDGSTS.E [R222+0x8004], desc[UR16][R190.64], P1 ;  /* 0x08004000bede7fae */ /* 0x0003e80008921850 */
[----:B------:R-:W4:Y:S01]  /*c060*/  LDL.LU R2, [R1+0xc8] ;  /* 0x0000c80001027983 */ /* 0x000f220000300800 */
[----:B-1----:R-:W-:-:S04]  /*c070*/  SEL R190, RZ, 0x4, !P2 ;  /* 0x00000004ffbe7807 */ /* 0x002fc80005000000 */
[----:B------:R-:W-:-:S04]  /*c080*/  SEL R190, R190, RZ, !P0 ;  /* 0x000000ffbebe7207 */ /* 0x000fc80004000000 */
[----:B------:R-:W-:Y:S02]  /*c090*/  ISETP.NE.U32.AND P2, PT, R190, RZ, PT ;  /* 0x000000ffbe00720c */ /* 0x000fe40003f45070 */
[----:B---3--:R-:W-:-:S05]  /*c0a0*/  IADD3 R3, P3, R3, R184, RZ ;  /* 0x000000b803037210 */ /* 0x008fca0007f7e0ff */
[--C-:B--2---:R-:W-:Y:S01]  /*c0b0*/  IMAD.X R182, R182, 0x1, R183.reuse, P3 ;  /* 0x00000001b6b67824 */ /* 0x104fe200018e06b7 */
[----:B------:R-:W-:Y:S01]  /*c0c0*/  IADD3 R0, P4, R0, R184, RZ ;  /* 0x000000b800007210 */ /* 0x000fe20007f9e0ff */
[----:B------:R-:W-:Y:S02]  /*c0d0*/  STL [R1+0xa8], R3 ;  /* 0x0000a80301007387 */ /* 0x000fe40000100800 */
[----:B------:R-:W-:Y:S02]  /*c0e0*/  IMAD.MOV.U32 R191, RZ, RZ, R182 ;  /* 0x000000ffffbf7224 */ /* 0x000fe400078e00b6 */
[----:B------:R1:W-:Y:S01]  /*c0f0*/  STL [R1+0xa4], R182 ;  /* 0x0000a4b601007387 */ /* 0x0003e20000100800 */
[----:B------:R-:W-:-:S03]  /*c100*/  IMAD.X R189, R189, 0x1, R183, P4 ;  /* 0x00000001bdbd7824 */ /* 0x000fc600020e06b7 */
[----:B------:R2:W-:Y:S01]  /*c110*/  STL [R1+0xb0], R0 ;  /* 0x0000b00001007387 */ /* 0x0005e20000100800 */
[----:B------:R-:W-:-:S03]  /*c120*/  MOV R190, R3 ;  /* 0x0000000300be7202 */ /* 0x000fc60000000f00 */
[----:B-1----:R-:W3:Y:S04]  /*c130*/  LDL.LU R182, [R1+0xbc] ;  /* 0x0000bc0001b67983 */ /* 0x002ee80000300800 */
[----:B------:R-:W-:Y:S04]  /*c140*/  STL [R1+0xac], R189 ;  /* 0x0000acbd01007387 */ /* 0x000fe80000100800 */
[----:B------:R-:W3:Y:S04]  /*c150*/  LDL.LU R3, [R1+0xc4] ;  /* 0x0000c40001037983 */ /* 0x000ee80000300800 */
[----:B------:R1:W-:Y:S02]  /*c160*/  LDGSTS.E [R222+0xc004], desc[UR16][R190.64], P1 ;  /* 0x0c004000bede7fae */ /* 0x0003e40008921850 */
[----:B-1----:R-:W-:-:S02]  /*c170*/  IMAD.MOV.U32 R190, RZ, RZ, R0 ;  /* 0x000000ffffbe7224 */ /* 0x002fc400078e0000 */
[----:B--2---:R-:W2:Y:S01]  /*c180*/  LDL R0, [R1+0x540] ;  /* 0x0005400001007983 */ /* 0x004ea20000100800 */
[----:B------:R-:W-:Y:S01]  /*c190*/  IMAD.MOV.U32 R191, RZ, RZ, R189 ;  /* 0x000000ffffbf7224 */ /* 0x000fe200078e00bd */
[----:B------:R-:W-:Y:S02]  /*c1a0*/  ISETP.GT.AND P1, PT, R181, 0x27, PT ;  /* 0x00000027b500780c */ /* 0x000fe40003f24270 */
[----:B------:R-:W-:Y:S02]  /*c1b0*/  IADD3 R185, P3, R185, R184, RZ ;  /* 0x000000b8b9b97210 */ /* 0x000fe40007f7e0ff */
[----:B------:R1:W-:Y:S02]  /*c1c0*/  LDGSTS.E [R222+0x8008], desc[UR16][R190.64], P2 ;  /* 0x08008000bede7fae */ /* 0x0003e40009121850 */
[----:B------:R-:W-:Y:S02]  /*c1d0*/  IADD3.X R188, R188, R183, RZ, P3, !PT ;  /* 0x000000b7bcbc7210 */ /* 0x000fe40001ffe4ff */
[----:B-1----:R-:W-:-:S04]  /*c1e0*/  SEL R190, RZ, 0x4, !P1 ;  /* 0x00000004ffbe7807 */ /* 0x002fc80004800000 */
[----:B------:R-:W-:Y:S01]  /*c1f0*/  SEL R190, R190, RZ, !P0 ;  /* 0x000000ffbebe7207 */ /* 0x000fe20004000000 */
[----:B------:R-:W-:-:S03]  /*c200*/  IMAD.MOV.U32 R191, RZ, RZ, R188 ;  /* 0x000000ffffbf7224 */ /* 0x000fc600078e00bc */
[----:B------:R-:W-:Y:S01]  /*c210*/  ISETP.NE.U32.AND P1, PT, R190, RZ, PT ;  /* 0x000000ffbe00720c */ /* 0x000fe20003f25070 */
[----:B------:R-:W-:-:S05]  /*c220*/  IMAD.MOV.U32 R190, RZ, RZ, R185 ;  /* 0x000000ffffbe7224 */ /* 0x000fca00078e00b9 */
[----:B------:R1:W-:Y:S01]  /*c230*/  LDGSTS.E [R222+0xc008], desc[UR16][R190.64], P2 ;  /* 0x0c008000bede7fae */ /* 0x0003e20009121850 */
[-C--:B----4-:R-:W-:Y:S02]  /*c240*/  IADD3 R5, P2, R5, R184.reuse, RZ ;  /* 0x000000b805057210 */ /* 0x090fe40007f5e0ff */
[----:B------:R-:W-:Y:S01]  /*c250*/  IADD3 R2, P3, R2, R184, RZ ;  /* 0x000000b802027210 */ /* 0x000fe20007f7e0ff */
[----:B------:R-:W-:Y:S02]  /*c260*/  STL [R1+0xb8], R185 ;  /* 0x0000b8b901007387 */ /* 0x000fe40000100800 */
[----:B-1----:R-:W-:Y:S02]  /*c270*/  IMAD.MOV.U32 R190, RZ, RZ, R5 ;  /* 0x000000ffffbe7224 */ /* 0x002fe400078e0005 */
[----:B------:R-:W-:Y:S04]  /*c280*/  STL [R1+0xb4], R188 ;  /* 0x0000b4bc01007387 */ /* 0x000fe80000100800 */
[----:B------:R-:W-:Y:S01]  /*c290*/  STL [R1+0xc0], R5 ;  /* 0x0000c00501007387 */ /* 0x000fe20000100800 */
[----:B---3--:R-:W-:-:S04]  /*c2a0*/  IMAD.X R182, R182, 0x1, R183, P2 ;  /* 0x00000001b6b67824 */ /* 0x008fc800010e06b7 */
[----:B------:R-:W-:Y:S01]  /*c2b0*/  IMAD.MOV.U32 R191, RZ, RZ, R182 ;  /* 0x000000ffffbf7224 */ /* 0x000fe200078e00b6 */
[----:B------:R-:W-:-:S04]  /*c2c0*/  IADD3.X R3, R3, R183, RZ, P3, !PT ;  /* 0x000000b703037210 */ /* 0x000fc80001ffe4ff */
[----:B------:R1:W-:Y:S04]  /*c2d0*/  LDGSTS.E [R222+0x800c], desc[UR16][R190.64], P1 ;  /* 0x0800c000bede7fae */ /* 0x0003e80008921850 */
[----:B------:R-:W-:Y:S04]  /*c2e0*/  STL [R1+0xbc], R182 ;  /* 0x0000bcb601007387 */ /* 0x000fe80000100800 */
[----:B------:R-:W-:Y:S01]  /*c2f0*/  STL [R1+0xc8], R2 ;  /* 0x0000c80201007387 */ /* 0x000fe20000100800 */
[----:B-1----:R-:W-:Y:S01]  /*c300*/  IMAD.MOV.U32 R190, RZ, RZ, R2 ;  /* 0x000000ffffbe7224 */ /* 0x002fe200078e0002 */
[----:B------:R-:W-:-:S02]  /*c310*/  MOV R191, R3 ;  /* 0x0000000300bf7202 */ /* 0x000fc40000000f00 */
[----:B------:R1:W-:Y:S04]  /*c320*/  STL [R1+0xc4], R3 ;  /* 0x0000c40301007387 */ /* 0x0003e80000100800 */
[----:B------:R2:W-:Y:S04]  /*c330*/  LDGSTS.E [R222+0xc00c], desc[UR16][R190.64], P1 ;  /* 0x0c00c000bede7fae */ /* 0x0005e80008921850 */
[----:B-1----:R-:W3:Y:S01]  /*c340*/  LDL.LU R3, [R1+0xcc] ;  /* 0x0000cc0001037983 */ /* 0x002ee20000300800 */
[----:B--2---:R-:W-:-:S03]  /*c350*/  VIADD R222, R0, UR4 ;  /* 0x0000000400de7c36 */ /* 0x004fc60008000000 */
[----:B------:R-:W2:Y:S01]  /*c360*/  LDL.LU R0, [R1+0xd0] ;  /* 0x0000d00001007983 */ /* 0x000ea20000300800 */
[----:B------:R-:W-:Y:S02]  /*c370*/  ISETP.GT.AND P1, PT, R181, 0x8, PT ;  /* 0x00000008b500780c */ /* 0x000fe40003f24270 */
[-C--:B------:R-:W-:Y:S01]  /*c380*/  IADD3 R180, P3, R180, R184.reuse, RZ ;  /* 0x000000b8b4b47210 */ /* 0x080fe20007f7e0ff */
[----:B------:R-:W4:Y:S01]  /*c390*/  LDL.LU R188, [R1+0xd4] ;  /* 0x0000d40001bc7983 */ /* 0x000f220000300800 */
[----:B------:R-:W-:Y:S02]  /*c3a0*/  SEL R190, RZ, 0x4, !P1 ;  /* 0x00000004ffbe7807 */ /* 0x000fe40004800000 */
[-C--:B------:R-:W-:Y:S01]  /*c3b0*/  IADD3 R187, P1, R187, R184.reuse, RZ ;  /* 0x000000b8bbbb7210 */ /* 0x080fe20007f3e0ff */
[--C-:B------:R-:W-:Y:S01]  /*c3c0*/  IMAD.X R168, R168, 0x1, R183.reuse, P3 ;  /* 0x00000001a8a87824 */ /* 0x100fe200018e06b7 */
[----:B------:R-:W-:Y:S01]  /*c3d0*/  SEL R190, R190, RZ, !P0 ;  /* 0x000000ffbebe7207 */ /* 0x000fe20004000000 */
[----:B------:R-:W4:Y:S03]  /*c3e0*/  LDL.LU R185, [R1+0xd8] ;  /* 0x0000d80001b97983 */ /* 0x000f260000300800 */
[----:B------:R-:W-:Y:S01]  /*c3f0*/  ISETP.NE.U32.AND P2, PT, R190, RZ, PT ;  /* 0x000000ffbe00720c */ /* 0x000fe20003f45070 */
[----:B------:R-:W-:Y:S01]  /*c400*/  IMAD.X R165, R165, 0x1, R183, P1 ;  /* 0x00000001a5a57824 */ /* 0x000fe200008e06b7 */
[-C--:B------:R-:W-:Y:S01]  /*c410*/  IADD3 R169, P3, R169, R184.reuse, RZ ;  /* 0x000000b8a9a97210 */ /* 0x080fe20007f7e0ff */
[----:B------:R-:W-:Y:S01]  /*c420*/  IMAD.MOV.U32 R190, RZ, RZ, R187 ;  /* 0x000000ffffbe7224 */ /* 0x000fe200078e00bb */
[----:B------:R-:W-:Y:S01]  /*c430*/  ISETP.GT.AND P1, PT, R181, 0x9, PT ;  /* 0x00000009b500780c */ /* 0x000fe20003f24270 */
[----:B------:R-:W4:Y:S01]  /*c440*/  LDL.LU R5, [R1+0xdc] ;  /* 0x0000dc0001057983 */ /* 0x000f220000300800 */
[----:B------:R-:W-:Y:S01]  /*c450*/  MOV R191, R165 ;  /* 0x000000a500bf7202 */ /* 0x000fe20000000f00 */
[----:B------:R-:W-:Y:S01]  /*c460*/  IMAD.X R172, R172, 0x1, R183, P3 ;  /* 0x00000001acac7824 */ /* 0x000fe200018e06b7 */
[----:B------:R-:W-:Y:S01]  /*c470*/  IADD3 R166, P4, R166, R184, RZ ;  /* 0x000000b8a6a67210 */ /* 0x000fe20007f9e0ff */
[----:B------:R-:W4:Y:S04]  /*c480*/  LDL.LU R2, [R1+0xe0] ;  /* 0x0000e00001027983 */ /* 0x000f280000300800 */
[----:B------:R1:W-:Y:S02]  /*c490*/  LDGSTS.E [R222], desc[UR16][R190.64], P2 ;  /* 0x00000000bede7fae */ /* 0x0003e40009121850 */
[----:B-1----:R-:W-:-:S04]  /*c4a0*/  SEL R190, RZ, 0x4, !P1 ;  /* 0x00000004ffbe7807 */ /* 0x002fc80004800000 */
[----:B------:R-:W-:Y:S02]  /*c4b0*/  SEL R190, R190, RZ, !P0 ;  /* 0x000000ffbebe7207 */ /* 0x000fe40004000000 */
[----:B------:R-:W-:Y:S02]  /*c4c0*/  MOV R191, R168 ;  /* 0x000000a800bf7202 */ /* 0x000fe40000000f00 */
[----:B------:R-:W-:Y:S01]  /*c4d0*/  ISETP.NE.U32.AND P1, PT, R190, RZ, PT ;  /* 0x000000ffbe00720c */ /* 0x000fe20003f25070 */
[----:B------:R-:W-:-:S05]  /*c4e0*/  IMAD.MOV.U32 R190, RZ, RZ, R180 ;  /* 0x000000ffffbe7224 */ /* 0x000fca00078e00b4 */
[----:B------:R1:W-:Y:S01]  /*c4f0*/  LDGSTS.E [R222+0x4000], desc[UR16][R190.64], P2 ;  /* 0x04000000bede7fae */ /* 0x0003e20009121850 */
[----:B------:R-:W-:Y:S01]  /*c500*/  ISETP.GT.AND P2, PT, R181, 0xa, PT ;  /* 0x0000000ab500780c */ /* 0x000fe20003f44270 */
[----:B------:R-:W-:-:S05]  /*c510*/  IMAD.X R167, R167, 0x1, R183, P4 ;  /* 0x00000001a7a77824 */ /* 0x000fca00020e06b7 */
[----:B------:R-:W-:Y:S01]  /*c520*/  LDGSTS.E [R222+0x4], desc[UR16][R166.64], P1 ;  /* 0x00004000a6de7fae */ /* 0x000fe20008921850 */
[----:B-1----:R-:W-:-:S04]  /*c530*/  SEL R190, RZ, 0x4, !P2 ;  /* 0x00000004ffbe7807 */ /* 0x002fc80005000000 */
[----:B------:R-:W-:Y:S02]  /*c540*/  SEL R190, R190, RZ, !P0 ;  /* 0x000000ffbebe7207 */ /* 0x000fe40004000000 */
[----:B------:R-:W-:Y:S02]  /*c550*/  MOV R191, R172 ;  /* 0x000000ac00bf7202 */ /* 0x000fe40000000f00 */
[----:B------:R-:W-:Y:S01]  /*c560*/  ISETP.NE.U32.AND P2, PT, R190, RZ, PT ;  /* 0x000000ffbe00720c */ /* 0x000fe20003f45070 */
[----:B------:R-:W-:Y:S01]  /*c570*/  IMAD.MOV.U32 R190, RZ, RZ, R169 ;  /* 0x000000ffffbe7224 */ /* 0x000fe200078e00a9 */
[----:B------:R-:W-:-:S04]  /*c580*/  IADD3 R173, P3, R173, R184, RZ ;  /* 0x000000b8adad7210 */ /* 0x000fc80007f7e0ff */
[----:B------:R1:W-:Y:S01]  /*c590*/  LDGSTS.E [R222+0x4004], desc[UR16][R190.64], P1 ;  /* 0x04004000bede7fae */ /* 0x0003e20008921850 */
[----:B------:R-:W-:Y:S01]  /*c5a0*/  ISETP.GT.AND P1, PT, R181, 0xb, PT ;  /* 0x0000000bb500780c */ /* 0x000fe20003f24270 */
[----:B------:R-:W-:Y:S01]  /*c5b0*/  IMAD.X R176, R176, 0x1, R183, P3 ;  /* 0x00000001b0b07824 */ /* 0x000fe200018e06b7 */
[----:B------:R-:W-:Y:S02]  /*c5c0*/  IADD3 R170, P4, R170, R184, RZ ;  /* 0x000000b8aaaa7210 */ /* 0x000fe40007f9e0ff */
[----:B-1----:R-:W-:-:S04]  /*c5d0*/  SEL R190, RZ, 0x4, !P1 ;  /* 0x00000004ffbe7807 */ /* 0x002fc80004800000 */
[----:B------:R-:W-:Y:S01]  /*c5e0*/  SEL R190, R190, RZ, !P0 ;  /* 0x000000ffbebe7207 */ /* 0x000fe20004000000 */
[----:B------:R-:W-:Y:S01]  /*c5f0*/  IMAD.X R171, R171, 0x1, R183, P4 ;  /* 0x00000001abab7824 */ /* 0x000fe200020e06b7 */
[----:B------:R-:W-:Y:S02]  /*c600*/  MOV R191, R176 ;  /* 0x000000b000bf7202 */ /* 0x000fe40000000f00 */
[----:B------:R-:W-:Y:S01]  /*c610*/  ISETP.NE.U32.AND P1, PT, R190, RZ, PT ;  /* 0x000000ffbe00720c */ /* 0x000fe20003f25070 */
[----:B------:R-:W-:Y:S01]  /*c620*/  IMAD.MOV.U32 R190, RZ, RZ, R173 ;  /* 0x000000ffffbe7224 */ /* 0x000fe200078e00ad */
[----:B------:R-:W-:Y:S01]  /*c630*/  LDGSTS.E [R222+0x8], desc[UR16][R170.64], P2 ;  /* 0x00008000aade7fae */ /* 0x000fe20009121850 */
[----:B------:R-:W-:-:S03]  /*c640*/  IADD3 R174, P4, R174, R184, RZ ;  /* 0x000000b8aeae7210 */ /* 0x000fc60007f9e0ff */
[----:B------:R1:W-:Y:S01]  /*c650*/  LDGSTS.E [R222+0x4008], desc[UR16][R190.64], P2 ;  /* 0x04008000bede7fae */ /* 0x0003e20009121850 */
[----:B------:R-:W-:Y:S02]  /*c660*/  ISETP.GT.AND P2, PT, R181, 0x28, PT ;  /* 0x00000028b500780c */ /* 0x000fe40003f44270 */
[----:B------:R-:W-:Y:S01]  /*c670*/  IADD3 R177, P3, R177, R184, RZ ;  /* 0x000000b8b1b17210 */ /* 0x000fe20007f7e0ff */
[----:B------:R-:W-:-:S04]  /*c680*/  IMAD.X R175, R175, 0x1, R183, P4 ;  /* 0x00000001afaf7824 */ /* 0x000fc800020e06b7 */
[----:B------:R-:W-:Y:S01]  /*c690*/  IMAD.X R179, R179, 0x1, R183, P3 ;  /* 0x00000001b3b37824 */ /* 0x000fe200018e06b7 */
[----:B------:R-:W-:Y:S01]  /*c6a0*/  LDGSTS.E [R222+0xc], desc[UR16][R174.64], P1 ;  /* 0x0000c000aede7fae */ /* 0x000fe20008921850 */
[----:B-1----:R-:W-:-:S04]  /*c6b0*/  SEL R190, RZ, 0x4, !P2 ;  /* 0x00000004ffbe7807 */ /* 0x002fc80005000000 */
[----:B------:R-:W-:Y:S02]  /*c6c0*/  SEL R190, R190, RZ, !P0 ;  /* 0x000000ffbebe7207 */ /* 0x000fe40004000000 */
[----:B------:R-:W-:Y:S02]  /*c6d0*/  MOV R191, R179 ;  /* 0x000000b300bf7202 */ /* 0x000fe40000000f00 */
[----:B------:R-:W-:Y:S01]  /*c6e0*/  ISETP.NE.U32.AND P2, PT, R190, RZ, PT ;  /* 0x000000ffbe00720c */ /* 0x000fe20003f45070 */
[----:B------:R-:W-:-:S05]  /*c6f0*/  IMAD.MOV.U32 R190, RZ, RZ, R177 ;  /* 0x000000ffffbe7224 */ /* 0x000fca00078e00b1 */
[----:B------:R1:W-:Y:S01]  /*c700*/  LDGSTS.E [R222+0x400c], desc[UR16][R190.64], P1 ;  /* 0x0400c000bede7fae */ /* 0x0003e20008921850 */
[----:B--2---:R-:W-:-:S05]  /*c710*/  IADD3 R0, P4, R0, R184, RZ ;  /* 0x000000b800007210 */ /* 0x004fca0007f9e0ff */
[----:B---3--:R-:W-:Y:S01]  /*c720*/  IMAD.X R3, R3, 0x1, R183, P4 ;  /* 0x0000000103037824 */ /* 0x008fe200020e06b7 */
        /* <DEDUP_REMOVED lines=11> */
[----:B------:R-:W-:-:S03]  /*c7e0*/  IADD3 R2, P4, R2, R184, RZ ;  /* 0x000000b802027210 */ /* 0x000fc60007f9e0ff */
[----:B------:R-:W-:Y:S01]  /*c7f0*/  IMAD.X R188, R188, 0x1, R183, P3 ;  /* 0x00000001bcbc7824 */ /* 0x000fe200018e06b7 */
[----:B------:R-:W-:Y:S01]  /*c800*/  IADD3.X R5, R5, R183, RZ, P4, !PT ;  /* 0x000000b705057210 */ /* 0x000fe200027fe4ff */
[----:B------:R-:W-:Y:S01]  /*c810*/  STL [R1+0xd8], R185 ;  /* 0x0000d8b901007387 */ /* 0x000fe20000100800 */
[----:B-1----:R-:W-:-:S03]  /*c820*/  SEL R190, RZ, 0x4, !P1 ;  /* 0x00000004ffbe7807 */ /* 0x002fc60004800000 */
[----:B------:R1:W-:Y:S01]  /*c830*/  STL [R1+0xd4], R188 ;  /* 0x0000d4bc01007387 */ /* 0x0003e20000100800 */
[----:B------:R-:W-:-:S03]  /*c840*/  SEL R190, R190, RZ, !P0 ;  /* 0x000000ffbebe7207 */ /* 0x000fc60004000000 */
[----:B------:R-:W-:Y:S01]  /*c850*/  STL [R1+0xe0], R2 ;  /* 0x0000e00201007387 */ /* 0x000fe20000100800 */
[----:B------:R-:W-:Y:S01]  /*c860*/  IMAD.MOV.U32 R191, RZ, RZ, R188 ;  /* 0x000000ffffbf7224 */ /* 0x000fe200078e00bc */
[----:B------:R-:W-:Y:S02]  /*c870*/  ISETP.NE.U32.AND P1, PT, R190, RZ, PT ;  /* 0x000000ffbe00720c */ /* 0x000fe40003f25070 */
[----:B------:R4:W-:Y:S01]  /*c880*/  STL [R1+0xdc], R5 ;  /* 0x0000dc0501007387 */ /* 0x0009e20000100800 */
[----:B------:R-:W-:-:S03]  /*c890*/  IMAD.MOV.U32 R190, RZ, RZ, R185 ;  /* 0x000000ffffbe7224 */ /* 0x000fc600078e00b9 */
[----:B-1----:R-:W2:Y:S04]  /*c8a0*/  LDL.LU R188, [R1+0xf4] ;  /* 0x0000f40001bc7983 */ /* 0x002ea80000300800 */
[----:B------:R-:W2:Y:S04]  /*c8b0*/  LDL.LU R185, [R1+0xf8] ;  /* 0x0000f80001b97983 */ /* 0x000ea80000300800 */
[----:B------:R1:W-:Y:S01]  /*c8c0*/  LDGSTS.E [R222+0xc000], desc[UR16][R190.64], P2 ;  /* 0x0c000000bede7fae */ /* 0x0003e20009121850 */
[----:B------:R-:W-:Y:S01]  /*c8d0*/  ISETP.GT.AND P2, PT, R181, 0x2a, PT ;  /* 0x0000002ab500780c */ /* 0x000fe20003f44270 */
[----:B-1----:R-:W-:Y:S01]  /*c8e0*/  IMAD.MOV.U32 R190, RZ, RZ, R2 ;  /* 0x000000ffffbe7224 */ /* 0x002fe200078e0002 */
[----:B------:R-:W-:-:S02]  /*c8f0*/  MOV R191, R5 ;  /* 0x0000000500bf7202 */ /* 0x000fc40000000f00 */
        /* <DEDUP_REMOVED lines=9> */
[----:B------:R-:W-:Y:S03]  /*c990*/  STL [R1+0xe8], R3 ;  /* 0x0000e80301007387 */ /* 0x000fe60000100800 */
[----:B------:R-:W-:Y:S01]  /*c9a0*/  MOV R191, R182 ;  /* 0x000000b600bf7202 */ /* 0x000fe20000000f00 */
[----:B------:R1:W-:Y:S01]  /*c9b0*/  STL [R1+0xe4], R182 ;  /* 0x0000e4b601007387 */ /* 0x0003e20000100800 */
[----:B------:R-:W-:-:S03]  /*c9c0*/  IMAD.X R189, R189, 0x1, R183, P4 ;  /* 0x00000001bdbd7824 */ /* 0x000fc600020e06b7 */
[----:B------:R2:W-:Y:S01]  /*c9d0*/  STL [R1+0xf0], R0 ;  /* 0x0000f00001007387 */ /* 0x0005e20000100800 */
[----:B------:R-:W-:-:S03]  /*c9e0*/  IMAD.MOV.U32 R190, RZ, RZ, R3 ;  /* 0x000000ffffbe7224 */ /* 0x000fc600078e0003 */
        /* <DEDUP_REMOVED lines=9> */
[----:B------:R1:W-:Y:S03]  /*ca80*/  LDGSTS.E [R222+0x8008], desc[UR16][R190.64], P2 ;  /* 0x08008000bede7fae */ /* 0x0003e60009121850 */
[----:B------:R-:W-:Y:S01]  /*ca90*/  IMAD.X R188, R188, 0x1, R183, P3 ;  /* 0x00000001bcbc7824 */ /* 0x000fe200018e06b7 */
[----:B-1----:R-:W-:-:S04]  /*caa0*/  SEL R190, RZ, 0x4, !P1 ;  /* 0x00000004ffbe7807 */ /* 0x002fc80004800000 */
[----:B------:R-:W-:Y:S01]  /*cab0*/  SEL R190, R190, RZ, !P0 ;  /* 0x000000ffbebe7207 */ /* 0x000fe20004000000 */
[----:B------:R-:W-:-:S03]  /*cac0*/  IMAD.MOV.U32 R191, RZ, RZ, R188 ;  /* 0x000000ffffbf7224 */ /* 0x000fc600078e00bc */
[----:B------:R-:W-:Y:S02]  /*cad0*/  ISETP.NE.U32.AND P1, PT, R190, RZ, PT ;  /* 0x000000ffbe00720c */ /* 0x000fe40003f25070 */
[----:B------:R-:W-:-:S05]  /*cae0*/  MOV R190, R185 ;  /* 0x000000b900be7202 */ /* 0x000fca0000000f00 */
[----:B------:R1:W-:Y:S01]  /*caf0*/  LDGSTS.E [R222+0xc008], desc[UR16][R190.64], P2 ;  /* 0x0c008000bede7fae */ /* 0x0003e20009121850 */
[-C--:B----4-:R-:W-:Y:S02]  /*cb00*/  IADD3 R5, P2, R5, R184.reuse, RZ ;  /* 0x000000b805057210 */ /* 0x090fe40007f5e0ff */
[----:B------:R-:W-:Y:S01]  /*cb10*/  IADD3 R2, P3, R2, R184, RZ ;  /* 0x000000b802027210 */ /* 0x000fe20007f7e0ff */
[----:B------:R-:W-:Y:S01]  /*cb20*/  STL [R1+0xf8], R185 ;  /* 0x0000f8b901007387 */ /* 0x000fe20000100800 */
[----:B-1----:R-:W-:-:S03]  /*cb30*/  MOV R190, R5 ;  /* 0x0000000500be7202 */ /* 0x002fc60000000f00 */
[----:B------:R-:W-:Y:S04]  /*cb40*/  STL [R1+0xf4], R188 ;  /* 0x0000f4bc01007387 */ /* 0x000fe80000100800 */
[----:B------:R-:W-:Y:S01]  /*cb50*/  STL [R1+0x100], R5 ;  /* 0x0001000501007387 */ /* 0x000fe20000100800 */
[----:B---3--:R-:W-:-:S04]  /*cb60*/  IMAD.X R182, R182, 0x1, R183, P2 ;  /* 0x00000001b6b67824 */ /* 0x008fc800010e06b7 */
[----:B------:R-:W-:Y:S02]  /*cb70*/  IMAD.MOV.U32 R191, RZ, RZ, R182 ;  /* 0x000000ffffbf7224 */ /* 0x000fe400078e00b6 */
[----:B------:R-:W-:-:S03]  /*cb80*/  IMAD.X R3, R3, 0x1, R183, P3 ;  /* 0x0000000103037824 */ /* 0x000fc600018e06b7 */
[----:B------:R1:W-:Y:S04]  /*cb90*/  LDGSTS.E [R222+0x800c], desc[UR16][R190.64], P1 ;  /* 0x0800c000bede7fae */ /* 0x0003e80008921850 */
[----:B------:R-:W-:Y:S04]  /*cba0*/  STL [R1+0xfc], R182 ;  /* 0x0000fcb601007387 */ /* 0x000fe80000100800 */
[----:B------:R-:W-:Y:S01]  /*cbb0*/  STL [R1+0x108], R2 ;  /* 0x0001080201007387 */ /* 0x000fe20000100800 */
[----:B-1----:R-:W-:Y:S02]  /*cbc0*/  IMAD.MOV.U32 R190, RZ, RZ, R2 ;  /* 0x000000ffffbe7224 */ /* 0x002fe400078e0002 */
[----:B------:R-:W-:Y:S01]  /*cbd0*/  IMAD.MOV.U32 R191, RZ, RZ, R3 ;  /* 0x000000ffffbf7224 */ /* 0x000fe200078e0003 */
        /* <DEDUP_REMOVED lines=160> */
[--C-:B------:R-:W-:Y:S01]  /*d5e0*/  IMAD.X R207, R207, 0x1, R183.reuse, P1 ;  /* 0x00000001cfcf7824 */ /* 0x100fe200008e06b7 */
        /* <DEDUP_REMOVED lines=26> */
[----:B------:R-:W-:-:S04]  /*d790*/  IADD3.X R215, R215, R183, RZ, P4, !PT ;  /* 0x000000b7d7d77210 */ /* 0x000fc800027fe4ff */
[----:B------:R1:W-:Y:S01]  /*d7a0*/  LDGSTS.E [R222+0x4004], desc[UR16][R190.64], P1 ;  /* 0x04004000bede7fae */ /* 0x0003e20008921850 */
[----:B------:R-:W-:Y:S02]  /*d7b0*/  ISETP.GT.AND P1, PT, R181, 0x13, PT ;  /* 0x00000013b500780c */ /* 0x000fe40003f24270 */
[----:B------:R-:W-:Y:S01]  /*d7c0*/  IADD3 R218, P3, R218, R184, RZ ;  /* 0x000000b8dada7210 */ /* 0x000fe20007f7e0ff */
[----:B-1----:R-:W-:Y:S01]  /*d7d0*/  IMAD.MOV.U32 R190, RZ, RZ, R216 ;  /* 0x000000ffffbe7224 */ /* 0x002fe200078e00d8 */
[----:B------:R-:W-:-:S05]  /*d7e0*/  MOV R191, R215 ;  /* 0x000000d700bf7202 */ /* 0x000fca0000000f00 */
[----:B------:R1:W-:Y:S01]  /*d7f0*/  LDGSTS.E [R222+0x8], desc[UR16][R190.64], P2 ;  /* 0x00008000bede7fae */ /* 0x0003e20009121850 */
[----:B------:R-:W-:Y:S01]  /*d800*/  IMAD.X R217, R217, 0x1, R183, P3 ;  /* 0x00000001d9d97824 */ /* 0x000fe200018e06b7 */
[----:B------:R-:W-:Y:S02]  /*d810*/  IADD3 R220, P4, R220, R184, RZ ;  /* 0x000000b8dcdc7210 */ /* 0x000fe40007f9e0ff */
        /* <DEDUP_REMOVED lines=13> */
[----:B-1----:R-:W-:-:S04]  /*d8f0*/  SEL R190, RZ, 0x4, !P2 ;  /* 0x00000004ffbe7807 */ /* 0x002fc80005000000 */
[----:B------:R-:W-:Y:S01]  /*d900*/  SEL R190, R190, RZ, !P0 ;  /* 0x000000ffbebe7207 */ /* 0x000fe20004000000 */
[----:B------:R-:W-:-:S03]  /*d910*/  IMAD.MOV.U32 R191, RZ, RZ, R221 ;  /* 0x000000ffffbf7224 */ /* 0x000fc600078e00dd */
[----:B------:R-:W-:Y:S01]  /*d920*/  ISETP.NE.U32.AND P2, PT, R190, RZ, PT ;  /* 0x000000ffbe00720c */ /* 0x000fe20003f45070 */
[----:B------:R-:W-:-:S05]  /*d930*/  IMAD.MOV.U32 R190, RZ, RZ, R223 ;  /* 0x000000ffffbe7224 */ /* 0x000fca00078e00df */
[----:B------:R1:W-:Y:S01]  /*d940*/  LDGSTS.E [R222+0x400c], desc[UR16][R190.64], P1 ;  /* 0x0400c000bede7fae */ /* 0x0003e20008921850 */
[----:B--2---:R-:W-:-:S04]  /*d950*/  IADD3 R0, P4, R0, R184, RZ ;  /* 0x000000b800007210 */ /* 0x004fc80007f9e0ff */
[----:B---3--:R-:W-:Y:S01]  /*d960*/  IADD3.X R3, R3, R183, RZ, P4, !PT ;  /* 0x000000b703037210 */ /* 0x008fe200027fe4ff */
[----:B------:R-:W-:Y:S03]  /*d970*/  STL [R1+0x150], R0 ;  /* 0x0001500001007387 */ /* 0x000fe60000100800 */
[----:B-1----:R-:W-:Y:S01]  /*d980*/  MOV R191, R3 ;  /* 0x0000000300bf7202 */ /* 0x002fe20000000f00 */
        /* <DEDUP_REMOVED lines=10> */
[--C-:B------:R-:W-:Y:S02]  /*da30*/  IMAD.X R188, R188, 0x1, R183.reuse, P3 ;  /* 0x00000001bcbc7824 */ /* 0x100fe400018e06b7 */
[----:B------:R-:W-:Y:S01]  /*da40*/  IMAD.X R5, R5, 0x1, R183, P4 ;  /* 0x0000000105057824 */ /* 0x000fe200020e06b7 */
[----:B------:R-:W-:Y:S01]  /*da50*/  STL [R1+0x158], R185 ;  /* 0x000158b901007387 */ /* 0x000fe20000100800 */
[----:B-1----:R-:W-:-:S03]  /*da60*/  SEL R190, RZ, 0x4, !P1 ;  /* 0x00000004ffbe7807 */ /* 0x002fc60004800000 */
[----:B------:R1:W-:Y:S01]  /*da70*/  STL [R1+0x154], R188 ;  /* 0x000154bc01007387 */ /* 0x0003e20000100800 */
[----:B------:R-:W-:-:S03]  /*da80*/  SEL R190, R190, RZ, !P0 ;  /* 0x000000ffbebe7207 */ /* 0x000fc60004000000 */
[----:B------:R-:W-:Y:S01]  /*da90*/  STL [R1+0x160], R2 ;  /* 0x0001600201007387 */ /* 0x000fe20000100800 */
[----:B------:R-:W-:Y:S02]  /*daa0*/  MOV R191, R188 ;  /* 0x000000bc00bf7202 */ /* 0x000fe40000000f00 */
[----:B------:R-:W-:Y:S01]  /*dab0*/  ISETP.NE.U32.AND P1, PT, R190, RZ, PT ;  /* 0x000000ffbe00720c */ /* 0x000fe20003f25070 */
[----:B------:R4:W-:Y:S01]  /*dac0*/  STL [R1+0x15c], R5 ;  /* 0x00015c0501007387 */ /* 0x0009e20000100800 */
[----:B------:R-:W-:-:S03]  /*dad0*/  IMAD.MOV.U32 R190, RZ, RZ, R185 ;  /* 0x000000ffffbe7224 */ /* 0x000fc600078e00b9 */
[----:B-1----:R-:W2:Y:S04]  /*dae0*/  LDL.LU R188, [R1+0x174] ;  /* 0x0001740001bc7983 */ /* 0x002ea80000300800 */
[----:B------:R-:W2:Y:S04]  /*daf0*/  LDL.LU R185, [R1+0x178] ;  /* 0x0001780001b97983 */ /* 0x000ea80000300800 */
[----:B------:R1:W-:Y:S01]  /*db00*/  LDGSTS.E [R222+0xc000], desc[UR16][R190.64], P2 ;  /* 0x0c000000bede7fae */ /* 0x0003e20009121850 */
[----:B------:R-:W-:Y:S01]  /*db10*/  ISETP.GT.AND P2, PT, R181, 0x32, PT ;  /* 0x00000032b500780c */ /* 0x000fe20003f44270 */
[----:B-1----:R-:W-:-:S02]  /*db20*/  IMAD.MOV.U32 R190, RZ, RZ, R2 ;  /* 0x000000ffffbe7224 */ /* 0x002fc400078e0002 */
[----:B------:R-:W-:Y:S02]  /*db30*/  IMAD.MOV.U32 R191, RZ, RZ, R5 ;  /* 0x000000ffffbf7224 */ /* 0x000fe400078e0005 */
[----:B----4-:R-:W4:Y:S04]  /*db40*/  LDL.LU R5, [R1+0x180] ;  /* 0x0001800001057983 */ /* 0x010f280000300800 */
[----:B------:R-:W4:Y:S04]  /*db50*/  LDL.LU R2, [R1+0x188] ;  /* 0x0001880001027983 */ /* 0x000f280000300800 */
[----:B------:R1:W-:Y:S02]  /*db60*/  LDGSTS.E [R222+0x8004], desc[UR16][R190.64], P1 ;  /* 0x08004000bede7fae */ /* 0x0003e40008921850 */
[----:B-1----:R-:W-:-:S04]  /*db70*/  SEL R190, RZ, 0x4, !P2 ;  /* 0x00000004ffbe7807 */ /* 0x002fc80005000000 */
[----:B------:R-:W-:-:S04]  /*db80*/  SEL R190, R190, RZ, !P0 ;  /* 0x000000ffbebe7207 */ /* 0x000fc80004000000 */
[----:B------:R-:W-:Y:S02]  /*db90*/  ISETP.NE.U32.AND P2, PT, R190, RZ, PT ;  /* 0x000000ffbe00720c */ /* 0x000fe40003f45070 */
[----:B---3--:R-:W-:-:S05]  /*dba0*/  IADD3 R3, P3, R3, R184, RZ ;  /* 0x000000b803037210 */ /* 0x008fca0007f7e0ff */
[----:B--2---:R-:W-:Y:S01]  /*dbb0*/  IMAD.X R182, R182, 0x1, R183, P3 ;  /* 0x00000001b6b67824 */ /* 0x004fe200018e06b7 */
[----:B------:R-:W-:Y:S01]  /*dbc0*/  IADD3 R0, P4, R0, R184, RZ ;  /* 0x000000b800007210 */ /* 0x000fe20007f9e0ff */
[----:B------:R-:W-:Y:S02]  /*dbd0*/  STL [R1+0x168], R3 ;  /* 0x0001680301007387 */ /* 0x000fe40000100800 */
[----:B------:R-:W-:Y:S02]  /*dbe0*/  IMAD.MOV.U32 R191, RZ, RZ, R182 ;  /* 0x000000ffffbf7224 */ /* 0x000fe400078e00b6 */
[----:B------:R1:W-:Y:S01]  /*dbf0*/  STL [R1+0x164], R182 ;  /* 0x000164b601007387 */ /* 0x0003e20000100800 */
[----:B------:R-:W-:-:S03]  /*dc00*/  IADD3.X R189, R189, R183, RZ, P4, !PT ;  /* 0x000000b7bdbd7210 */ /* 0x000fc600027fe4ff */
[----:B------:R2:W-:Y:S04]  /*dc10*/  STL [R1+0x170], R0 ;  /* 0x0001700001007387 */ /* 0x0005e80000100800 */
[----:B-1----:R-:W3:Y:S01]  /*dc20*/  LDL.LU R182, [R1+0x17c] ;  /* 0x00017c0001b67983 */ /* 0x002ee20000300800 */
[----:B------:R-:W-:-:S03]  /*dc30*/  IMAD.MOV.U32 R190, RZ, RZ, R3 ;  /* 0x000000ffffbe7224 */ /* 0x000fc600078e0003 */
[----:B------:R-:W-:Y:S04]  /*dc40*/  STL [R1+0x16c], R189 ;  /* 0x00016cbd01007387 */ /* 0x000fe80000100800 */
[----:B------:R-:W3:Y:S04]  /*dc50*/  LDL.LU R3, [R1+0x184] ;  /* 0x0001840001037983 */ /* 0x000ee80000300800 */
[----:B------:R1:W-:Y:S02]  /*dc60*/  LDGSTS.E [R222+0xc004], desc[UR16][R190.64], P1 ;  /* 0x0c004000bede7fae */ /* 0x0003e40008921850 */
[----:B-1----:R-:W-:-:S02]  /*dc70*/  IMAD.MOV.U32 R190, RZ, RZ, R0 ;  /* 0x000000ffffbe7224 */ /* 0x002fc400078e0000 */
[----:B--2---:R-:W2:Y:S01]  /*dc80*/  LDL R0, [R1+0x534] ;  /* 0x0005340001007983 */ /* 0x004ea20000100800 */
[----:B------:R-:W-:Y:S02]  /*dc90*/  MOV R191, R189 ;  /* 0x000000bd00bf7202 */ /* 0x000fe40000000f00 */
[----:B------:R-:W-:Y:S02]  /*dca0*/  ISETP.GT.AND P1, PT, R181, 0x33, PT ;  /* 0x00000033b500780c */ /* 0x000fe40003f24270 */
[----:B------:R-:W-:Y:S01]  /*dcb0*/  IADD3 R185, P3, R185, R184, RZ ;  /* 0x000000b8b9b97210 */ /* 0x000fe20007f7e0ff */
[----:B------:R1:W-:Y:S04]  /*dcc0*/  LDGSTS.E [R222+0x8008], desc[UR16][R190.64], P2 ;  /* 0x08008000bede7fae */ /* 0x0003e80009121850 */
[----:B------:R-:W-:Y:S01]  /*dcd0*/  IMAD.X R188, R188, 0x1, R183, P3 ;  /* 0x00000001bcbc7824 */ /* 0x000fe200018e06b7 */
        /* <DEDUP_REMOVED lines=12> */
[----:B---3--:R-:W-:-:S05]  /*dda0*/  IADD3.X R182, R182, R183, RZ, P2, !PT ;  /* 0x000000b7b6b67210 */ /* 0x008fca00017fe4ff */
[----:B------:R-:W-:Y:S02]  /*ddb0*/  IMAD.MOV.U32 R191, RZ, RZ, R182 ;  /* 0x000000ffffbf7224 */ /* 0x000fe400078e00b6 */
[----:B------:R-:W-:-:S03]  /*ddc0*/  IMAD.X R3, R3, 0x1, R183, P3 ;  /* 0x0000000103037824 */ /* 0x000fc600018e06b7 */
[----:B------:R1:W-:Y:S04]  /*ddd0*/  LDGSTS.E [R222+0x800c], desc[UR16][R190.64], P1 ;  /* 0x0800c000bede7fae */ /* 0x0003e80008921850 */
[----:B------:R-:W-:Y:S04]  /*dde0*/  STL [R1+0x17c], R182 ;  /* 0x00017cb601007387 */ /* 0x000fe80000100800 */
[----:B------:R-:W-:Y:S01]  /*ddf0*/  STL [R1+0x188], R2 ;  /* 0x0001880201007387 */ /* 0x000fe20000100800 */
[----:B-1----:R-:W-:Y:S01]  /*de00*/  MOV R190, R2 ;  /* 0x0000000200be7202 */ /* 0x002fe20000000f00 */
[----:B------:R-:W-:-:S02]  /*de10*/  IMAD.MOV.U32 R191, RZ, RZ, R3 ;  /* 0x000000ffffbf7224 */ /* 0x000fc400078e0003 */
        /* <DEDUP_REMOVED lines=10> */
[----:B------:R-:W-:Y:S01]  /*dec0*/  IMAD.X R226, R226, 0x1, R183, P3 ;  /* 0x00000001e2e27824 */ /* 0x000fe200018e06b7 */
[----:B------:R-:W-:Y:S01]  /*ded0*/  SEL R190, R190, RZ, !P0 ;  /* 0x000000ffbebe7207 */ /* 0x000fe20004000000 */
[----:B------:R-:W4:Y:S01]  /*dee0*/  LDL.LU R185, [R1+0x198] ;  /* 0x0001980001b97983 */ /* 0x000f220000300800 */
[----:B------:R-:W-:-:S02]  /*def0*/  IADD3 R225, P1, R225, R184, RZ ;  /* 0x000000b8e1e17210 */ /* 0x000fc40007f3e0ff */
[----:B------:R-:W-:Y:S01]  /*df00*/  ISETP.NE.U32.AND P2, PT, R190, RZ, PT ;  /* 0x000000ffbe00720c */ /* 0x000fe20003f45070 */
[--C-:B------:R-:W-:Y:S01]  /*df10*/  IMAD.X R228, R228, 0x1, R183.reuse, P4 ;  /* 0x00000001e4e47824 */ /* 0x100fe200020e06b7 */
[----:B------:R-:W-:Y:S01]  /*df20*/  IADD3 R231, P3, R231, R184, RZ ;  /* 0x000000b8e7e77210 */ /* 0x000fe20007f7e0ff */
[----:B------:R-:W-:Y:S01]  /*df30*/  IMAD.X R224, R224, 0x1, R183, P1 ;  /* 0x00000001e0e07824 */ /* 0x000fe200008e06b7 */
[----:B------:R-:W-:Y:S01]  /*df40*/  MOV R190, R225 ;  /* 0x000000e100be7202 */ /* 0x000fe20000000f00 */
[----:B------:R-:W4:Y:S02]  /*df50*/  LDL.LU R5, [R1+0x19c] ;  /* 0x00019c0001057983 */ /* 0x000f240000300800 */
[----:B------:R-:W-:Y:S01]  /*df60*/  IMAD.MOV.U32 R191, RZ, RZ, R224 ;  /* 0x000000ffffbf7224 */ /* 0x000fe200078e00e0 */
[----:B------:R-:W-:Y:S01]  /*df70*/  ISETP.GT.AND P1, PT, R181, 0x15, PT ;  /* 0x00000015b500780c */ /* 0x000fe20003f24270 */
[----:B------:R-:W4:Y:S04]  /*df80*/  LDL.LU R2, [R1+0x1a0] ;  /* 0x0001a00001027983 */ /* 0x000f280000300800 */
[----:B------:R1:W-:Y:S02]  /*df90*/  LDGSTS.E [R222], desc[UR16][R190.64], P2 ;  /* 0x00000000bede7fae */ /* 0x0003e40009121850 */
[----:B-1----:R-:W-:-:S04]  /*dfa0*/  SEL R190, RZ, 0x4, !P1 ;  /* 0x00000004ffbe7807 */ /* 0x002fc80004800000 */
[----:B------:R-:W-:Y:S01]  /*dfb0*/  SEL R190, R190, RZ, !P0 ;  /* 0x000000ffbebe7207 */ /* 0x000fe20004000000 */
[----:B------:R-:W-:-:S03]  /*dfc0*/  IMAD.MOV.U32 R191, RZ, RZ, R226 ;  /* 0x000000ffffbf7224 */ /* 0x000fc600078e00e2 */
[----:B------:R-:W-:Y:S02]  /*dfd0*/  ISETP.NE.U32.AND P1, PT, R190, RZ, PT ;  /* 0x000000ffbe00720c */ /* 0x000fe40003f25070 */
[----:B------:R-:W-:-:S05]  /*dfe0*/  MOV R190, R227 ;  /* 0x000000e300be7202 */ /* 0x000fca0000000f00 */
[----:B------:R1:W-:Y:S01]  /*dff0*/  LDGSTS.E [R222+0x4000], desc[UR16][R190.64], P2 ;  /* 0x04000000bede7fae */ /* 0x0003e20009121850 */
[----:B------:R-:W-:Y:S01]  /*e000*/  ISETP.GT.AND P2, PT, R181, 0x16, PT ;  /* 0x00000016b500780c */ /* 0x000fe20003f44270 */
        /* <DEDUP_REMOVED lines=32> */
[----:B-1----:R-:W-:-:S04]  /*e210*/  SEL R190, RZ, 0x4, !P2 ;  /* 0x00000004ffbe7807 */ /* 0x002fc80005000000 */
[----:B------:R-:W-:Y:S01]  /*e220*/  SEL R190, R190, RZ, !P0 ;  /* 0x000000ffbebe7207 */ /* 0x000fe20004000000 */
[----:B------:R-:W-:-:S03]  /*e230*/  IMAD.MOV.U32 R191, RZ, RZ, R238 ;  /* 0x000000ffffbf7224 */ /* 0x000fc600078e00ee */
        /* <DEDUP_REMOVED lines=9> */
[----:B------:R-:W-:-:S03]  /*e2d0*/  MOV R190, R0 ;  /* 0x0000000000be7202 */ /* 0x000fc60000000f00 */
        /* <DEDUP_REMOVED lines=17> */
[----:B------:R-:W-:-:S03]  /*e3f0*/  MOV R190, R185 ;  /* 0x000000b900be7202 */ /* 0x000fc60000000f00 */
        /* <DEDUP_REMOVED lines=12> */
[----:B---3--:R-:W-:-:S04]  /*e4c0*/  IADD3 R3, P3, R3, R184, RZ ;  /* 0x000000b803037210 */ /* 0x008fc80007f7e0ff */
[----:B--2---:R-:W-:Y:S01]  /*e4d0*/  IADD3.X R182, R182, R183, RZ, P3, !PT ;  /* 0x000000b7b6b67210 */ /* 0x004fe20001ffe4ff */
[----:B------:R-:W-:Y:S01]  /*e4e0*/  STL [R1+0x1a8], R3 ;  /* 0x0001a80301007387 */ /* 0x000fe20000100800 */
[----:B------:R-:W-:-:S03]  /*e4f0*/  IADD3 R0, P4, R0, R184, RZ ;  /* 0x000000b800007210 */ /* 0x000fc60007f9e0ff */
[----:B------:R1:W-:Y:S01]  /*e500*/  STL [R1+0x1a4], R182 ;  /* 0x0001a4b601007387 */ /* 0x0003e20000100800 */
[----:B------:R-:W-:-:S03]  /*e510*/  IMAD.MOV.U32 R191, RZ, RZ, R182 ;  /* 0x000000ffffbf7224 */ /* 0x000fc600078e00b6 */
[----:B------:R2:W-:Y:S01]  /*e520*/  STL [R1+0x1b0], R0 ;  /* 0x0001b00001007387 */ /* 0x0005e20000100800 */
[----:B------:R-:W-:-:S03]  /*e530*/  IMAD.X R189, R189, 0x1, R183, P4 ;  /* 0x00000001bdbd7824 */ /* 0x000fc600020e06b7 */
[----:B-1----:R-:W3:Y:S01]  /*e540*/  LDL.LU R182, [R1+0x1bc] ;  /* 0x0001bc0001b67983 */ /* 0x002ee20000300800 */
[----:B------:R-:W-:-:S03]  /*e550*/  IMAD.MOV.U32 R190, RZ, RZ, R3 ;  /* 0x000000ffffbe7224 */ /* 0x000fc600078e0003 */
[----:B------:R1:W-:Y:S04]  /*e560*/  STL [R1+0x1ac], R189 ;  /* 0x0001acbd01007387 */ /* 0x0003e80000100800 */
[----:B------:R-:W3:Y:S04]  /*e570*/  LDL.LU R3, [R1+0x1c4] ;  /* 0x0001c40001037983 */ /* 0x000ee80000300800 */
[----:B------:R1:W-:Y:S02]  /*e580*/  LDGSTS.E [R222+0xc004], desc[UR16][R190.64], P1 ;  /* 0x0c004000bede7fae */ /* 0x0003e40008921850 */
[----:B-1----:R-:W-:-:S02]  /*e590*/  MOV R190, R0 ;  /* 0x0000000000be7202 */ /* 0x002fc40000000f00 */
[----:B--2---:R-:W2:Y:S01]  /*e5a0*/  LDL R0, [R1+0x530] ;  /* 0x0005300001007983 */ /* 0x004ea20000100800 */
[----:B------:R-:W-:Y:S01]  /*e5b0*/  IMAD.MOV.U32 R191, RZ, RZ, R189 ;  /* 0x000000ffffbf7224 */ /* 0x000fe200078e00bd */
[----:B------:R-:W-:Y:S02]  /*e5c0*/  ISETP.GT.AND P1, PT, R181, 0x37, PT ;  /* 0x00000037b500780c */ /* 0x000fe40003f24270 */
[----:B------:R-:W-:Y:S02]  /*e5d0*/  IADD3 R185, P3, R185, R184, RZ ;  /* 0x000000b8b9b97210 */ /* 0x000fe40007f7e0ff */
[----:B------:R1:W-:Y:S03]  /*e5e0*/  LDGSTS.E [R222+0x8008], desc[UR16][R190.64], P2 ;  /* 0x08008000bede7fae */ /* 0x0003e60009121850 */
[----:B------:R-:W-:Y:S01]  /*e5f0*/  IMAD.X R188, R188, 0x1, R183, P3 ;  /* 0x00000001bcbc7824 */ /* 0x000fe200018e06b7 */
[----:B-1----:R-:W-:-:S04]  /*e600*/  SEL R190, RZ, 0x4, !P1 ;  /* 0x00000004ffbe7807 */ /* 0x002fc80004800000 */
[----:B------:R-:W-:Y:S02]  /*e610*/  SEL R190, R190, RZ, !P0 ;  /* 0x000000ffbebe7207 */ /* 0x000fe40004000000 */
[----:B------:R-:W-:Y:S02]  /*e620*/  MOV R191, R188 ;  /* 0x000000bc00bf7202 */ /* 0x000fe40000000f00 */
[----:B------:R-:W-:Y:S01]  /*e630*/  ISETP.NE.U32.AND P1, PT, R190, RZ, PT ;  /* 0x000000ffbe00720c */ /* 0x000fe20003f25070 */
[----:B------:R-:W-:-:S05]  /*e640*/  IMAD.MOV.U32 R190, RZ, RZ, R185 ;  /* 0x000000ffffbe7224 */ /* 0x000fca00078e00b9 */
[----:B------:R1:W-:Y:S01]  /*e650*/  LDGSTS.E [R222+0xc008], desc[UR16][R190.64], P2 ;  /* 0x0c008000bede7fae */ /* 0x0003e20009121850 */
[-C--:B----4-:R-:W-:Y:S02]  /*e660*/  IADD3 R5, P2, R5, R184.reuse, RZ ;  /* 0x000000b805057210 */ /* 0x090fe40007f5e0ff */
[----:B------:R-:W-:Y:S01]  /*e670*/  IADD3 R2, P3, R2, R184, RZ ;  /* 0x000000b802027210 */ /* 0x000fe20007f7e0ff */
[----:B------:R4:W-:Y:S02]  /*e680*/  STL [R1+0x1b8], R185 ;  /* 0x0001b8b901007387 */ /* 0x0009e40000100800 */
[----:B-1----:R-:W-:Y:S02]  /*e690*/  IMAD.MOV.U32 R190, RZ, RZ, R5 ;  /* 0x000000ffffbe7224 */ /* 0x002fe400078e0005 */
[----:B------:R-:W-:Y:S04]  /*e6a0*/  STL [R1+0x1b4], R188 ;  /* 0x0001b4bc01007387 */ /* 0x000fe80000100800 */
[----:B------:R-:W-:Y:S01]  /*e6b0*/  STL [R1+0x1c0], R5 ;  /* 0x0001c00501007387 */ /* 0x000fe20000100800 */
[----:B---3--:R-:W-:-:S05]  /*e6c0*/  IMAD.X R182, R182, 0x1, R183, P2 ;  /* 0x00000001b6b67824 */ /* 0x008fca00010e06b7 */
[----:B------:R-:W-:Y:S01]  /*e6d0*/  MOV R191, R182 ;  /* 0x000000b600bf7202 */ /* 0x000fe20000000f00 */
[----:B------:R-:W-:-:S04]  /*e6e0*/  IMAD.X R3, R3, 0x1, R183, P3 ;  /* 0x0000000103037824 */ /* 0x000fc800018e06b7 */
[----:B------:R1:W-:Y:S04]  /*e6f0*/  LDGSTS.E [R222+0x800c], desc[UR16][R190.64], P1 ;  /* 0x0800c000bede7fae */ /* 0x0003e80008921850 */
[----:B------:R3:W-:Y:S01]  /*e700*/  STL [R1+0x1bc], R182 ;  /* 0x0001bcb601007387 */ /* 0x0007e20000100800 */
[----:B-1----:R-:W-:Y:S02]  /*e710*/  IMAD.MOV.U32 R190, RZ, RZ, R2 ;  /* 0x000000ffffbe7224 */ /* 0x002fe400078e0002 */
[----:B------:R-:W-:Y:S01]  /*e720*/  IMAD.MOV.U32 R191, RZ, RZ, R3 ;  /* 0x000000ffffbf7224 */ /* 0x000fe200078e0003 */
[----:B------:R1:W-:Y:S04]  /*e730*/  STL [R1+0x1c8], R2 ;  /* 0x0001c80201007387 */ /* 0x0003e80000100800 */
[----:B------:R2:W-:Y:S04]  /*e740*/  LDGSTS.E [R222+0xc00c], desc[UR16][R190.64], P1 ;  /* 0x0c00c000bede7fae */ /* 0x0005e80008921850 */
[----:B------:R1:W-:Y:S01]  /*e750*/  STL [R1+0x1c4], R3 ;  /* 0x0001c40301007387 */ /* 0x0003e20000100800 */
[----:B--2---:R-:W-:-:S03]  /*e760*/  IADD3 R222, R0, UR4, RZ ;  /* 0x0000000400de7c10 */ /* 0x004fc6000fffe0ff */
[----:B------:R-:W2:Y:S04]  /*e770*/  LDL.LU R0, [R1] ;  /* 0x0000000001007983 */ /* 0x000ea80000300800 */
[----:B------:R-:W2:Y:S04]  /*e780*/  LDL.LU R189, [R1+0x4] ;  /* 0x0000040001bd7983 */ /* 0x000ea80000300800 */
[----:B----4-:R-:W4:Y:S04]  /*e790*/  LDL.LU R185, [R1+0x8] ;  /* 0x0000080001b97983 */ /* 0x010f280000300800 */
[----:B---3--:R-:W3:Y:S04]  /*e7a0*/  LDL.LU R182, [R1+0x1cc] ;  /* 0x0001cc0001b67983 */ /* 0x008ee80000300800 */
[----:B-1----:R-:W3:Y:S01]  /*e7b0*/  LDL.LU R2, [R1+0x1d0] ;  /* 0x0001d00001027983 */ /* 0x002ee20000300800 */
[----:B------:R-:W-:-:S04]  /*e7c0*/  ISETP.GT.AND P1, PT, R181, 0x18, PT ;  /* 0x00000018b500780c */ /* 0x000fc80003f24270 */
[----:B------:R-:W-:-:S04]  /*e7d0*/  SEL R190, RZ, 0x4, !P1 ;  /* 0x00000004ffbe7807 */ /* 0x000fc80004800000 */
[----:B------:R-:W-:Y:S02]  /*e7e0*/  SEL R190, R190, RZ, !P0 ;  /* 0x000000ffbebe7207 */ /* 0x000fe40004000000 */
[----:B------:R-:W-:Y:S02]  /*e7f0*/  IADD3 R241, P1, R241, R184, RZ ;  /* 0x000000b8f1f17210 */ /* 0x000fe40007f3e0ff */
[----:B------:R-:W-:-:S03]  /*e800*/  ISETP.NE.U32.AND P2, PT, R190, RZ, PT ;  /* 0x000000ffbe00720c */ /* 0x000fc60003f45070 */
[----:B------:R-:W-:Y:S02]  /*e810*/  IMAD.X R240, R240, 0x1, R183, P1 ;  /* 0x00000001f0f07824 */ /* 0x000fe400008e06b7 */
[----:B------:R-:W-:Y:S02]  /*e820*/  IMAD.MOV.U32 R190, RZ, RZ, R241 ;  /* 0x000000ffffbe7224 */ /* 0x000fe400078e00f1 */
[----:B------:R-:W-:Y:S01]  /*e830*/  IMAD.MOV.U32 R191, RZ, RZ, R240 ;  /* 0x000000ffffbf7224 */ /* 0x000fe200078e00f0 */
[----:B------:R-:W-:Y:S02]  /*e840*/  ISETP.GT.AND P1, PT, R181, 0x19, PT ;  /* 0x00000019b500780c */ /* 0x000fe40003f24270 */
[----:B------:R-:W-:-:S03]  /*e850*/  IADD3 R243, P3, R243, R184, RZ ;  /* 0x000000b8f3f37210 */ /* 0x000fc60007f7e0ff */
[----:B------:R1:W-:Y:S02]  /*e860*/  LDGSTS.E [R222], desc[UR16][R190.64], P2 ;  /* 0x00000000bede7fae */ /* 0x0003e40009121850 */
        /* <DEDUP_REMOVED lines=35> */
[----:B------:R-:W-:Y:S02]  /*eaa0*/  ISETP.GT.AND P2, PT, R181, 0x38, PT ;  /* 0x00000038b500780c */ /* 0x000fe40003f44270 */
[----:B--2---:R-:W-:-:S04]  /*eab0*/  IADD3 R0, P4, R0, R184, RZ ;  /* 0x000000b800007210 */ /* 0x004fc80007f9e0ff */
[----:B------:R-:W-:Y:S01]  /*eac0*/  IADD3.X R252, R252, R183, RZ, P4, !PT ;  /* 0x000000b7fcfc7210 */ /* 0x000fe200027fe4ff */
[----:B------:R2:W-:Y:S01]  /*ead0*/  STL [R1], R0 ;  /* 0x0000000001007387 */ /* 0x0005e20000100800 */
[----:B-1----:R-:W-:-:S03]  /*eae0*/  IMAD.MOV.U32 R190, RZ, RZ, R0 ;  /* 0x000000ffffbe7224 */ /* 0x002fc600078e0000 */
[----:B------:R-:W3:Y:S01]  /*eaf0*/  LDL.LU R188, [R1+0x1d4] ;  /* 0x0001d40001bc7983 */ /* 0x000ee20000300800 */
[----:B------:R-:W-:-:S03]  /*eb00*/  MOV R191, R252 ;  /* 0x000000fc00bf7202 */ /* 0x000fc60000000f00 */
[----:B------:R-:W3:Y:S01]  /*eb10*/  LDL.LU R5, [R1+0x1d8] ;  /* 0x0001d80001057983 */ /* 0x000ee20000300800 */
[----:B----4-:R-:W-:-:S03]  /*eb20*/  IADD3 R185, P3, R185, R184, RZ ;  /* 0x000000b8b9b97210 */ /* 0x010fc60007f7e0ff */
[----:B------:R-:W4:Y:S04]  /*eb30*/  LDL.LU R3, [R1+0x1dc] ;  /* 0x0001dc0001037983 */ /* 0x000f280000300800 */
[----:B--2---:R-:W2:Y:S04]  /*eb40*/  LDL.LU R0, [R1+0x1e0] ;  /* 0x0001e00001007983 */ /* 0x004ea80000300800 */
[----:B------:R1:W-:Y:S01]  /*eb50*/  LDGSTS.E [R222+0xc], desc[UR16][R190.64], P1 ;  /* 0x0000c000bede7fae */ /* 0x0003e20008921850 */
[----:B------:R-:W-:Y:S01]  /*eb60*/  IMAD.X R189, R189, 0x1, R183, P3 ;  /* 0x00000001bdbd7824 */ /* 0x000fe200018e06b7 */
[----:B---3--:R-:W-:-:S02]  /*eb70*/  IADD3 R2, P4, R2, R184, RZ ;  /* 0x000000b802027210 */ /* 0x008fc40007f9e0ff */
[----:B-1----:R-:W-:-:S04]  /*eb80*/  SEL R190, RZ, 0x4, !P2 ;  /* 0x00000004ffbe7807 */ /* 0x002fc80005000000 */
[----:B------:R-:W-:Y:S01]  /*eb90*/  SEL R190, R190, RZ, !P0 ;  /* 0x000000ffbebe7207 */ /* 0x000fe20004000000 */
[----:B------:R-:W-:Y:S01]  /*eba0*/  IMAD.X R182, R182, 0x1, R183, P4 ;  /* 0x00000001b6b67824 */ /* 0x000fe200020e06b7 */
[----:B------:R-:W-:Y:S02]  /*ebb0*/  MOV R191, R189 ;  /* 0x000000bd00bf7202 */ /* 0x000fe40000000f00 */
[----:B------:R-:W-:Y:S01]  /*ebc0*/  ISETP.NE.U32.AND P2, PT, R190, RZ, PT ;  /* 0x000000ffbe00720c */ /* 0x000fe20003f45070 */
[----:B------:R-:W-:Y:S01]  /*ebd0*/  IMAD.MOV.U32 R190, RZ, RZ, R185 ;  /* 0x000000ffffbe7224 */ /* 0x000fe200078e00b9 */
[----:B------:R-:W-:Y:S04]  /*ebe0*/  STL [R1+0x8], R185 ;  /* 0x000008b901007387 */ /* 0x000fe80000100800 */
[----:B------:R-:W-:Y:S04]  /*ebf0*/  STL [R1+0x4], R189 ;  /* 0x000004bd01007387 */ /* 0x000fe80000100800 */
[----:B------:R-:W-:Y:S04]  /*ec00*/  STL [R1+0x1d0], R2 ;  /* 0x0001d00201007387 */ /* 0x000fe80000100800 */
[----:B------:R1:W-:Y:S04]  /*ec10*/  LDGSTS.E [R222+0x400c], desc[UR16][R190.64], P1 ;  /* 0x0400c000bede7fae */ /* 0x0003e80008921850 */
[----:B------:R3:W-:Y:S01]  /*ec20*/  STL [R1+0x1cc], R182 ;  /* 0x0001ccb601007387 */ /* 0x0007e20000100800 */
[----:B-1----:R-:W-:-:S02]  /*ec30*/  IMAD.MOV.U32 R191, RZ, RZ, R182 ;  /* 0x000000ffffbf7224 */ /* 0x002fc400078e00b6 */
[----:B------:R-:W-:Y:S01]  /*ec40*/  IMAD.MOV.U32 R190, RZ, RZ, R2 ;  /* 0x000000ffffbe7224 */ /* 0x000fe200078e0002 */
[----:B---3--:R-:W3:Y:S04]  /*ec50*/  LDL.LU R182, [R1+0x1e4] ;  /* 0x0001e40001b67983 */ /* 0x008ee80000300800 */
[----:B------:R-:W3:Y:S04]  /*ec60*/  LDL.LU R2, [R1+0x1e8] ;  /* 0x0001e80001027983 */ /* 0x000ee80000300800 */
[----:B------:R-:W3:Y:S04]  /*ec70*/  LDL.LU R185, [R1+0x1ec] ;  /* 0x0001ec0001b97983 */ /* 0x000ee80000300800 */
[----:B------:R-:W3:Y:S01]  /*ec80*/  LDL.LU R189, [R1+0x1f0] ;  /* 0x0001f00001bd7983 */ /* 0x000ee20000300800 */
[----:B------:R-:W-:-:S03]  /*ec90*/  ISETP.GT.AND P1, PT, R181, 0x39, PT ;  /* 0x00000039b500780c */ /* 0x000fc60003f24270 */
[----:B------:R1:W-:Y:S02]  /*eca0*/  LDGSTS.E [R222+0x8000], desc[UR16][R190.64], P2 ;  /* 0x08000000bede7fae */ /* 0x0003e40009121850 */
[----:B-1----:R-:W-:-:S04]  /*ecb0*/  SEL R190, RZ, 0x4, !P1 ;  /* 0x00000004ffbe7807 */ /* 0x002fc80004800000 */
[----:B------:R-:W-:-:S04]  /*ecc0*/  SEL R190, R190, RZ, !P0 ;  /* 0x000000ffbebe7207 */ /* 0x000fc80004000000 */
[----:B------:R-:W-:Y:S02]  /*ecd0*/  ISETP.NE.U32.AND P1, PT, R190, RZ, PT ;  /* 0x000000ffbe00720c */ /* 0x000fe40003f25070 */
[----:B------:R-:W-:-:S05]  /*ece0*/  IADD3 R5, P3, R5, R184, RZ ;  /* 0x000000b805057210 */ /* 0x000fca0007f7e0ff */
[----:B------:R-:W-:Y:S01]  /*ecf0*/  IMAD.X R188, R188, 0x1, R183, P3 ;  /* 0x00000001bcbc7824 */ /* 0x000fe200018e06b7 */
[----:B--2---:R-:W-:Y:S01]  /*ed00*/  IADD3 R0, P4, R0, R184, RZ ;  /* 0x000000b800007210 */ /* 0x004fe20007f9e0ff */
[----:B------:R-:W-:Y:S02]  /*ed10*/  IMAD.MOV.U32 R190, RZ, RZ, R5 ;  /* 0x000000ffffbe7224 */ /* 0x000fe400078e0005 */
[----:B------:R-:W-:Y:S01]  /*ed20*/  IMAD.MOV.U32 R191, RZ, RZ, R188 ;  /* 0x000000ffffbf7224 */ /* 0x000fe200078e00bc */
[----:B----4-:R-:W-:Y:S01]  /*ed30*/  IADD3.X R3, R3, R183, RZ, P4, !PT ;  /* 0x000000b703037210 */ /* 0x010fe200027fe4ff */
[----:B------:R-:W-:Y:S04]  /*ed40*/  STL [R1+0x1d8], R5 ;  /* 0x0001d80501007387 */ /* 0x000fe80000100800 */
[----:B------:R1:W-:Y:S04]  /*ed50*/  STL [R1+0x1d4], R188 ;  /* 0x0001d4bc01007387 */ /* 0x0003e80000100800 */
[----:B------:R-:W-:Y:S04]  /*ed60*/  STL [R1+0x1e0], R0 ;  /* 0x0001e00001007387 */ /* 0x000fe80000100800 */
[----:B------:R2:W-:Y:S04]  /*ed70*/  LDGSTS.E [R222+0xc000], desc[UR16][R190.64], P2 ;  /* 0x0c000000bede7fae */ /* 0x0005e80009121850 */
[----:B------:R4:W-:Y:S04]  /*ed80*/  STL [R1+0x1dc], R3 ;  /* 0x0001dc0301007387 */ /* 0x0009e80000100800 */
[----:B-1----:R-:W3:Y:S01]  /*ed90*/  LDL.LU R188, [R1+0x1f4] ;  /* 0x0001f40001bc7983 */ /* 0x002ee20000300800 */
[----:B--2---:R-:W-:-:S03]  /*eda0*/  MOV R191, R3 ;  /* 0x0000000300bf7202 */ /* 0x004fc60000000f00 */
[----:B----4-:R-:W2:Y:S01]  /*edb0*/  LDL.LU R3, [R1+0x1f8] ;  /* 0x0001f80001037983 */ /* 0x010ea20000300800 */
[----:B------:R-:W-:-:S03]  /*edc0*/  IMAD.MOV.U32 R190, RZ, RZ, R0 ;  /* 0x000000ffffbe7224 */ /* 0x000fc600078e0000 */
[----:B------:R-:W4:Y:S04]  /*edd0*/  LDL.LU R5, [R1+0x200] ;  /* 0x0002000001057983 */ /* 0x000f280000300800 */
[----:B------:R-:W4:Y:S04]  /*ede0*/  LDL.LU R0, [R1+0x208] ;  /* 0x0002080001007983 */ /* 0x000f280000300800 */
[----:B------:R1:W-:Y:S01]  /*edf0*/  LDGSTS.E [R222+0x8004], desc[UR16][R190.64], P1 ;  /* 0x08004000bede7fae */ /* 0x0003e20008921850 */
[----:B---3--:R-:W-:-:S05]  /*ee00*/  IADD3 R2, P3, R2, R184, RZ ;  /* 0x000000b802027210 */ /* 0x008fca0007f7e0ff */
[----:B------:R-:W-:Y:S01]  /*ee10*/  IMAD.X R182, R182, 0x1, R183, P3 ;  /* 0x00000001b6b67824 */ /* 0x000fe200018e06b7 */
[----:B------:R-:W-:Y:S01]  /*ee20*/  IADD3 R189, P4, R189, R184, RZ ;  /* 0x000000b8bdbd7210 */ /* 0x000fe20007f9e0ff */
[----:B------:R-:W-:Y:S03]  /*ee30*/  STL [R1+0x1e8], R2 ;  /* 0x0001e80201007387 */ /* 0x000fe60000100800 */
[----:B-1----:R-:W-:Y:S01]  /*ee40*/  MOV R191, R182 ;  /* 0x000000b600bf7202 */ /* 0x002fe20000000f00 */
[----:B------:R1:W-:Y:S04]  /*ee50*/  STL [R1+0x1e4], R182 ;  /* 0x0001e4b601007387 */ /* 0x0003e80000100800 */
[----:B------:R-:W-:Y:S04]  /*ee60*/  STL [R1+0x1f0], R189 ;  /* 0x0001f0bd01007387 */ /* 0x000fe80000100800 */
[----:B-1----:R-:W3:Y:S01]  /*ee70*/  LDL.LU R182, [R1+0x1fc] ;  /* 0x0001fc0001b67983 */ /* 0x002ee20000300800 */
[----:B------:R-:W-:-:S04]  /*ee80*/  ISETP.GT.AND P2, PT, R181, 0x3a, PT ;  /* 0x0000003ab500780c */ /* 0x000fc80003f44270 */
[----:B------:R-:W-:Y:S01]  /*ee90*/  SEL R190, RZ, 0x4, !P2 ;  /* 0x00000004ffbe7807 */ /* 0x000fe20005000000 */
[----:B------:R-:W-:-:S03]  /*eea0*/  IMAD.X R185, R185, 0x1, R183, P4 ;  /* 0x00000001b9b97824 */ /* 0x000fc600020e06b7 */
[----:B------:R-:W-:Y:S02]  /*eeb0*/  SEL R190, R190, RZ, !P0 ;  /* 0x000000ffbebe7207 */ /* 0x000fe40004000000 */
[----:B------:R1:W-:Y:S02]  /*eec0*/  STL [R1+0x1ec], R185 ;  /* 0x0001ecb901007387 */ /* 0x0003e40000100800 */
[----:B------:R-:W-:Y:S01]  /*eed0*/  ISETP.NE.U32.AND P2, PT, R190, RZ, PT ;  /* 0x000000ffbe00720c */ /* 0x000fe20003f45070 */
[----:B------:R-:W-:Y:S02]  /*eee0*/  IMAD.MOV.U32 R190, RZ, RZ, R2 ;  /* 0x000000ffffbe7224 */ /* 0x000fe400078e0002 */
[----:B------:R-:W3:Y:S04]  /*eef0*/  LDL.LU R2, [R1+0x204] ;  /* 0x0002040001027983 */ /* 0x000ee80000300800 */
[----:B------:R1:W-:Y:S01]  /*ef00*/  LDGSTS.E [R222+0xc004], desc[UR16][R190.64], P1 ;  /* 0x0c004000bede7fae */ /* 0x0003e20008921850 */
[----:B------:R-:W-:Y:S01]  /*ef10*/  ISETP.GT.AND P1, PT, R181, 0x3b, PT ;  /* 0x0000003bb500780c */ /* 0x000fe20003f24270 */
[----:B-1----:R-:W-:-:S02]  /*ef20*/  IMAD.MOV.U32 R190, RZ, RZ, R189 ;  /* 0x000000ffffbe7224 */ /* 0x002fc400078e00bd */
[----:B------:R-:W-:Y:S02]  /*ef30*/  IMAD.MOV.U32 R191, RZ, RZ, R185 ;  /* 0x000000ffffbf7224 */ /* 0x000fe400078e00b9 */
[----:B------:R-:W3:Y:S04]  /*ef40*/  LDL.LU R185, [R1+0x564] ;  /* 0x0005640001b97983 */ /* 0x000ee80000300800 */
        /* <DEDUP_REMOVED lines=9> */
[-C--:B----4-:R-:W-:Y:S02]  /*efe0*/  IADD3 R5, P2, R5, R184.reuse, RZ ;  /* 0x000000b805057210 */ /* 0x090fe40007f5e0ff */
[----:B------:R-:W-:Y:S01]  /*eff0*/  IADD3 R0, P3, R0, R184, RZ ;  /* 0x000000b800007210 */ /* 0x000fe20007f7e0ff */
[----:B------:R2:W-:Y:S04]  /*f000*/  STL [R1+0x1f8], R3 ;  /* 0x0001f80301007387 */ /* 0x0005e80000100800 */
[----:B------:R-:W-:Y:S01]  /*f010*/  STL [R1+0x1f4], R188 ;  /* 0x0001f4bc01007387 */ /* 0x000fe20000100800 */
[----:B-1----:R-:W-:-:S03]  /*f020*/  MOV R190, R5 ;  /* 0x0000000500be7202 */ /* 0x002fc60000000f00 */
[----:B--2---:R-:W2:Y:S04]  /*f030*/  LDL.LU R3, [R1+0x10] ;  /* 0x0000100001037983 */ /* 0x004ea80000300800 */
[----:B------:R-:W-:Y:S01]  /*f040*/  STL [R1+0x200], R5 ;  /* 0x0002000501007387 */ /* 0x000fe20000100800 */
[----:B---3--:R-:W-:-:S04]  /*f050*/  IMAD.X R182, R182, 0x1, R183, P2 ;  /* 0x00000001b6b67824 */ /* 0x008fc800010e06b7 */
[----:B------:R-:W-:Y:S01]  /*f060*/  IMAD.MOV.U32 R191, RZ, RZ, R182 ;  /* 0x000000ffffbf7224 */ /* 0x000fe200078e00b6 */
[----:B------:R-:W-:Y:S04]  /*f070*/  STL [R1+0x1fc], R182 ;  /* 0x0001fcb601007387 */ /* 0x000fe80000100800 */
[----:B------:R1:W-:Y:S04]  /*f080*/  LDGSTS.E [R222+0x800c], desc[UR16][R190.64], P1 ;  /* 0x0800c000bede7fae */ /* 0x0003e80008921850 */
[----:B------:R3:W-:Y:S01]  /*f090*/  STL [R1+0x208], R0 ;  /* 0x0002080001007387 */ /* 0x0007e20000100800 */
[----:B------:R-:W-:-:S03]  /*f0a0*/  IMAD.X R2, R2, 0x1, R183, P3 ;  /* 0x0000000102027824 */ /* 0x000fc600018e06b7 */
[----:B------:R-:W4:Y:S01]  /*f0b0*/  LDL R189, [R1+0x528] ;  /* 0x0005280001bd7983 */ /* 0x000f220000100800 */
[----:B-1----:R-:W-:Y:S02]  /*f0c0*/  IMAD.MOV.U32 R190, RZ, RZ, R0 ;  /* 0x000000ffffbe7224 */ /* 0x002fe400078e0000 */
[----:B---3--:R-:W1:Y:S01]  /*f0d0*/  S2R R0, SR_TID.X ;  /* 0x0000000000007919 */ /* 0x008e620000002100 */
[----:B------:R3:W-:Y:S04]  /*f0e0*/  STL [R1+0x204], R2 ;  /* 0x0002040201007387 */ /* 0x0007e80000100800 */
[----:B------:R-:W4:Y:S01]  /*f0f0*/  LDL.LU R188, [R1+0xc] ;  /* 0x00000c0001bc7983 */ /* 0x000f220000300800 */
[----:B------:R-:W-:-:S03]  /*f100*/  IMAD.MOV.U32 R191, RZ, RZ, R2 ;  /* 0x000000ffffbf7224 */ /* 0x000fc600078e0002 */
[----:B------:R-:W4:Y:S04]  /*f110*/  LDL.LU R182, [R1+0x14] ;  /* 0x0000140001b67983 */ /* 0x000f280000300800 */
[----:B------:R3:W-:Y:S01]  /*f120*/  LDGSTS.E [R222+0xc00c], desc[UR16][R190.64], P1 ;  /* 0x0c00c000bede7fae */ /* 0x0007e20008921850 */
[----:B------:R-:W-:-:S03]  /*f130*/  ISETP.GT.AND P1, PT, R181, 0x1c, PT ;  /* 0x0000001cb500780c */ /* 0x000fc60003f24270 */
[----:B------:R-:W4:Y:S04]  /*f140*/  LDL.LU R5, [R1+0x18] ;  /* 0x0000180001057983 */ /* 0x000f280000300800 */
[----:B---3--:R-:W3:Y:S01]  /*f150*/  LDL.LU R2, [R1+0x1c] ;  /* 0x00001c0001027983 */ /* 0x008ee20000300800 */
[----:B------:R-:W-:Y:S02]  /*f160*/  SEL R190, RZ, 0x4, !P1 ;  /* 0x00000004ffbe7807 */ /* 0x000fe40004800000 */
[----:B-1----:R-:W-:-:S04]  /*f170*/  LOP3.LUT R0, R0, 0x3f, RZ, 0xc0, !PT ;  /* 0x0000003f00007812 */ /* 0x002fc800078ec0ff */
[----:B------:R-:W-:Y:S02]  /*f180*/  ISETP.GE.AND P1, PT, R0, R181, PT ;  /* 0x000000b50000720c */ /* 0x000fe40003f26270 */
[----:B------:R-:W3:Y:S01]  /*f190*/  LDL.LU R0, [R1+0x20] ;  /* 0x0000200001007983 */ /* 0x000ee20000300800 */
[----:B------:R-:W-:-:S04]  /*f1a0*/  SEL R190, R190, RZ, !P0 ;  /* 0x000000ffbebe7207 */ /* 0x000fc80004000000 */
[----:B------:R-:W-:Y:S02]  /*f1b0*/  ISETP.NE.U32.AND P2, PT, R190, RZ, PT ;  /* 0x000000ffbe00720c */ /* 0x000fe40003f45070 */
[----:B------:R-:W-:-:S04]  /*f1c0*/  SEL R190, RZ, 0x4, P1 ;  /* 0x00000004ffbe7807 */ /* 0x000fc80000800000 */
[----:B------:R-:W-:-:S04]  /*f1d0*/  SEL R190, R190, RZ, !P0 ;  /* 0x000000ffbebe7207 */ /* 0x000fc80004000000 */
[----:B------:R-:W-:Y:S02]  /*f1e0*/  ISETP.NE.U32.AND P1, PT, R190, RZ, PT ;  /* 0x000000ffbe00720c */ /* 0x000fe40003f25070 */
[----:B--2---:R-:W-:-:S05]  /*f1f0*/  IADD3 R3, P3, R3, R184, RZ ;  /* 0x000000b803037210 */ /* 0x004fca0007f7e0ff */
[----:B------:R-:W-:Y:S01]  /*f200*/  IMAD.MOV.U32 R190, RZ, RZ, R3 ;  /* 0x000000ffffbe7224 */ /* 0x000fe200078e0003 */
[----:B------:R-:W-:Y:S01]  /*f210*/  STL [R1+0x10], R3 ;  /* 0x0000100301007387 */ /* 0x000fe20000100800 */
[----:B----4-:R-:W-:Y:S01]  /*f220*/  VIADD R222, R189, UR4 ;  /* 0x00000004bdde7c36 */ /* 0x010fe20008000000 */
[----:B------:R-:W-:Y:S02]  /*f230*/  IADD3.X R188, R188, R183, RZ, P3, !PT ;  /* 0x000000b7bcbc7210 */ /* 0x000fe40001ffe4ff */
[----:B------:R-:W-:-:S03]  /*f240*/  ISETP.GT.AND P3, PT, R181, 0x1d, PT ;  /* 0x0000001db500780c */ /* 0x000fc60003f64270 */
[----:B------:R-:W-:-:S05]  /*f250*/  IMAD.MOV.U32 R191, RZ, RZ, R188 ;  /* 0x000000ffffbf7224 */ /* 0x000fca00078e00bc */
[----:B------:R1:W-:Y:S01]  /*f260*/  LDGSTS.E [R222], desc[UR16][R190.64], P2 ;  /* 0x00000000bede7fae */ /* 0x0003e20009121850 */
[----:B------:R-:W-:-:S04]  /*f270*/  IADD3 R5, P4, R5, R184, RZ ;  /* 0x000000b805057210 */ /* 0x000fc80007f9e0ff */
[----:B------:R-:W-:Y:S02]  /*f280*/  IADD3.X R182, R182, R183, RZ, P4, !PT ;  /* 0x000000b7b6b67210 */ /* 0x000fe400027fe4ff */
[----:B-1----:R-:W-:-:S04]  /*f290*/  SEL R190, RZ, 0x4, !P3 ;  /* 0x00000004ffbe7807 */ /* 0x002fc80005800000 */
[----:B------:R-:W-:Y:S01]  /*f2a0*/  SEL R190, R190, RZ, !P0 ;  /* 0x000000ffbebe7207 */ /* 0x000fe20004000000 */
[----:B------:R1:W-:Y:S01]  /*f2b0*/  STL [R1+0xc], R188 ;  /* 0x00000cbc01007387 */ /* 0x0003e20000100800 */
[----:B---3--:R-:W-:Y:S01]  /*f2c0*/  IADD3 R0, P5, R0, R184, RZ ;  /* 0x000000b800007210 */ /* 0x008fe20007fbe0ff */
[----:B------:R-:W-:Y:S01]  /*f2d0*/  IMAD.MOV.U32 R191, RZ, RZ, R182 ;  /* 0x000000ffffbf7224 */ /* 0x000fe200078e00b6 */
[----:B------:R-:W-:Y:S01]  /*f2e0*/  ISETP.NE.U32.AND P3, PT, R190, RZ, PT ;  /* 0x000000ffbe00720c */ /* 0x000fe20003f65070 */
[----:B------:R-:W-:Y:S01]  /*f2f0*/  IMAD.MOV.U32 R190, RZ, RZ, R5 ;  /* 0x000000ffffbe7224 */ /* 0x000fe200078e0005 */
[----:B------:R-:W2:Y:S01]  /*f300*/  LDL.LU R189, [R1+0x28] ;  /* 0x0000280001bd7983 */ /* 0x000ea20000300800 */
[----:B------:R-:W-:-:S03]  /*f310*/  IMAD.X R2, R2, 0x1, R183, P5 ;  /* 0x0000000102027824 */ /* 0x000fc600028e06b7 */
[----:B-1----:R-:W3:Y:S04]  /*f320*/  LDL.LU R188, [R1+0x2c] ;  /* 0x00002c0001bc7983 */ /* 0x002ee80000300800 */
[----:B------:R-:W4:Y:S04]  /*f330*/  LDL.LU R3, [R1+0x30] ;  /* 0x0000300001037983 */ /* 0x000f280000300800 */
[----:B------:R-:W-:Y:S04]  /*f340*/  STL [R1+0x18], R5 ;  /* 0x0000180501007387 */ /* 0x000fe80000100800 */
[----:B------:R1:W-:Y:S04]  /*f350*/  STL [R1+0x14], R182 ;  /* 0x000014b601007387 */ /* 0x0003e80000100800 */
[----:B------:R1:W-:Y:S04]  /*f360*/  LDGSTS.E [R222+0x4000], desc[UR16][R190.64], P2 ;  /* 0x04000000bede7fae */ /* 0x0003e80009121850 */
[----:B------:R-:W-:Y:S04]  /*f370*/  STL [R1+0x20], R0 ;  /* 0x0000200001007387 */ /* 0x000fe80000100800 */
[----:B------:R1:W-:Y:S02]  /*f380*/  STL [R1+0x1c], R2 ;  /* 0x00001c0201007387 */ /* 0x0003e40000100800 */
[----:B-1----:R-:W-:Y:S01]  /*f390*/  MOV R190, R0 ;  /* 0x0000000000be7202 */ /* 0x002fe20000000f00 */
[----:B------:R-:W-:Y:S01]  /*f3a0*/  IMAD.MOV.U32 R191, RZ, RZ, R2 ;  /* 0x000000ffffbf7224 */ /* 0x000fe200078e0002 */
[----:B------:R-:W3:Y:S04]  /*f3b0*/  LDL.LU R182, [R1+0x34] ;  /* 0x0000340001b67983 */ /* 0x000ee80000300800 */
[----:B------:R-:W3:Y:S04]  /*f3c0*/  LDL.LU R5, [R1+0x38] ;  /* 0x0000380001057983 */ /* 0x000ee80000300800 */
[----:B------:R-:W3:Y:S04]  /*f3d0*/  LDL.LU R2, [R1+0x3c] ;  /* 0x00003c0001027983 */ /* 0x000ee80000300800 */
[----:B------:R-:W3:Y:S04]  /*f3e0*/  LDL.LU R0, [R1+0x40] ;  /* 0x0000400001007983 */ /* 0x000ee80000300800 */
[----:B------:R1:W-:Y:S04]  /*f3f0*/  LDGSTS.E [R222+0x4], desc[UR16][R190.64], P3 ;  /* 0x00004000bede7fae */ /* 0x0003e80009921850 */
[----:B------:R-:W3:Y:S01]  /*f400*/  LDL.LU R191, [R1+0x24] ;  /* 0x0000240001bf7983 */ /* 0x000ee20000300800 */
[----:B------:R-:W-:-:S04]  /*f410*/  ISETP.GT.AND P2, PT, R181, 0x1e, PT ;  /* 0x0000001eb500780c */ /* 0x000fc80003f44270 */
[----:B-1----:R-:W-:-:S04]  /*f420*/  SEL R190, RZ, 0x4, !P2 ;  /* 0x00000004ffbe7807 */ /* 0x002fc80005000000 */
[----:B------:R-:W-:-:S04]  /*f430*/  SEL R190, R190, RZ, !P0 ;  /* 0x000000ffbebe7207 */ /* 0x000fc80004000000 */
[----:B------:R-:W-:Y:S02]  /*f440*/  ISETP.NE.U32.AND P2, PT, R190, RZ, PT ;  /* 0x000000ffbe00720c */ /* 0x000fe40003f45070 */
[----:B--2---:R-:W-:-:S04]  /*f450*/  IADD3 R189, P4, R189, R184, RZ ;  /* 0x000000b8bdbd7210 */ /* 0x004fc80007f9e0ff */
[----:B------:R-:W-:Y:S02]  /*f460*/  MOV R190, R189 ;  /* 0x000000bd00be7202 */ /* 0x000fe40000000f00 */
[----:B----4-:R-:W-:Y:S01]  /*f470*/  IADD3 R3, P5, R3, R184, RZ ;  /* 0x000000b803037210 */ /* 0x010fe20007fbe0ff */
[----:B------:R-:W-:Y:S04]  /*f480*/  STL [R1+0x28], R189 ;  /* 0x000028bd01007387 */ /* 0x000fe80000100800 */
[--C-:B---3--:R-:W-:Y:S02]  /*f490*/  IMAD.X R188, R188, 0x1, R183.reuse, P5 ;  /* 0x00000001bcbc7824 */ /* 0x108fe400028e06b7 */
[----:B------:R-:W-:-:S05]  /*f4a0*/  IMAD.X R191, R191, 0x1, R183, P4 ;  /* 0x00000001bfbf7824 */ /* 0x000fca00020e06b7 */
[----:B------:R1:W-:Y:S04]  /*f4b0*/  STL [R1+0x24], R191 ;  /* 0x000024bf01007387 */ /* 0x0003e80000100800 */
[----:B------:R2:W-:Y:S01]  /*f4c0*/  LDGSTS.E [R222+0x4004], desc[UR16][R190.64], P3 ;  /* 0x04004000bede7fae */ /* 0x0005e20009921850 */
[----:B------:R-:W-:Y:S02]  /*f4d0*/  ISETP.GT.AND P3, PT, R181, 0x1f, PT ;  /* 0x0000001fb500780c */ /* 0x000fe40003f64270 */
[----:B------:R-:W-:Y:S01]  /*f4e0*/  IADD3 R5, P4, R5, R184, RZ ;  /* 0x000000b805057210 */ /* 0x000fe20007f9e0ff */
[----:B--2---:R-:W-:Y:S02]  /*f4f0*/  IMAD.MOV.U32 R190, RZ, RZ, R3 ;  /* 0x000000ffffbe7224 */ /* 0x004fe400078e0003 */
[----:B-1----:R-:W-:-:S05]  /*f500*/  IMAD.MOV.U32 R191, RZ, RZ, R188 ;  /* 0x000000ffffbf7224 */ /* 0x002fca00078e00bc */
[----:B------:R1:W-:Y:S01]  /*f510*/  LDGSTS.E [R222+0x8], desc[UR16][R190.64], P2 ;  /* 0x00008000bede7fae */ /* 0x0003e20009121850 */
[----:B------:R-:W-:Y:S01]  /*f520*/  IMAD.X R182, R182, 0x1, R183, P4 ;  /* 0x00000001b6b67824 */ /* 0x000fe200020e06b7 */
[----:B------:R-:W-:Y:S02]  /*f530*/  IADD3 R0, P5, R0, R184, RZ ;  /* 0x000000b800007210 */ /* 0x000fe40007fbe0ff */
[----:B-1----:R-:W-:-:S04]  /*f540*/  SEL R190, RZ, 0x4, !P3 ;  /* 0x00000004ffbe7807 */ /* 0x002fc80005800000 */
[----:B------:R-:W-:Y:S01]  /*f550*/  SEL R190, R190, RZ, !P0 ;  /* 0x000000ffbebe7207 */ /* 0x000fe20004000000 */
[----:B------:R-:W-:Y:S01]  /*f560*/  STL [R1+0x30], R3 ;  /* 0x0000300301007387 */ /* 0x000fe20000100800 */
[----:B------:R-:W-:Y:S02]  /*f570*/  IMAD.MOV.U32 R191, RZ, RZ, R182 ;  /* 0x000000ffffbf7224 */ /* 0x000fe400078e00b6 */
[----:B------:R-:W-:Y:S01]  /*f580*/  ISETP.NE.U32.AND P3, PT, R190, RZ, PT ;  /* 0x000000ffbe00720c */ /* 0x000fe20003f65070 */
[----:B------:R1:W-:Y:S01]  /*f590*/  STL [R1+0x2c], R188 ;  /* 0x00002cbc01007387 */ /* 0x0003e20000100800 */
[----:B------:R-:W-:Y:S01]  /*f5a0*/  IMAD.MOV.U32 R190, RZ, RZ, R5 ;  /* 0x000000ffffbe7224 */ /* 0x000fe200078e0005 */
[----:B------:R-:W-:Y:S02]  /*f5b0*/  IADD3.X R2, R2, R183, RZ, P5, !PT ;  /* 0x000000b702027210 */ /* 0x000fe40002ffe4ff */
[----:B------:R-:W2:Y:S04]  /*f5c0*/  LDL.LU R189, [R1+0x48] ;  /* 0x0000480001bd7983 */ /* 0x000ea80000300800 */
[----:B------:R3:W-:Y:S04]  /*f5d0*/  LDGSTS.E [R222+0x4008], desc[UR16][R190.64], P2 ;  /* 0x04008000bede7fae */ /* 0x0007e80009121850 */
[----:B-1----:R-:W4:Y:S04]  /*f5e0*/  LDL.LU R188, [R1+0x20c] ;  /* 0x00020c0001bc7983 */ /* 0x002f280000300800 */
[----:B------:R-:W4:Y:S04]  /*f5f0*/  LDL.LU R3, [R1+0x210] ;  /* 0x0002100001037983 */ /* 0x000f280000300800 */
[----:B------:R-:W-:Y:S01]  /*f600*/  STL [R1+0x38], R5 ;  /* 0x0000380501007387 */ /* 0x000fe20000100800 */
[----:B---3--:R-:W-:Y:S01]  /*f610*/  IMAD.MOV.U32 R190, RZ, RZ, R0 ;  /* 0x000000ffffbe7224 */ /* 0x008fe200078e0000 */
[----:B------:R-:W-:-:S02]  /*f620*/  MOV R191, R2 ;  /* 0x0000000200bf7202 */ /* 0x000fc40000000f00 */
[----:B------:R1:W-:Y:S04]  /*f630*/  STL [R1+0x34], R182 ;  /* 0x000034b601007387 */ /* 0x0003e80000100800 */
[----:B------:R-:W-:Y:S04]  /*f640*/  STL [R1+0x40], R0 ;  /* 0x0000400001007387 */ /* 0x000fe80000100800 */
[----:B------:R3:W-:Y:S04]  /*f650*/  STL [R1+0x3c], R2 ;  /* 0x00003c0201007387 */ /* 0x0007e80000100800 */
[----:B-1----:R-:W4:Y:S04]  /*f660*/  LDL.LU R182, [R1+0x214] ;  /* 0x0002140001b67983 */ /* 0x002f280000300800 */
[----:B------:R-:W4:Y:S04]  /*f670*/  LDL.LU R5, [R1+0x218] ;  /* 0x0002180001057983 */ /* 0x000f280000300800 */
[----:B---3--:R-:W3:Y:S04]  /*f680*/  LDL.LU R2, [R1+0x21c] ;  /* 0x00021c0001027983 */ /* 0x008ee80000300800 */
[----:B------:R-:W3:Y:S04]  /*f690*/  LDL.LU R0, [R1+0x220] ;  /* 0x0002200001007983 */ /* 0x000ee80000300800 */
[----:B------:R1:W-:Y:S04]  /*f6a0*/  LDGSTS.E [R222+0xc], desc[UR16][R190.64], P3 ;  /* 0x0000c000bede7fae */ /* 0x0003e80009921850 */
[----:B------:R-:W3:Y:S01]  /*f6b0*/  LDL.LU R191, [R1+0x44] ;  /* 0x0000440001bf7983 */ /* 0x000ee20000300800 */
[----:B------:R-:W-:-:S04]  /*f6c0*/  ISETP.GT.AND P2, PT, R181, 0x3c, PT ;  /* 0x0000003cb500780c */ /* 0x000fc80003f44270 */
[----:B-1----:R-:W-:-:S04]  /*f6d0*/  SEL R190, RZ, 0x4, !P2 ;  /* 0x00000004ffbe7807 */ /* 0x002fc80005000000 */
[----:B------:R-:W-:-:S04]  /*f6e0*/  SEL R190, R190, RZ, !P0 ;  /* 0x000000ffbebe7207 */ /* 0x000fc80004000000 */
[----:B------:R-:W-:Y:S02]  /*f6f0*/  ISETP.NE.U32.AND P2, PT, R190, RZ, PT ;  /* 0x000000ffbe00720c */ /* 0x000fe40003f45070 */
[----:B--2---:R-:W-:-:S05]  /*f700*/  IADD3 R189, P4, R189, R184, RZ ;  /* 0x000000b8bdbd7210 */ /* 0x004fca0007f9e0ff */
[----:B------:R-:W-:Y:S01]  /*f710*/  IMAD.MOV.U32 R190, RZ, RZ, R189 ;  /* 0x000000ffffbe7224 */ /* 0x000fe200078e00bd */
[-C--:B----4-:R-:W-:Y:S01]  /*f720*/  IADD3 R3, P5, R3, R184.reuse, RZ ;  /* 0x000000b803037210 */ /* 0x090fe20007fbe0ff */
[----:B------:R-:W-:Y:S04]  /*f730*/  STL [R1+0x48], R189 ;  /* 0x000048bd01007387 */ /* 0x000fe80000100800 */
[--C-:B------:R-:W-:Y:S01]  /*f740*/  IMAD.X R188, R188, 0x1, R183.reuse, P5 ;  /* 0x00000001bcbc7824 */ /* 0x100fe200028e06b7 */
[----:B---3--:R-:W-:Y:S01]  /*f750*/  IADD3 R0, P5, R0, R184, RZ ;  /* 0x000000b800007210 */ /* 0x008fe20007fbe0ff */
[----:B------:R-:W-:-:S05]  /*f760*/  IMAD.X R191, R191, 0x1, R183, P4 ;  /* 0x00000001bfbf7824 */ /* 0x000fca00020e06b7 */
[----:B------:R1:W-:Y:S04]  /*f770*/  STL [R1+0x44], R191 ;  /* 0x000044bf01007387 */ /* 0x0003e80000100800 */
        /* <DEDUP_REMOVED lines=8> */
[----:B------:R-:W3:Y:S01]  /*f800*/  LDL.LU R3, [R1+0x228] ;  /* 0x0002280001037983 */ /* 0x000ee20000300800 */
[----:B------:R-:W-:-:S03]  /*f810*/  IMAD.X R182, R182, 0x1, R183, P4 ;  /* 0x00000001b6b67824 */ /* 0x000fc600020e06b7 */
[----:B------:R1:W-:Y:S01]  /*f820*/  LDGSTS.E [R222+0x8000], desc[UR16][R190.64], P2 ;  /* 0x08000000bede7fae */ /* 0x0003e20009121850 */
[----:B------:R-:W-:-:S03]  /*f830*/  IMAD.X R2, R2, 0x1, R183, P5 ;  /* 0x0000000102027824 */ /* 0x000fc600028e06b7 */
[----:B------:R-:W-:Y:S01]  /*f840*/  STL [R1+0x218], R5 ;  /* 0x0002180501007387 */ /* 0x000fe20000100800 */
[----:B-1----:R-:W-:-:S03]  /*f850*/  SEL R190, RZ, 0x4, !P3 ;  /* 0x00000004ffbe7807 */ /* 0x002fc60005800000 */
[----:B------:R1:W-:Y:S01]  /*f860*/  STL [R1+0x214], R182 ;  /* 0x000214b601007387 */ /* 0x0003e20000100800 */
[----:B------:R-:W-:Y:S01]  /*f870*/  SEL R190, R190, RZ, !P0 ;  /* 0x000000ffbebe7207 */ /* 0x000fe20004000000 */
[----:B------:R-:W-:Y:S02]  /*f880*/  IMAD.MOV.U32 R191, RZ, RZ, R182 ;  /* 0x000000ffffbf7224 */ /* 0x000fe400078e00b6 */
[----:B------:R-:W-:Y:S01]  /*f890*/  STL [R1+0x220], R0 ;  /* 0x0002200001007387 */ /* 0x000fe20000100800 */
[----:B------:R-:W-:Y:S02]  /*f8a0*/  ISETP.NE.U32.AND P3, PT, R190, RZ, PT ;  /* 0x000000ffbe00720c */ /* 0x000fe40003f65070 */
[----:B------:R-:W-:Y:S01]  /*f8b0*/  MOV R190, R5 ;  /* 0x0000000500be7202 */ /* 0x000fe20000000f00 */
[----:B-1----:R-:W4:Y:S04]  /*f8c0*/  LDL.LU R182, [R1+0x22c] ;  /* 0x00022c0001b67983 */ /* 0x002f280000300800 */
[----:B------:R1:W-:Y:S04]  /*f8d0*/  STL [R1+0x21c], R2 ;  /* 0x00021c0201007387 */ /* 0x0003e80000100800 */
[----:B------:R-:W4:Y:S04]  /*f8e0*/  LDL.LU R5, [R1+0x230] ;  /* 0x0002300001057983 */ /* 0x000f280000300800 */
[----:B------:R1:W-:Y:S02]  /*f8f0*/  LDGSTS.E [R222+0xc000], desc[UR16][R190.64], P2 ;  /* 0x0c000000bede7fae */ /* 0x0003e40009121850 */
[----:B-1----:R-:W-:-:S02]  /*f900*/  IMAD.MOV.U32 R191, RZ, RZ, R2 ;  /* 0x000000ffffbf7224 */ /* 0x002fc400078e0002 */
[----:B------:R-:W-:Y:S01]  /*f910*/  IMAD.MOV.U32 R190, RZ, RZ, R0 ;  /* 0x000000ffffbe7224 */ /* 0x000fe200078e0000 */
[----:B------:R-:W4:Y:S04]  /*f920*/  LDL.LU R2, [R1+0x234] ;  /* 0x0002340001027983 */ /* 0x000f280000300800 */
[----:B------:R-:W4:Y:S01]  /*f930*/  LDL.LU R0, [R1+0x238] ;  /* 0x0002380001007983 */ /* 0x000f220000300800 */
[----:B------:R-:W-:-:S03]  /*f940*/  ISETP.GT.AND P2, PT, R181, 0x3e, PT ;  /* 0x0000003eb500780c */ /* 0x000fc60003f44270 */
[----:B------:R1:W-:Y:S02]  /*f950*/  LDGSTS.E [R222+0x8004], desc[UR16][R190.64], P3 ;  /* 0x08004000bede7fae */ /* 0x0003e40009921850 */
[----:B-1----:R-:W-:-:S04]  /*f960*/  SEL R190, RZ, 0x4, !P2 ;  /* 0x00000004ffbe7807 */ /* 0x002fc80005000000 */
[----:B------:R-:W-:-:S04]  /*f970*/  SEL R190, R190, RZ, !P0 ;  /* 0x000000ffbebe7207 */ /* 0x000fc80004000000 */
[----:B------:R-:W-:Y:S02]  /*f980*/  ISETP.NE.U32.AND P2, PT, R190, RZ, PT ;  /* 0x000000ffbe00720c */ /* 0x000fe40003f45070 */
[----:B---3--:R-:W-:-:S04]  /*f990*/  IADD3 R3, P4, R3, R184, RZ ;  /* 0x000000b803037210 */ /* 0x008fc80007f9e0ff */
[----:B--2---:R-:W-:Y:S01]  /*f9a0*/  IADD3.X R188, R188, R183, RZ, P4, !PT ;  /* 0x000000b7bcbc7210 */ /* 0x004fe200027fe4ff */
[----:B------:R-:W-:-:S04]  /*f9b0*/  IMAD.MOV.U32 R190, RZ, RZ, R3 ;  /* 0x000000ffffbe7224 */ /* 0x000fc800078e0003 */
[----:B------:R-:W-:-:S05]  /*f9c0*/  IMAD.MOV.U32 R191, RZ, RZ, R188 ;  /* 0x000000ffffbf7224 */ /* 0x000fca00078e00bc */
[----:B------:R1:W-:Y:S04]  /*f9d0*/  LDGSTS.E [R222+0xc004], desc[UR16][R190.64], P3 ;  /* 0x0c004000bede7fae */ /* 0x0003e80009921850 */
[----:B------:R2:W-:Y:S04]  /*f9e0*/  STL [R1+0x228], R3 ;  /* 0x0002280301007387 */ /* 0x0005e80000100800 */
[----:B------:R-:W-:Y:S04]  /*f9f0*/  STL [R1+0x224], R188 ;  /* 0x000224bc01007387 */ /* 0x000fe80000100800 */
[----:B------:R-:W3:Y:S04]  /*fa00*/  LDL.LU R189, [R1+0x240] ;  /* 0x0002400001bd7983 */ /* 0x000ee80000300800 */
[----:B--2---:R-:W2:Y:S01]  /*fa10*/  LDL.LU R3, [R1+0x248] ;  /* 0x0002480001037983 */ /* 0x004ea20000300800 */
[----:B----4-:R-:W-:-:S05]  /*fa20*/  IADD3 R5, P3, R5, R184, RZ ;  /* 0x000000b805057210 */ /* 0x010fca0007f7e0ff */
[----:B------:R-:W-:Y:S01]  /*fa30*/  IMAD.X R182, R182, 0x1, R183, P3 ;  /* 0x00000001b6b67824 */ /* 0x000fe200018e06b7 */
[----:B------:R-:W-:-:S04]  /*fa40*/  ISETP.GT.AND P3, PT, R181, 0x3f, PT ;  /* 0x0000003fb500780c */ /* 0x000fc80003f64270 */
[----:B------:R-:W-:Y:S01]  /*fa50*/  SEL R181, RZ, 0x4, !P3 ;  /* 0x00000004ffb57807 */ /* 0x000fe20005800000 */
[----:B-1----:R-:W-:Y:S01]  /*fa60*/  IMAD.MOV.U32 R191, RZ, RZ, R182 ;  /* 0x000000ffffbf7224 */ /* 0x002fe200078e00b6 */
[----:B------:R-:W-:Y:S01]  /*fa70*/  MOV R190, R5 ;  /* 0x0000000500be7202 */ /* 0x000fe20000000f00 */
[----:B------:R-:W-:Y:S01]  /*fa80*/  STL [R1+0x230], R5 ;  /* 0x0002300501007387 */ /* 0x000fe20000100800 */
[----:B------:R-:W-:Y:S02]  /*fa90*/  SEL R181, R181, RZ, !P0 ;  /* 0x000000ffb5b57207 */ /* 0x000fe40004000000 */
[----:B------:R-:W-:Y:S01]  /*faa0*/  IADD3 R0, P4, R0, R184, RZ ;  /* 0x000000b800007210 */ /* 0x000fe20007f9e0ff */
[----:B------:R1:W-:Y:S04]  /*fab0*/  STL [R1+0x22c], R182 ;  /* 0x00022cb601007387 */ /* 0x0003e80000100800 */
[----:B------:R-:W-:Y:S01]  /*fac0*/  IMAD.X R2, R2, 0x1, R183, P4 ;  /* 0x0000000102027824 */ /* 0x000fe200020e06b7 */
[----:B------:R4:W-:Y:S01]  /*fad0*/  LDGSTS.E [R222+0x8008], desc[UR16][R190.64], P2 ;  /* 0x08008000bede7fae */ /* 0x0009e20009121850 */
[----:B------:R-:W-:-:S03]  /*fae0*/  ISETP.NE.U32.AND P0, PT, R181, RZ, PT ;  /* 0x000000ffb500720c */ /* 0x000fc60003f05070 */
[----:B-1----:R-:W2:Y:S04]  /*faf0*/  LDL.LU R182, [R1+0x244] ;  /* 0x0002440001b67983 */ /* 0x002ea80000300800 */
[----:B------:R1:W-:Y:S01]  /*fb00*/  STL [R1+0x238], R0 ;  /* 0x0002380001007387 */ /* 0x0003e20000100800 */
[----:B----4-:R-:W-:-:S03]  /*fb10*/  IMAD.MOV.U32 R190, RZ, RZ, R0 ;  /* 0x000000ffffbe7224 */ /* 0x010fc600078e0000 */
[----:B------:R4:W-:Y:S01]  /*fb20*/  STL [R1+0x234], R2 ;  /* 0x0002340201007387 */ /* 0x0009e20000100800 */
[----:B------:R-:W-:-:S03]  /*fb30*/  MOV R191, R2 ;  /* 0x0000000200bf7202 */ /* 0x000fc60000000f00 */
[----:B------:R-:W2:Y:S04]  /*fb40*/  LDL R181, [R1+0x34c] ;  /* 0x00034c0001b57983 */ /* 0x000ea80000100800 */
[----:B------:R-:W2:Y:S04]  /*fb50*/  LDL.LU R5, [R1+0x24c] ;  /* 0x00024c0001057983 */ /* 0x000ea80000300800 */
[----:B-1----:R-:W2:Y:S04]  /*fb60*/  LDL.LU R0, [R1+0x250] ;  /* 0x0002500001007983 */ /* 0x002ea80000300800 */
[----:B------:R-:W2:Y:S04]  /*fb70*/  LDL.LU R188, [R1+0x26c] ;  /* 0x00026c0001bc7983 */ /* 0x000ea80000300800 */
[----:B----4-:R-:W4:Y:S04]  /*fb80*/  LDL.LU R2, [R1+0x270] ;  /* 0x0002700001027983 */ /* 0x010f280000300800 */
[----:B------:R1:W-:Y:S04]  /*fb90*/  LDGSTS.E [R222+0xc008], desc[UR16][R190.64], P2 ;  /* 0x0c008000bede7fae */ /* 0x0003e80009121850 */
[----:B------:R-:W4:Y:S01]  /*fba0*/  LDL.LU R191, [R1+0x23c] ;  /* 0x00023c0001bf7983 */ /* 0x000f220000300800 */
[----:B---3--:R-:W-:-:S02]  /*fbb0*/  IADD3 R189, P2, R189, R184, RZ ;  /* 0x000000b8bdbd7210 */ /* 0x008fc40007f5e0ff */
[----:B--2---:R-:W-:-:S03]  /*fbc0*/  IADD3 R3, P3, R3, R184, RZ ;  /* 0x000000b803037210 */ /* 0x004fc60007f7e0ff */
[----:B-1----:R-:W-:Y:S01]  /*fbd0*/  IMAD.MOV.U32 R190, RZ, RZ, R189 ;  /* 0x000000ffffbe7224 */ /* 0x002fe200078e00bd */
[----:B------:R1:W-:Y:S01]  /*fbe0*/  STL [R1+0x240], R189 ;  /* 0x000240bd01007387 */ /* 0x0003e20000100800 */
[--C-:B------:R-:W-:Y:S02]  /*fbf0*/  IMAD.X R182, R182, 0x1, R183.reuse, P3 ;  /* 0x00000001b6b67824 */ /* 0x100fe400018e06b7 */
[----:B----4-:R-:W-:-:S05]  /*fc00*/  IMAD.X R191, R191, 0x1, R183, P2 ;  /* 0x00000001bfbf7824 */ /* 0x010fca00010e06b7 */
[----:B------:R-:W-:Y:S04]  /*fc10*/  STL [R1+0x23c], R191 ;  /* 0x00023cbf01007387 */ /* 0x000fe80000100800 */
[----:B------:R2:W-:Y:S04]  /*fc20*/  STL [R1+0x248], R3 ;  /* 0x0002480301007387 */ /* 0x0005e80000100800 */
[----:B------:R3:W-:Y:S04]  /*fc30*/  LDGSTS.E [R222+0x800c], desc[UR16][R190.64], P0 ;  /* 0x0800c000bede7fae */ /* 0x0007e80008121850 */
[----:B------:R4:W-:Y:S04]  /*fc40*/  STL [R1+0x244], R182 ;  /* 0x000244b601007387 */ /* 0x0009e80000100800 */
[----:B-1----:R-:W4:Y:S01]  /*fc50*/  LDL.LU R189, [R1+0x28c] ;  /* 0x00028c0001bd7983 */ /* 0x002f220000300800 */
[----:B---3--:R-:W-:-:S03]  /*fc60*/  MOV R190, R3 ;  /* 0x0000000300be7202 */ /* 0x008fc60000000f00 */
[----:B--2---:R-:W2:Y:S01]  /*fc70*/  LDL.LU R3, [R1+0x290] ;  /* 0x0002900001037983 */ /* 0x004ea20000300800 */
[----:B------:R-:W-:-:S03]  /*fc80*/  IMAD.MOV.U32 R191, RZ, RZ, R182 ;  /* 0x000000ffffbf7224 */ /* 0x000fc600078e00b6 */
[----:B----4-:R-:W3:Y:S04]  /*fc90*/  LDL.LU R182, [R1+0x2b0] ;  /* 0x0002b00001b67983 */ /* 0x010ee80000300800 */
[----:B------:R1:W-:Y:S04]  /*fca0*/  LDGSTS.E [R222+0xc00c], desc[UR16][R190.64], P0 ;  /* 0x0c00c000bede7fae */ /* 0x0003e80008121850 */
[----:B------:R-:W4:Y:S01]  /*fcb0*/  LDL.LU R222, [R1+0x2ac] ;  /* 0x0002ac0001de7983 */ /* 0x000f220000300800 */
[-C--:B------:R-:W-:Y:S02]  /*fcc0*/  IADD3 R0, P0, R0, R186.reuse, RZ ;  /* 0x000000ba00007210 */ /* 0x080fe40007f1e0ff */
[----:B------:R-:W-:Y:S01]  /*fcd0*/  IADD3 R2, P2, R2, R186, RZ ;  /* 0x000000ba02027210 */ /* 0x000fe20007f5e0ff */
[----:B------:R-:W-:Y:S01]  /*fce0*/  ULEA UR4, UR10, UR8, 0xe ;  /* 0x000000080a047291 */ /* 0x000fe2000f8e703f */
[----:B------:R-:W0:Y:S01]  /*fcf0*/  LDGDEPBAR ;  /* 0x00000000000079af */ /* 0x000e220000000000 */
[----:B------:R-:W-:-:S02]  /*fd00*/  IMAD.X R5, R5, 0x1, R185, P0 ;  /* 0x0000000105057824 */ /* 0x000fc400000e06b9 */
[----:B------:R-:W-:Y:S01]  /*fd10*/  IMAD.X R188, R188, 0x1, R185, P2 ;  /* 0x00000001bcbc7824 */ /* 0x000fe200010e06b9 */
[----:B------:R1:W-:Y:S01]  /*fd20*/  STL [R1+0x250], R0 ;  /* 0x0002500001007387 */ /* 0x0003e20000100800 */
[----:B------:R-:W-:Y:S01]  /*fd30*/  IADD3 R181, R181, UR4, RZ ;  /* 0x00000004b5b57c10 */ /* 0x000fe2000fffe0ff */
[----:B-1----:R-:W-:Y:S02]  /*fd40*/  IMAD.MOV.U32 R190, RZ, RZ, R0 ;  /* 0x000000ffffbe7224 */ /* 0x002fe400078e0000 */
[----:B------:R1:W-:Y:S01]  /*fd50*/  STL [R1+0x24c], R5 ;  /* 0x00024c0501007387 */ /* 0x0003e20000100800 */
[----:B------:R-:W-:-:S03]  /*fd60*/  IMAD.MOV.U32 R191, RZ, RZ, R5 ;  /* 0x000000ffffbf7224 */ /* 0x000fc600078e0005 */
[----:B------:R1:W-:Y:S04]  /*fd70*/  STL [R1+0x270], R2 ;  /* 0x0002700201007387 */ /* 0x0003e80000100800 */
[----:B------:R1:W-:Y:S04]  /*fd80*/  STL [R1+0x26c], R188 ;  /* 0x00026cbc01007387 */ /* 0x0003e80000100800 */
[----:B------:R-:W4:Y:S04]  /*fd90*/  LDL.LU R0, [R1+0x2d0] ;  /* 0x0002d00001007983 */ /* 0x000f280000300800 */
[----:B------:R1:W-:Y:S04]  /*fda0*/  LDGSTS.E [R181+0x30000], desc[UR16][R190.64], P1 ;  /* 0x30000000beb57fae */ /* 0x0003e80008921850 */
[----:B-1----:R-:W4:Y:S01]  /*fdb0*/  LDL.LU R5, [R1+0x2f0] ;  /* 0x0002f00001057983 */ /* 0x002f220000300800 */
[----:B------:R-:W-:Y:S01]  /*fdc0*/  IMAD.MOV.U32 R190, RZ, RZ, R2 ;  /* 0x000000ffffbe7224 */ /* 0x000fe200078e0002 */
[----:B------:R-:W-:-:S02]  /*fdd0*/  MOV R191, R188 ;  /* 0x000000bc00bf7202 */ /* 0x000fc40000000f00 */
[----:B------:R-:W4:Y:S04]  /*fde0*/  LDL.LU R2, [R1+0x2cc] ;  /* 0x0002cc0001027983 */ /* 0x000f280000300800 */
[----:B------:R-:W4:Y:S04]  /*fdf0*/  LDL.LU R188, [R1+0x2ec] ;  /* 0x0002ec0001bc7983 */ /* 0x000f280000300800 */
[----:B------:R1:W-:Y:S01]  /*fe00*/  LDGSTS.E [R181+0x30400], desc[UR16][R190.64], P1 ;  /* 0x30400000beb57fae */ /* 0x0003e20008921850 */
[-C--:B--2---:R-:W-:Y:S02]  /*fe10*/  IADD3 R3, P0, R3, R186.reuse, RZ ;  /* 0x000000ba03037210 */ /* 0x084fe40007f1e0ff */
[----:B---3--:R-:W-:-:S03]  /*fe20*/  IADD3 R182, P2, R182, R186, RZ ;  /* 0x000000bab6b67210 */ /* 0x008fc60007f5e0ff */
[----:B------:R-:W-:Y:S01]  /*fe30*/  IMAD.X R189, R189, 0x1, R185, P0 ;  /* 0x00000001bdbd7824 */ /* 0x000fe200000e06b9 */
[----:B------:R-:W-:Y:S01]  /*fe40*/  STL [R1+0x290], R3 ;  /* 0x0002900301007387 */ /* 0x000fe20000100800 */
[----:B-1----:R-:W-:-:S03]  /*fe50*/  IMAD.MOV.U32 R190, RZ, RZ, R3 ;  /* 0x000000ffffbe7224 */ /* 0x002fc600078e0003 */
[----:B------:R1:W-:Y:S01]  /*fe60*/  STL [R1+0x28c], R189 ;  /* 0x00028cbd01007387 */ /* 0x0003e20000100800 */
[----:B------:R-:W-:-:S03]  /*fe70*/  MOV R191, R189 ;  /* 0x000000bd00bf7202 */ /* 0x000fc60000000f00 */
[----:B------:R-:W-:Y:S04]  /*fe80*/  STL [R1+0x2b0], R182 ;  /* 0x0002b0b601007387 */ /* 0x000fe80000100800 */
[----:B------:R2:W-:Y:S01]  /*fe90*/  LDGSTS.E [R181+0x30800], desc[UR16][R190.64], P1 ;  /* 0x30800000beb57fae */ /* 0x0005e20008921850 */
[----:B----4-:R-:W-:-:S03]  /*fea0*/  IMAD.X R222, R222, 0x1, R185, P2 ;  /* 0x00000001dede7824 */ /* 0x010fc600010e06b9 */
[----:B-1----:R-:W3:Y:S04]  /*feb0*/  LDL.LU R189, [R1+0x310] ;  /* 0x0003100001bd7983 */ /* 0x002ee80000300800 */
[----:B------:R1:W-:Y:S04]  /*fec0*/  STL [R1+0x2ac], R222 ;  /* 0x0002acde01007387 */ /* 0x0003e80000100800 */
[----:B------:R-:W4:Y:S01]  /*fed0*/  LDL.LU R3, [R1+0x330] ;  /* 0x0003300001037983 */ /* 0x000f220000300800 */
[----:B--2---:R-:W-:-:S03]  /*fee0*/  IMAD.MOV.U32 R191, RZ, RZ, R222 ;  /* 0x000000ffffbf7224 */ /* 0x004fc600078e00de */
[----:B-1----:R-:W2:Y:S01]  /*fef0*/  LDL.LU R222, [R1+0x30c] ;  /* 0x00030c0001de7983 */ /* 0x002ea20000300800 */
[----:B------:R-:W-:-:S03]  /*ff00*/  IMAD.MOV.U32 R190, RZ, RZ, R182 ;  /* 0x000000ffffbe7224 */ /* 0x000fc600078e00b6 */
[----:B------:R-:W2:Y:S04]  /*ff10*/  LDL.LU R182, [R1+0x32c] ;  /* 0x00032c0001b67983 */ /* 0x000ea80000300800 */
[----:B------:R1:W-:Y:S01]  /*ff20*/  LDGSTS.E [R181+0x30c00], desc[UR16][R190.64], P1 ;  /* 0x30c00000beb57fae */ /* 0x0003e20008921850 */
[-C--:B------:R-:W-:Y:S02]  /*ff30*/  IADD3 R0, P0, R0, R186.reuse, RZ ;  /* 0x000000ba00007210 */ /* 0x080fe40007f1e0ff */
[----:B------:R-:W-:-:S03]  /*ff40*/  IADD3 R5, P2, R5, R186, RZ ;  /* 0x000000ba05057210 */ /* 0x000fc60007f5e0ff */
[----:B-1----:R-:W-:Y:S02]  /*ff50*/  IMAD.MOV.U32 R190, RZ, RZ, R0 ;  /* 0x000000ffffbe7224 */ /* 0x002fe400078e0000 */
[----:B------:R-:W-:-:S04]  /*ff60*/  IMAD.X R2, R2, 0x1, R185, P0 ;  /* 0x0000000102027824 */ /* 0x000fc800000e06b9 */
[----:B------:R-:W-:Y:S01]  /*ff70*/  IMAD.MOV.U32 R191, RZ, RZ, R2 ;  /* 0x000000ffffbf7224 */ /* 0x000fe200078e0002 */
[----:B------:R-:W-:Y:S01]  /*ff80*/  IADD3.X R188, R188, R185, RZ, P2, !PT ;  /* 0x000000b9bcbc7210 */ /* 0x000fe200017fe4ff */
[----:B------:R1:W-:Y:S04]  /*ff90*/  STL [R1+0x2d0], R0 ;  /* 0x0002d00001007387 */ /* 0x0003e80000100800 */
[----:B------:R1:W-:Y:S04]  /*ffa0*/  LDGSTS.E [R181+0x31000], desc[UR16][R190.64], P1 ;  /* 0x31000000beb57fae */ /* 0x0003e80008921850 */
[----:B------:R1:W-:Y:S04]  /*ffb0*/  STL [R1+0x2cc], R2 ;  /* 0x0002cc0201007387 */ /* 0x0003e80000100800 */
[----:B------:R1:W-:Y:S02]  /*ffc0*/  STL [R1+0x2f0], R5 ;  /* 0x0002f00501007387 */ /* 0x0003e40000100800 */
[----:B-1----:R-:W-:Y:S01]  /*ffd0*/  IMAD.MOV.U32 R190, RZ, RZ, R5 ;  /* 0x000000ffffbe7224 */ /* 0x002fe200078e0005 */
[----:B------:R-:W-:Y:S01]  /*ffe0*/  MOV R191, R188 ;  /* 0x000000bc00bf7202 */ /* 0x000fe20000000f00 */
[----:B------:R-:W2:Y:S04]  /*fff0*/  LDL.LU R0, [R1+0x258] ;  /* 0x0002580001007983 */ /* 0x000ea80000300800 */
[----:B------:R1:W-:Y:S04]  /*10000*/  LDGSTS.E [R181+0x31400], desc[UR16][R190.64], P1 ;  /* 0x31400000beb57fae */ /* 0x0003e80008921850 */
[----:B------:R1:W-:Y:S04]  /*10010*/  STL [R1+0x2ec], R188 ;  /* 0x0002ecbc01007387 */ /* 0x0003e80000100800 */
[----:B------:R-:W2:Y:S04]  /*10020*/  LDL.LU R2, [R1+0x278] ;  /* 0x0002780001027983 */ /* 0x000ea80000300800 */
[----:B------:R-:W2:Y:S04]  /*10030*/  LDL.LU R5, [R1+0x254] ;  /* 0x0002540001057983 */ /* 0x000ea80000300800 */
[----:B-1----:R-:W2:Y:S01]  /*10040*/  LDL.LU R188, [R1+0x274] ;  /* 0x0002740001bc7983 */ /* 0x002ea20000300800 */
[----:B---3--:R-:W-:-:S05]  /*10050*/  IADD3 R189, P0, R189, R186, RZ ;  /* 0x000000babdbd7210 */ /* 0x008fca0007f1e0ff */
[----:B------:R-:W-:Y:S01]  /*10060*/  IMAD.MOV.U32 R190, RZ, RZ, R189 ;  /* 0x000000ffffbe7224 */ /* 0x000fe200078e00bd */
[----:B----4-:R-:W-:Y:S01]  /*10070*/  IADD3 R3, P2, R3, R186, RZ ;  /* 0x000000ba03037210 */ /* 0x010fe20007f5e0ff */
[--C-:B--2---:R-:W-:Y:S01]  /*10080*/  IMAD.X R222, R222, 0x1, R185.reuse, P0 ;  /* 0x00000001dede7824 */ /* 0x104fe200000e06b9 */
[----:B------:R1:W-:Y:S04]  /*10090*/  STL [R1+0x310], R189 ;  /* 0x000310bd01007387 */ /* 0x0003e80000100800 */
[----:B------:R-:W-:Y:S01]  /*100a0*/  MOV R191, R222 ;  /* 0x000000de00bf7202 */ /* 0x000fe20000000f00 */
[----:B------:R-:W-:Y:S01]  /*100b0*/  IMAD.X R182, R182, 0x1, R185, P2 ;  /* 0x00000001b6b67824 */ /* 0x000fe200010e06b9 */
[----:B------:R-:W-:Y:S04]  /*100c0*/  STL [R1+0x30c], R222 ;  /* 0x00030cde01007387 */ /* 0x000fe80000100800 */
[----:B------:R2:W-:Y:S04]  /*100d0*/  LDGSTS.E [R181+0x31800], desc[UR16][R190.64], P1 ;  /* 0x31800000beb57fae */ /* 0x0005e80008921850 */
[----:B------:R3:W-:Y:S04]  /*100e0*/  STL [R1+0x330], R3 ;  /* 0x0003300301007387 */ /* 0x0007e80000100800 */
[----:B------:R4:W-:Y:S01]  /*100f0*/  STL [R1+0x32c], R182 ;  /* 0x00032cb601007387 */ /* 0x0009e20000100800 */
[----:B--2---:R-:W-:-:S03]  /*10100*/  IMAD.MOV.U32 R190, RZ, RZ, R3 ;  /* 0x000000ffffbe7224 */ /* 0x004fc600078e0003 */
[----:B-1----:R-:W2:Y:S01]  /*10110*/  LDL.LU R189, [R1+0x294] ;  /* 0x0002940001bd7983 */ /* 0x002ea20000300800 */
[----:B------:R-:W-:-:S03]  /*10120*/  IMAD.MOV.U32 R191, RZ, RZ, R182 ;  /* 0x000000ffffbf7224 */ /* 0x000fc600078e00b6 */
[----:B---3--:R-:W3:Y:S04]  /*10130*/  LDL.LU R3, [R1+0x298] ;  /* 0x0002980001037983 */ /* 0x008ee80000300800 */
[----:B------:R-:W2:Y:S04]  /*10140*/  LDL.LU R222, [R1+0x2b4] ;  /* 0x0002b40001de7983 */ /* 0x000ea80000300800 */
[----:B----4-:R-:W4:Y:S04]  /*10150*/  LDL.LU R182, [R1+0x2b8] ;  /* 0x0002b80001b67983 */ /* 0x010f280000300800 */
[----:B------:R1:W-:Y:S04]  /*10160*/  LDGSTS.E [R181+0x31c00], desc[UR16][R190.64], P1 ;  /* 0x31c00000beb57fae */ /* 0x0003e80008921850 */
[----:B------:R-:W4:Y:S01]  /*10170*/  LDL R191, [R1+0x524] ;  /* 0x0005240001bf7983 */ /* 0x000f220000100800 */
[----:B------:R-:W-:-:S02]  /*10180*/  IADD3 R0, P0, R0, R186, RZ ;  /* 0x000000ba00007210 */ /* 0x000fc40007f1e0ff */
[----:B------:R-:W-:-:S03]  /*10190*/  IADD3 R2, P2, R2, R186, RZ ;  /* 0x000000ba02027210 */ /* 0x000fc60007f5e0ff */
[----:B------:R-:W-:Y:S01]  /*101a0*/  IMAD.X R5, R5, 0x1, R185, P0 ;  /* 0x0000000105057824 */ /* 0x000fe200000e06b9 */
[----:B------:R1:W-:Y:S01]  /*101b0*/  STL [R1+0x258], R0 ;  /* 0x0002580001007387 */ /* 0x0003e20000100800 */
[----:B------:R-:W-:-:S03]  /*101c0*/  IADD3.X R188, R188, R185, RZ, P2, !PT ;  /* 0x000000b9bcbc7210 */ /* 0x000fc600017fe4ff */
[----:B------:R4:W-:Y:S01]  /*101d0*/  STL [R1+0x254], R5 ;  /* 0x0002540501007387 */ /* 0x0009e20000100800 */
[----:B-1----:R-:W-:-:S03]  /*101e0*/  IMAD.MOV.U32 R190, RZ, RZ, R0 ;  /* 0x000000ffffbe7224 */ /* 0x002fc600078e0000 */
[----:B------:R1:W-:Y:S04]  /*101f0*/  STL [R1+0x278], R2 ;  /* 0x0002780201007387 */ /* 0x0003e80000100800 */
[----:B------:R1:W-:Y:S04]  /*10200*/  STL [R1+0x274], R188 ;  /* 0x000274bc01007387 */ /* 0x0003e80000100800 */
[----:B------:R-:W4:Y:S01]  /*10210*/  LDL.LU R0, [R1+0x2d8] ;  /* 0x0002d80001007983 */ /* 0x000f220000300800 */
[----:B---3--:R-:W-:-:S05]  /*10220*/  IADD3 R3, P0, R3, R186, RZ ;  /* 0x000000ba03037210 */ /* 0x008fca0007f1e0ff */
[----:B--2---:R-:W-:Y:S01]  /*10230*/  IMAD.X R189, R189, 0x1, R185, P0 ;  /* 0x00000001bdbd7824 */ /* 0x004fe200000e06b9 */
[----:B----4-:R-:W-:Y:S01]  /*10240*/  IADD3 R182, P2, R182, R186, RZ ;  /* 0x000000bab6b67210 */ /* 0x010fe20007f5e0ff */
[----:B------:R-:W-:Y:S02]  /*10250*/  VIADD R181, R191, UR4 ;  /* 0x00000004bfb57c36 */ /* 0x000fe40008000000 */
[----:B------:R-:W-:Y:S02]  /*10260*/  IMAD.MOV.U32 R191, RZ, RZ, R5 ;  /* 0x000000ffffbf7224 */ /* 0x000fe400078e0005 */
[----:B------:R-:W2:Y:S04]  /*10270*/  LDL.LU R5, [R1+0x2f8] ;  /* 0x0002f80001057983 */ /* 0x000ea80000300800 */
[----:B------:R3:W-:Y:S01]  /*10280*/  LDGSTS.E [R181+0x30100], desc[UR16][R190.64], P1 ;  /* 0x30100000beb57fae */ /* 0x0007e20008921850 */
[----:B------:R-:W-:Y:S01]  /*10290*/  IMAD.X R222, R222, 0x1, R185, P2 ;  /* 0x00000001dede7824 */ /* 0x000fe200010e06b9 */
[----:B---3--:R-:W-:Y:S01]  /*102a0*/  MOV R190, R2 ;  /* 0x0000000200be7202 */ /* 0x008fe20000000f00 */
[----:B------:R-:W-:Y:S01]  /*102b0*/  IMAD.MOV.U32 R191, RZ, RZ, R188 ;  /* 0x000000ffffbf7224 */ /* 0x000fe200078e00bc */
[----:B-1----:R-:W3:Y:S04]  /*102c0*/  LDL.LU R2, [R1+0x2d4] ;  /* 0x0002d40001027983 */ /* 0x002ee80000300800 */
[----:B------:R-:W4:Y:S04]  /*102d0*/  LDL.LU R188, [R1+0x2f4] ;  /* 0x0002f40001bc7983 */ /* 0x000f280000300800 */
[----:B------:R1:W-:Y:S04]  /*102e0*/  LDGSTS.E [R181+0x30500], desc[UR16][R190.64], P1 ;  /* 0x30500000beb57fae */ /* 0x0003e80008921850 */
[----:B------:R-:W-:Y:S04]  /*102f0*/  STL [R1+0x298], R3 ;  /* 0x0002980301007387 */ /* 0x000fe80000100800 */
[----:B------:R1:W-:Y:S02]  /*10300*/  STL [R1+0x294], R189 ;  /* 0x000294bd01007387 */ /* 0x0003e40000100800 */
[----:B-1----:R-:W-:Y:S01]  /*10310*/  MOV R190, R3 ;  /* 0x0000000300be7202 */ /* 0x002fe20000000f00 */
[----:B------:R-:W-:Y:S01]  /*10320*/  IMAD.MOV.U32 R191, RZ, RZ, R189 ;  /* 0x000000ffffbf7224 */ /* 0x000fe200078e00bd */
[----:B------:R-:W-:Y:S04]  /*10330*/  STL [R1+0x2b8], R182 ;  /* 0x0002b8b601007387 */ /* 0x000fe80000100800 */
[----:B------:R-:W4:Y:S04]  /*10340*/  LDL.LU R189, [R1+0x318] ;  /* 0x0003180001bd7983 */ /* 0x000f280000300800 */
[----:B------:R1:W-:Y:S04]  /*10350*/  STL [R1+0x2b4], R222 ;  /* 0x0002b4de01007387 */ /* 0x0003e80000100800 */
[----:B------:R1:W-:Y:S04]  /*10360*/  LDGSTS.E [R181+0x30900], desc[UR16][R190.64], P1 ;  /* 0x30900000beb57fae */ /* 0x0003e80008921850 */
[----:B------:R-:W4:Y:S01]  /*10370*/  LDL.LU R3, [R1+0x338] ;  /* 0x0003380001037983 */ /* 0x000f220000300800 */
[----:B-1----:R-:W-:-:S03]  /*10380*/  IMAD.MOV.U32 R191, RZ, RZ, R222 ;  /* 0x000000ffffbf7224 */ /* 0x002fc600078e00de */
[----:B------:R-:W4:Y:S01]  /*10390*/  LDL.LU R222, [R1+0x314] ;  /* 0x0003140001de7983 */ /* 0x000f220000300800 */
[----:B------:R-:W-:-:S03]  /*103a0*/  IMAD.MOV.U32 R190, RZ, RZ, R182 ;  /* 0x000000ffffbe7224 */ /* 0x000fc600078e00b6 */
[----:B------:R-:W4:Y:S01]  /*103b0*/  LDL.LU R182, [R1+0x334] ;  /* 0x0003340001b67983 */ /* 0x000f220000300800 */
[----:B------:R-:W-:-:S03]  /*103c0*/  IADD3 R0, P0, R0, R186, RZ ;  /* 0x000000ba00007210 */ /* 0x000fc60007f1e0ff */
[----:B------:R1:W-:Y:S04]  /*103d0*/  LDGSTS.E [R181+0x30d00], desc[UR16][R190.64], P1 ;  /* 0x30d00000beb57fae */ /* 0x0003e80008921850 */
[----:B------:R4:W-:Y:S01]  /*103e0*/  STL [R1+0x2d8], R0 ;  /* 0x0002d80001007387 */ /* 0x0009e20000100800 */
[----:B-1----:R-:W-:Y:S01]  /*103f0*/  IMAD.MOV.U32 R190, RZ, RZ, R0 ;  /* 0x000000ffffbe7224 */ /* 0x002fe200078e0000 */
[----:B--2---:R-:W-:Y:S02]  /*10400*/  IADD3 R5, P2, R5, R186, RZ ;  /* 0x000000ba05057210 */ /* 0x004fe40007f5e0ff */
[----:B---3--:R-:W-:-:S05]  /*10410*/  IADD3.X R2, R2, R185, RZ, P0, !PT ;  /* 0x000000b902027210 */ /* 0x008fca00007fe4ff */
[----:B------:R-:W-:Y:S02]  /*10420*/  IMAD.MOV.U32 R191, RZ, RZ, R2 ;  /* 0x000000ffffbf7224 */ /* 0x000fe400078e0002 */
[----:B----4-:R-:W-:-:S03]  /*10430*/  IMAD.X R188, R188, 0x1, R185, P2 ;  /* 0x00000001bcbc7824 */ /* 0x010fc600010e06b9 */
[----:B------:R1:W-:Y:S04]  /*10440*/  LDGSTS.E [R181+0x31100], desc[UR16][R190.64], P1 ;  /* 0x31100000beb57fae */ /* 0x0003e80008921850 */
[----:B------:R2:W-:Y:S04]  /*10450*/  STL [R1+0x2d4], R2 ;  /* 0x0002d40201007387 */ /* 0x0005e80000100800 */
[----:B------:R-:W-:Y:S01]  /*10460*/  STL [R1+0x2f8], R5 ;  /* 0x0002f80501007387 */ /* 0x000fe20000100800 */
[----:B-1----:R-:W-:Y:S01]  /*10470*/  MOV R190, R5 ;  /* 0x0000000500be7202 */ /* 0x002fe20000000f00 */
[----:B------:R-:W-:-:S02]  /*10480*/  IMAD.MOV.U32 R191, RZ, RZ, R188 ;  /* 0x000000ffffbf7224 */ /* 0x000fc400078e00bc */
[----:B------:R-:W3:Y:S01]  /*10490*/  LDL.LU R0, [R1+0x260] ;  /* 0x0002600001007983 */ /* 0x000ee20000300800 */
[----:B------:R-:W-:-:S03]  /*104a0*/  IADD3 R189, P0, R189, R186, RZ ;  /* 0x000000babdbd7210 */ /* 0x000fc60007f1e0ff */
[----:B------:R1:W-:Y:S04]  /*104b0*/  LDGSTS.E [R181+0x31500], desc[UR16][R190.64], P1 ;  /* 0x31500000beb57fae */ /* 0x0003e80008921850 */
[----:B------:R4:W-:Y:S04]  /*104c0*/  STL [R1+0x2f4], R188 ;  /* 0x0002f4bc01007387 */ /* 0x0009e80000100800 */
[----:B--2---:R-:W2:Y:S01]  /*104d0*/  LDL.LU R2, [R1+0x280] ;  /* 0x0002800001027983 */ /* 0x004ea20000300800 */
[----:B------:R-:W-:Y:S02]  /*104e0*/  IADD3 R3, P2, R3, R186, RZ ;  /* 0x000000ba03037210 */ /* 0x000fe40007f5e0ff */
[----:B-1----:R-:W-:Y:S01]  /*104f0*/  MOV R190, R189 ;  /* 0x000000bd00be7202 */ /* 0x002fe20000000f00 */
[----:B----4-:R-:W4:Y:S04]  /*10500*/  LDL.LU R188, [R1+0x25c] ;  /* 0x00025c0001bc7983 */ /* 0x010f280000300800 */
[----:B------:R-:W4:Y:S01]  /*10510*/  LDL.LU R5, [R1+0x27c] ;  /* 0x00027c0001057983 */ /* 0x000f220000300800 */
[----:B------:R-:W-:-:S04]  /*10520*/  IMAD.X R222, R222, 0x1, R185, P0 ;  /* 0x00000001dede7824 */ /* 0x000fc800000e06b9 */
[----:B------:R-:W-:Y:S02]  /*10530*/  IMAD.MOV.U32 R191, RZ, RZ, R222 ;  /* 0x000000ffffbf7224 */ /* 0x000fe400078e00de */
[----:B------:R-:W-:Y:S01]  /*10540*/  IMAD.X R182, R182, 0x1, R185, P2 ;  /* 0x00000001b6b67824 */ /* 0x000fe200010e06b9 */
[----:B------:R1:W-:Y:S04]  /*10550*/  STL [R1+0x318], R189 ;  /* 0x000318bd01007387 */ /* 0x0003e80000100800 */
[----:B------:R-:W-:Y:S04]  /*10560*/  STL [R1+0x314], R222 ;  /* 0x000314de01007387 */ /* 0x000fe80000100800 */
[----:B------:R1:W-:Y:S04]  /*10570*/  LDGSTS.E [R181+0x31900], desc[UR16][R190.64], P1 ;  /* 0x31900000beb57fae */ /* 0x0003e80008921850 */
[----:B------:R1:W-:Y:S04]  /*10580*/  STL [R1+0x338], R3 ;  /* 0x0003380301007387 */ /* 0x0003e80000100800 */
[----:B------:R1:W-:Y:S02]  /*10590*/  STL [R1+0x334], R182 ;  /* 0x000334b601007387 */ /* 0x0003e40000100800 */
[----:B-1----:R-:W-:-:S02]  /*105a0*/  IMAD.MOV.U32 R190, RZ, RZ, R3 ;  /* 0x000000ffffbe7224 */ /* 0x002fc400078e0003 */
[----:B------:R-:W4:Y:S01]  /*105b0*/  LDL.LU R189, [R1+0x29c] ;  /* 0x00029c0001bd7983 */ /* 0x000f220000300800 */
[----:B------:R-:W-:-:S03]  /*105c0*/  IMAD.MOV.U32 R191, RZ, RZ, R182 ;  /* 0x000000ffffbf7224 */ /* 0x000fc600078e00b6 */
[----:B------:R-:W4:Y:S04]  /*105d0*/  LDL.LU R3, [R1+0x2a0] ;  /* 0x0002a00001037983 */ /* 0x000f280000300800 */
[----:B------:R-:W4:Y:S04]  /*105e0*/  LDL.LU R222, [R1+0x2bc] ;  /* 0x0002bc0001de7983 */ /* 0x000f280000300800 */
[----:B------:R-:W4:Y:S04]  /*105f0*/  LDL.LU R182, [R1+0x2c0] ;  /* 0x0002c00001b67983 */ /* 0x000f280000300800 */
[----:B------:R1:W-:Y:S04]  /*10600*/  LDGSTS.E [R181+0x31d00], desc[UR16][R190.64], P1 ;  /* 0x31d00000beb57fae */ /* 0x0003e80008921850 */
[----:B------:R-:W4:Y:S01]  /*10610*/  LDL R191, [R1+0x520] ;  /* 0x0005200001bf7983 */ /* 0x000f220000100800 */
[----:B---3--:R-:W-:-:S05]  /*10620*/  IADD3 R0, P0, R0, R186, RZ ;  /* 0x000000ba00007210 */ /* 0x008fca0007f1e0ff */
[----:B------:R3:W-:Y:S01]  /*10630*/  STL [R1+0x260], R0 ;  /* 0x0002600001007387 */ /* 0x0007e20000100800 */
[----:B--2---:R-:W-:Y:S02]  /*10640*/  IADD3 R2, P2, R2, R186, RZ ;  /* 0x000000ba02027210 */ /* 0x004fe40007f5e0ff */
[----:B----4-:R-:W-:-:S03]  /*10650*/  IADD3.X R188, R188, R185, RZ, P0, !PT ;  /* 0x000000b9bcbc7210 */ /* 0x010fc600007fe4ff */
[----:B------:R-:W-:Y:S02]  /*10660*/  IMAD.X R5, R5, 0x1, R185, P2 ;  /* 0x0000000105057824 */ /* 0x000fe400010e06b9 */
[----:B------:R2:W-:Y:S01]  /*10670*/  STL [R1+0x25c], R188 ;  /* 0x00025cbc01007387 */ /* 0x0005e20000100800 */
[----:B-1----:R-:W-:-:S03]  /*10680*/  IMAD.MOV.U32 R190, RZ, RZ, R0 ;  /* 0x000000ffffbe7224 */ /* 0x002fc600078e0000 */
[----:B------:R-:W-:Y:S04]  /*10690*/  STL [R1+0x280], R2 ;  /* 0x0002800201007387 */ /* 0x000fe80000100800 */
[----:B------:R1:W-:Y:S04]  /*106a0*/  STL [R1+0x27c], R5 ;  /* 0x00027c0501007387 */ /* 0x0003e80000100800 */
[----:B---3--:R-:W3:Y:S01]  /*106b0*/  LDL.LU R0, [R1+0x2e0] ;  /* 0x0002e00001007983 */ /* 0x008ee20000300800 */
[----:B------:R-:W-:-:S05]  /*106c0*/  IADD3 R3, P0, R3, R186, RZ ;  /* 0x000000ba03037210 */ /* 0x000fca0007f1e0ff */
[----:B------:R-:W-:Y:S01]  /*106d0*/  IMAD.X R189, R189, 0x1, R185, P0 ;  /* 0x00000001bdbd7824 */ /* 0x000fe200000e06b9 */
[----:B------:R-:W-:Y:S01]  /*106e0*/  IADD3 R182, P2, R182, R186, RZ ;  /* 0x000000bab6b67210 */ /* 0x000fe20007f5e0ff */
[----:B------:R-:W-:Y:S01]  /*106f0*/  VIADD R181, R191, UR4 ;  /* 0x00000004bfb57c36 */ /* 0x000fe20008000000 */
[----:B------:R-:W-:Y:S02]  /*10700*/  MOV R191, R188 ;  /* 0x000000bc00bf7202 */ /* 0x000fe40000000f00 */
[----:B--2---:R-:W2:Y:S04]  /*10710*/  LDL.LU R188, [R1+0x300] ;  /* 0x0003000001bc7983 */ /* 0x004ea80000300800 */
[----:B------:R4:W-:Y:S01]  /*10720*/  LDGSTS.E [R181+0x30200], desc[UR16][R190.64], P1 ;  /* 0x30200000beb57fae */ /* 0x0009e20008921850 */
[----:B------:R-:W-:Y:S01]  /*10730*/  IADD3.X R222, R222, R185, RZ, P2, !PT ;  /* 0x000000b9dede7210 */ /* 0x000fe200017fe4ff */
[----:B----4-:R-:W-:-:S02]  /*10740*/  IMAD.MOV.U32 R191, RZ, RZ, R5 ;  /* 0x000000ffffbf7224 */ /* 0x010fc400078e0005 */
[----:B------:R-:W-:Y:S01]  /*10750*/  IMAD.MOV.U32 R190, RZ, RZ, R2 ;  /* 0x000000ffffbe7224 */ /* 0x000fe200078e0002 */
[----:B-1----:R-:W4:Y:S04]  /*10760*/  LDL.LU R5, [R1+0x2dc] ;  /* 0x0002dc0001057983 */ /* 0x002f280000300800 */
[----:B------:R-:W4:Y:S04]  /*10770*/  LDL.LU R2, [R1+0x2fc] ;  /* 0x0002fc0001027983 */ /* 0x000f280000300800 */
[----:B------:R1:W-:Y:S04]  /*10780*/  LDGSTS.E [R181+0x30600], desc[UR16][R190.64], P1 ;  /* 0x30600000beb57fae */ /* 0x0003e80008921850 */
[----:B------:R1:W-:Y:S04]  /*10790*/  STL [R1+0x2a0], R3 ;  /* 0x0002a00301007387 */ /* 0x0003e80000100800 */
[----:B------:R1:W-:Y:S02]  /*107a0*/  STL [R1+0x29c], R189 ;  /* 0x00029cbd01007387 */ /* 0x0003e40000100800 */
[----:B-1----:R-:W-:-:S02]  /*107b0*/  IMAD.MOV.U32 R190, RZ, RZ, R3 ;  /* 0x000000ffffbe7224 */ /* 0x002fc400078e0003 */
[----:B------:R-:W-:Y:S01]  /*107c0*/  STL [R1+0x2c0], R182 ;  /* 0x0002c0b601007387 */ /* 0x000fe20000100800 */
[----:B------:R-:W-:-:S03]  /*107d0*/  IMAD.MOV.U32 R191, RZ, RZ, R189 ;  /* 0x000000ffffbf7224 */ /* 0x000fc600078e00bd */
[----:B------:R-:W4:Y:S04]  /*107e0*/  LDL.LU R3, [R1+0x320] ;  /* 0x0003200001037983 */ /* 0x000f280000300800 */
[----:B------:R1:W-:Y:S04]  /*107f0*/  STL [R1+0x2bc], R222 ;  /* 0x0002bcde01007387 */ /* 0x0003e80000100800 */
[----:B------:R1:W-:Y:S04]  /*10800*/  LDGSTS.E [R181+0x30a00], desc[UR16][R190.64], P1 ;  /* 0x30a00000beb57fae */ /* 0x0003e80008921850 */
[----:B------:R-:W4:Y:S01]  /*10810*/  LDL.LU R189, [R1+0x340] ;  /* 0x0003400001bd7983 */ /* 0x000f220000300800 */
[----:B-1----:R-:W-:-:S03]  /*10820*/  MOV R191, R222 ;  /* 0x000000de00bf7202 */ /* 0x002fc60000000f00 */
[----:B------:R-:W4:Y:S01]  /*10830*/  LDL.LU R222, [R1+0x31c] ;  /* 0x00031c0001de7983 */ /* 0x000f220000300800 */
[----:B------:R-:W-:-:S03]  /*10840*/  IMAD.MOV.U32 R190, RZ, RZ, R182 ;  /* 0x000000ffffbe7224 */ /* 0x000fc600078e00b6 */
[----:B------:R-:W4:Y:S04]  /*10850*/  LDL.LU R182, [R1+0x33c] ;  /* 0x00033c0001b67983 */ /* 0x000f280000300800 */
[----:B------:R1:W-:Y:S01]  /*10860*/  LDGSTS.E [R181+0x30e00], desc[UR16][R190.64], P1 ;  /* 0x30e00000beb57fae */ /* 0x0003e20008921850 */
[----:B---3--:R-:W-:-:S05]  /*10870*/  IADD3 R0, P0, R0, R186, RZ ;  /* 0x000000ba00007210 */ /* 0x008fca0007f1e0ff */
[----:B-1----:R-:W-:Y:S01]  /*10880*/  IMAD.MOV.U32 R190, RZ, RZ, R0 ;  /* 0x000000ffffbe7224 */ /* 0x002fe200078e0000 */
[----:B------:R-:W-:Y:S01]  /*10890*/  STL [R1+0x2e0], R0 ;  /* 0x0002e00001007387 */ /* 0x000fe20000100800 */
[----:B--2---:R-:W-:Y:S01]  /*108a0*/  IADD3 R188, P2, R188, R186, RZ ;  /* 0x000000babcbc7210 */ /* 0x004fe20007f5e0ff */
[----:B----4-:R-:W-:-:S05]  /*108b0*/  IMAD.X R5, R5, 0x1, R185, P0 ;  /* 0x0000000105057824 */ /* 0x010fca00000e06b9 */
[----:B------:R-:W-:Y:S01]  /*108c0*/  MOV R191, R5 ;  /* 0x0000000500bf7202 */ /* 0x000fe20000000f00 */
[----:B------:R-:W-:-:S04]  /*108d0*/  IMAD.X R2, R2, 0x1, R185, P2 ;  /* 0x0000000102027824 */ /* 0x000fc800010e06b9 */
[----:B------:R1:W-:Y:S04]  /*108e0*/  LDGSTS.E [R181+0x31200], desc[UR16][R190.64], P1 ;  /* 0x31200000beb57fae */ /* 0x0003e80008921850 */
[----:B------:R2:W-:Y:S04]  /*108f0*/  STL [R1+0x2dc], R5 ;  /* 0x0002dc0501007387 */ /* 0x0005e80000100800 */
[----:B------:R-:W-:Y:S01]  /*10900*/  STL [R1+0x300], R188 ;  /* 0x000300bc01007387 */ /* 0x000fe20000100800 */
[----:B-1----:R-:W-:Y:S01]  /*10910*/  IMAD.MOV.U32 R190, RZ, RZ, R188 ;  /* 0x000000ffffbe7224 */ /* 0x002fe200078e00bc */
[-C--:B------:R-:W-:Y:S01]  /*10920*/  IADD3 R3, P0, R3, R186.reuse, RZ ;  /* 0x000000ba03037210 */ /* 0x080fe20007f1e0ff */
[----:B------:R-:W-:Y:S01]  /*10930*/  IMAD.MOV.U32 R191, RZ, RZ, R2 ;  /* 0x000000ffffbf7224 */ /* 0x000fe200078e0002 */
[----:B--2---:R-:W2:Y:S04]  /*10940*/  LDL.LU R5, [R1+0x268] ;  /* 0x0002680001057983 */ /* 0x004ea80000300800 */
[----:B------:R1:W-:Y:S04]  /*10950*/  LDGSTS.E [R181+0x31600], desc[UR16][R190.64], P1 ;  /* 0x31600000beb57fae */ /* 0x0003e80008921850 */
[----:B------:R3:W-:Y:S01]  /*10960*/  STL [R1+0x2fc], R2 ;  /* 0x0002fc0201007387 */ /* 0x0007e20000100800 */
[----:B------:R-:W-:-:S03]  /*10970*/  IADD3 R189, P2, R189, R186, RZ ;  /* 0x000000babdbd7210 */ /* 0x000fc60007f5e0ff */
[----:B------:R-:W4:Y:S01]  /*10980*/  LDL.LU R0, [R1+0x288] ;  /* 0x0002880001007983 */ /* 0x000f220000300800 */
[----:B-1----:R-:W-:-:S03]  /*10990*/  IMAD.MOV.U32 R190, RZ, RZ, R3 ;  /* 0x000000ffffbe7224 */ /* 0x002fc600078e0003 */
[----:B---3--:R-:W5:Y:S01]  /*109a0*/  LDL.LU R2, [R1+0x560] ;  /* 0x0005600001027983 */ /* 0x008f620000300800 */
[----:B------:R-:W-:-:S03]  /*109b0*/  IMAD.X R222, R222, 0x1, R185, P0 ;  /* 0x00000001dede7824 */ /* 0x000fc600000e06b9 */
[----:B------:R-:W3:Y:S01]  /*109c0*/  LDL.LU R188, [R1+0x284] ;  /* 0x0002840001bc7983 */ /* 0x000ee20000300800 */
[----:B------:R-:W-:Y:S01]  /*109d0*/  IMAD.MOV.U32 R191, RZ, RZ, R222 ;  /* 0x000000ffffbf7224 */ /* 0x000fe200078e00de */
[----:B------:R-:W-:Y:S02]  /*109e0*/  IADD3.X R182, R182, R185, RZ, P2, !PT ;  /* 0x000000b9b6b67210 */ /* 0x000fe400017fe4ff */
[----:B------:R1:W-:Y:S04]  /*109f0*/  STL [R1+0x320], R3 ;  /* 0x0003200301007387 */ /* 0x0003e80000100800 */
[----:B------:R1:W-:Y:S04]  /*10a00*/  STL [R1+0x31c], R222 ;  /* 0x00031cde01007387 */ /* 0x0003e80000100800 */
[----:B------:R1:W-:Y:S04]  /*10a10*/  LDGSTS.E [R181+0x31a00], desc[UR16][R190.64], P1 ;  /* 0x31a00000beb57fae */ /* 0x0003e80008921850 */
[----:B------:R-:W-:Y:S04]  /*10a20*/  STL [R1+0x340], R189 ;  /* 0x000340bd01007387 */ /* 0x000fe80000100800 */
[----:B-1----:R-:W3:Y:S01]  /*10a30*/  LDL.LU R3, [R1+0x2a8] ;  /* 0x0002a80001037983 */ /* 0x002ee20000300800 */
[----:B------:R-:W-:Y:S01]  /*10a40*/  IMAD.MOV.U32 R190, RZ, RZ, R189 ;  /* 0x000000ffffbe7224 */ /* 0x000fe200078e00bd */
[----:B------:R-:W-:-:S02]  /*10a50*/  MOV R191, R182 ;  /* 0x000000b600bf7202 */ /* 0x000fc40000000f00 */
[----:B------:R1:W-:Y:S04]  /*10a60*/  STL [R1+0x33c], R182 ;  /* 0x00033cb601007387 */ /* 0x0003e80000100800 */
[----:B------:R-:W3:Y:S04]  /*10a70*/  LDL.LU R222, [R1+0x2c8] ;  /* 0x0002c80001de7983 */ /* 0x000ee80000300800 */
[----:B------:R3:W-:Y:S04]  /*10a80*/  LDGSTS.E [R181+0x31e00], desc[UR16][R190.64], P1 ;  /* 0x31e00000beb57fae */ /* 0x0007e80008921850 */
[----:B-1----:R-:W3:Y:S04]  /*10a90*/  LDL.LU R182, [R1+0x55c] ;  /* 0x00055c0001b67983 */ /* 0x002ee80000300800 */
[----:B------:R-:W3:Y:S04]  /*10aa0*/  LDL.LU R189, [R1+0x2c4] ;  /* 0x0002c40001bd7983 */ /* 0x000ee80000300800 */
[----:B------:R-:W3:Y:S04]  /*10ab0*/  LDL R190, [R1+0x51c] ;  /* 0x00051c0001be7983 */ /* 0x000ee80000100800 */
[----:B------:R-:W3:Y:S01]  /*10ac0*/  LDL.LU R191, [R1+0x264] ;  /* 0x0002640001bf7983 */ /* 0x000ee20000300800 */
[----:B--2---:R-:W-:-:S05]  /*10ad0*/  IADD3 R5, P0, R5, R186, RZ ;  /* 0x000000ba05057210 */ /* 0x004fca0007f1e0ff */
[----:B------:R1:W-:Y:S01]  /*10ae0*/  STL [R1+0x268], R5 ;  /* 0x0002680501007387 */ /* 0x0003e20000100800 */
[----:B----4-:R-:W-:-:S05]  /*10af0*/  IADD3 R0, P2, R0, R186, RZ ;  /* 0x000000ba00007210 */ /* 0x010fca0007f5e0ff */
[--C-:B---3--:R-:W-:Y:S02]  /*10b00*/  IMAD.X R188, R188, 0x1, R185.reuse, P2 ;  /* 0x00000001bcbc7824 */ /* 0x108fe400010e06b9 */
[----:B------:R-:W-:Y:S01]  /*10b10*/  VIADD R181, R190, UR4 ;  /* 0x00000004beb57c36 */ /* 0x000fe20008000000 */
[----:B------:R-:W-:Y:S01]  /*10b20*/  MOV R190, R5 ;  /* 0x0000000500be7202 */ /* 0x000fe20000000f00 */
[----:B------:R-:W-:-:S05]  /*10b30*/  IMAD.X R191, R191, 0x1, R185, P0 ;  /* 0x00000001bfbf7824 */ /* 0x000fca00000e06b9 */
[----:B------:R2:W-:Y:S04]  /*10b40*/  STL [R1+0x264], R191 ;  /* 0x000264bf01007387 */ /* 0x0005e80000100800 */
[----:B------:R3:W-:Y:S04]  /*10b50*/  LDGSTS.E [R181+0x30300], desc[UR16][R190.64], P1 ;  /* 0x30300000beb57fae */ /* 0x0007e80008921850 */
[----:B------:R-:W-:Y:S04]  /*10b60*/  STL [R1+0x288], R0 ;  /* 0x0002880001007387 */ /* 0x000fe80000100800 */
[----:B------:R4:W-:Y:S01]  /*10b70*/  STL [R1+0x284], R188 ;  /* 0x000284bc01007387 */ /* 0x0009e20000100800 */
[----:B---3--:R-:W-:-:S03]  /*10b80*/  IMAD.MOV.U32 R190, RZ, RZ, R0 ;  /* 0x000000ffffbe7224 */ /* 0x008fc600078e0000 */
[----:B-1----:R-:W3:Y:S01]  /*10b90*/  LDL.LU R5, [R1+0x308] ;  /* 0x0003080001057983 */ /* 0x002ee20000300800 */
[----:B--2---:R-:W-:-:S03]  /*10ba0*/  IMAD.MOV.U32 R191, RZ, RZ, R188 ;  /* 0x000000ffffbf7224 */ /* 0x004fc600078e00bc */
[----:B----4-:R-:W2:Y:S04]  /*10bb0*/  LDL.LU R188, [R1+0x304] ;  /* 0x0003040001bc7983 */ /* 0x010ea80000300800 */
[----:B------:R-:W4:Y:S04]  /*10bc0*/  LDL.LU R0, [R1+0x348] ;  /* 0x0003480001007983 */ /* 0x000f280000300800 */
[----:B------:R1:W-:Y:S04]  /*10bd0*/  LDGSTS.E [R181+0x30700], desc[UR16][R190.64], P1 ;  /* 0x30700000beb57fae */ /* 0x0003e80008921850 */
[----:B------:R-:W3:Y:S01]  /*10be0*/  LDL.LU R191, [R1+0x2a4] ;  /* 0x0002a40001bf7983 */ /* 0x000ee20000300800 */
[----:B------:R-:W-:-:S02]  /*10bf0*/  IADD3 R3, P0, R3, R186, RZ ;  /* 0x000000ba03037210 */ /* 0x000fc40007f1e0ff */
[----:B------:R-:W-:-:S03]  /*10c00*/  IADD3 R222, P2, R222, R186, RZ ;  /* 0x000000badede7210 */ /* 0x000fc60007f5e0ff */
[----:B-1----:R-:W-:Y:S01]  /*10c10*/  IMAD.MOV.U32 R190, RZ, RZ, R3 ;  /* 0x000000ffffbe7224 */ /* 0x002fe200078e0003 */
[----:B------:R-:W-:Y:S01]  /*10c20*/  IADD3.X R189, R189, R185, RZ, P2, !PT ;  /* 0x000000b9bdbd7210 */ /* 0x000fe200017fe4ff */
[----:B------:R1:W-:Y:S01]  /*10c30*/  STL [R1+0x2a8], R3 ;  /* 0x0002a80301007387 */ /* 0x0003e20000100800 */
[----:B---3--:R-:W-:-:S05]  /*10c40*/  IMAD.X R191, R191, 0x1, R185, P0 ;  /* 0x00000001bfbf7824 */ /* 0x008fca00000e06b9 */
[----:B------:R3:W-:Y:S04]  /*10c50*/  STL [R1+0x2a4], R191 ;  /* 0x0002a4bf01007387 */ /* 0x0007e80000100800 */
[----:B------:R2:W-:Y:S04]  /*10c60*/  LDGSTS.E [R181+0x30b00], desc[UR16][R190.64], P1 ;  /* 0x30b00000beb57fae */ /* 0x0005e80008921850 */
[----:B------:R-:W-:Y:S04]  /*10c70*/  STL [R1+0x2c8], R222 ;  /* 0x0002c8de01007387 */ /* 0x000fe80000100800 */
[----:B-1----:R-:W4:Y:S01]  /*10c80*/  LDL.LU R3, [R1+0x344] ;  /* 0x0003440001037983 */ /* 0x002f220000300800 */
[----:B--2---:R-:W-:-:S02]  /*10c90*/  IMAD.MOV.U32 R190, RZ, RZ, R222 ;  /* 0x000000ffffbe7224 */ /* 0x004fc400078e00de */
[----:B---3--:R-:W-:Y:S01]  /*10ca0*/  IMAD.MOV.U32 R191, RZ, RZ, R189 ;  /* 0x000000ffffbf7224 */ /* 0x008fe200078e00bd */
[----:B------:R1:W-:Y:S04]  /*10cb0*/  STL [R1+0x2c4], R189 ;  /* 0x0002c4bd01007387 */ /* 0x0003e80000100800 */
[----:B------:R2:W-:Y:S04]  /*10cc0*/  LDGSTS.E [R181+0x30f00], desc[UR16][R190.64], P1 ;  /* 0x30f00000beb57fae */ /* 0x0005e80008921850 */
[----:B-1----:R-:W5:Y:S04]  /*10cd0*/  LDL.LU R189, [R1+0x558] ;  /* 0x0005580001bd7983 */ /* 0x002f680000300800 */
[----:B------:R-:W3:Y:S04]  /*10ce0*/  LDL R222, [R1+0x350] ;  /* 0x0003500001de7983 */ /* 0x000ee80000100800 */
[----:B------:R-:W4:Y:S04]  /*10cf0*/  LDL.LU R190, [R1+0x2e4] ;  /* 0x0002e40001be7983 */ /* 0x000f280000300800 */
[----:B------:R-:W2:Y:S01]  /*10d00*/  LDL.LU R191, [R1+0x2e8] ;  /* 0x0002e80001bf7983 */ /* 0x000ea20000300800 */
[----:B------:R-:W-:-:S05]  /*10d10*/  IADD3 R5, P2, R5, R186, RZ ;  /* 0x000000ba05057210 */ /* 0x000fca0007f5e0ff */
[----:B------:R-:W-:Y:S01]  /*10d20*/  IMAD.X R188, R188, 0x1, R185, P2 ;  /* 0x00000001bcbc7824 */ /* 0x000fe200010e06b9 */
[----:B--2---:R-:W-:-:S04]  /*10d30*/  IADD3 R191, P0, R191, R186, RZ ;  /* 0x000000babfbf7210 */ /* 0x004fc80007f1e0ff */
[----:B----4-:R-:W-:Y:S01]  /*10d40*/  IADD3.X R190, R190, R185, RZ, P0, !PT ;  /* 0x000000b9bebe7210 */ /* 0x010fe200007fe4ff */
[----:B------:R1:W-:Y:S04]  /*10d50*/  STL [R1+0x2e8], R191 ;  /* 0x0002e8bf01007387 */ /* 0x0003e80000100800 */
[----:B------:R2:W-:Y:S01]  /*10d60*/  STL [R1+0x2e4], R190 ;  /* 0x0002e4be01007387 */ /* 0x0005e20000100800 */
[----:B-1----:R-:W-:-:S04]  /*10d70*/  LOP3.LUT R191, R191, R190, RZ, 0x3c, !PT ;  /* 0x000000bebfbf7212 */ /* 0x002fc800078e3cff */
[----:B--2---:R-:W-:-:S04]  /*10d80*/  LOP3.LUT R190, R191, R190, RZ, 0x3c, !PT ;  /* 0x000000bebfbe7212 */ /* 0x004fc800078e3cff */
[----:B------:R-:W-:Y:S01]  /*10d90*/  LOP3.LUT R191, R191, R190, RZ, 0x3c, !PT ;  /* 0x000000bebfbf7212 */ /* 0x000fe200078e3cff */
[----:B------:R-:W-:Y:S04]  /*10da0*/  STL [R1+0x308], R5 ;  /* 0x0003080501007387 */ /* 0x000fe80000100800 */
[----:B------:R1:W-:Y:S04]  /*10db0*/  LDGSTS.E [R181+0x31300], desc[UR16][R190.64], P1 ;  /* 0x31300000beb57fae */ /* 0x0003e80008921850 */
[----:B------:R2:W-:Y:S01]  /*10dc0*/  STL [R1+0x304], R188 ;  /* 0x000304bc01007387 */ /* 0x0005e20000100800 */
[----:B-1----:R-:W-:-:S02]  /*10dd0*/  IMAD.MOV.U32 R190, RZ, RZ, R5 ;  /* 0x000000ffffbe7224 */ /* 0x002fc400078e0005 */
[----:B------:R-:W-:Y:S02]  /*10de0*/  IMAD.MOV.U32 R191, RZ, RZ, R188 ;  /* 0x000000ffffbf7224 */ /* 0x000fe400078e00bc */
[----:B--2---:R-:W5:Y:S04]  /*10df0*/  LDL.LU R188, [R1+0x554] ;  /* 0x0005540001bc7983 */ /* 0x004f680000300800 */
[----:B------:R-:W5:Y:S04]  /*10e00*/  LDL.LU R5, [R1+0x550] ;  /* 0x0005500001057983 */ /* 0x000f680000300800 */
[----:B------:R1:W-:Y:S04]  /*10e10*/  LDGSTS.E [R181+0x31700], desc[UR16][R190.64], P1 ;  /* 0x31700000beb57fae */ /* 0x0003e80008921850 */
[----:B------:R-:W2:Y:S04]  /*10e20*/  LDL.LU R190, [R1+0x324] ;  /* 0x0003240001be7983 */ /* 0x000ea80000300800 */
[----:B------:R-:W1:Y:S01]  /*10e30*/  LDL.LU R191, [R1+0x328] ;  /* 0x0003280001bf7983 */ /* 0x000e620000300800 */
[----:B------:R-:W-:-:S05]  /*10e40*/  IADD3 R0, P2, R0, R186, RZ ;  /* 0x000000ba00007210 */ /* 0x000fca0007f5e0ff */
[----:B------:R-:W-:Y:S01]  /*10e50*/  IMAD.X R3, R3, 0x1, R185, P2 ;  /* 0x0000000103037824 */ /* 0x000fe200010e06b9 */
[----:B-1----:R-:W-:-:S04]  /*10e60*/  IADD3 R191, P0, R191, R186, RZ ;  /* 0x000000babfbf7210 */ /* 0x002fc80007f1e0ff */
[----:B--2---:R-:W-:Y:S01]  /*10e70*/  IADD3.X R190, R190, R185, RZ, P0, !PT ;  /* 0x000000b9bebe7210 */ /* 0x004fe200007fe4ff */
        /* <DEDUP_REMOVED lines=9> */
[----:B------:R-:W-:Y:S01]  /*10f10*/  IMAD.MOV.U32 R190, RZ, RZ, R0 ;  /* 0x000000ffffbe7224 */ /* 0x000fe200078e0000 */
[----:B--2---:R1:W5:Y:S04]  /*10f20*/  LDL.LU R3, [R1+0x54c] ;  /* 0x00054c0001037983 */ /* 0x0043680000300800 */
[----:B------:R1:W5:Y:S01]  /*10f30*/  LDL.LU R0, [R1+0x548] ;  /* 0x0005480001007983 */ /* 0x0003620000300800 */
[----:B------:R-:W-:-:S03]  /*10f40*/  IADD3 R182, R182, 0x1, RZ ;  /* 0x00000001b6b67810 */ /* 0x000fc60007ffe0ff */
[----:B------:R1:W-:Y:S01]  /*10f50*/  LDGSTS.E [R181+0x31f00], desc[UR16][R190.64], P1 ;  /* 0x31f00000beb57fae */ /* 0x0003e20008921850 */
[----:B---3--:R-:W-:-:S03]  /*10f60*/  ISETP.NE.U32.AND P0, PT, R182, R222, PT ;  /* 0x000000deb600720c */ /* 0x008fc60003f05070 */
[----:B------:R-:W0:Y:S10]  /*10f70*/  LDGDEPBAR ;  /* 0x00000000000079af */ /* 0x000e340000000000 */
[----:B-1----:R-:W-:Y:S05]  /*10f80*/  @P0 BRA `(.L_x_1) ;  /* 0xffffff9800800947 */ /* 0x002fea000383ffff */
.L_x_0:
[----:B------:R-:W1:Y:S01]  /*10f90*/  S2R R8, SR_TID.X ;  /* 0x0000000000087919 */ /* 0x000e620000002100 */
[----:B------:R-:W-:Y:S02]  /*10fa0*/  WARPGROUP.DEPBAR.LE gsb0, 0x0 ;  /* 0x00008000000079c5 */ /* 0x000fe40000010000 */
[----:B------:R-:W-:-:S04]  /*10fb0*/  DEPBAR.LE SB0, 0x0 ;  /* 0x000080000000791a */ /* 0x000fc80000000000 */
[----:B-----5:R-:W-:Y:S01]  /*10fc0*/  IADD3 R4, R0, 0x1, RZ ;  /* 0x0000000100047810 */ /* 0x020fe20007ffe0ff */
[----:B------:R-:W-:Y:S01]  /*10fd0*/  IMAD.MOV.U32 R12, RZ, RZ, R120 ;  /* 0x000000ffff0c7224 */ /* 0x000fe200078e0078 */
[----:B------:R-:W-:Y:S01]  /*10fe0*/  MOV R15, R90 ;  /* 0x0000005a000f7202 */ /* 0x000fe20000000f00 */
[----:B------:R-:W-:Y:S01]  /*10ff0*/  IMAD.MOV.U32 R13, RZ, RZ, R122 ;  /* 0x000000ffff0d7224 */ /* 0x000fe200078e007a */
[----:B------:R-:W-:Y:S01]  /*11000*/  ISETP.GE.AND P3, PT, R4, R189, PT ;  /* 0x000000bd0400720c */ /* 0x000fe20003f66270 */
[C---:B------:R-:W-:Y:S01]  /*11010*/  VIADD R4, R0.reuse, 0x2 ;  /* 0x0000000200047836 */ /* 0x040fe20000000000 */
[----:B------:R-:W-:Y:S01]  /*11020*/  MOV R19, R26 ;  /* 0x0000001a00137202 */ /* 0x000fe20000000f00 */
[----:B------:R-:W-:Y:S01]  /*11030*/  IMAD.MOV.U32 R14, RZ, RZ, R88 ;  /* 0x000000ffff0e7224 */ /* 0x000fe200078e0058 */
[----:B------:R-:W-:Y:S01]  /*11040*/  MOV R23, R91 ;  /* 0x0000005b00177202 */ /* 0x000fe20000000f00 */
[----:B------:R-:W-:Y:S01]  /*11050*/  VIADD R2, R0, 0x3f ;  /* 0x0000003f00027836 */ /* 0x000fe20000000000 */
[-C--:B------:R-:W-:Y:S01]  /*11060*/  ISETP.GE.AND P1, PT, R4, R189.reuse, PT ;  /* 0x000000bd0400720c */ /* 0x080fe20003f26270 */
[----:B------:R-:W-:Y:S01]  /*11070*/  IMAD.MOV.U32 R16, RZ, RZ, R56 ;  /* 0x000000ffff107224 */ /* 0x000fe200078e0038 */
[----:B------:R-:W-:Y:S01]  /*11080*/  MOV R91, R94 ;  /* 0x0000005e005b7202 */ /* 0x000fe20000000f00 */
[----:B------:R-:W-:Y:S01]  /*11090*/  IMAD.MOV.U32 R17, RZ, RZ, R58 ;  /* 0x000000ffff117224 */ /* 0x000fe200078e003a */
[----:B------:R-:W-:Y:S01]  /*110a0*/  ISETP.GE.AND P0, PT, R2, R189, PT ;  /* 0x000000bd0200720c */ /* 0x000fe20003f06270 */
[----:B------:R-:W-:Y:S01]  /*110b0*/  VIADD R2, R0, 0x3 ;  /* 0x0000000300027836 */ /* 0x000fe20000000000 */
[----:B------:R-:W-:Y:S01]  /*110c0*/  MOV R155, R35 ;  /* 0x00000023009b7202 */ /* 0x000fe20000000f00 */
[----:B------:R-:W-:Y:S01]  /*110d0*/  IMAD.MOV.U32 R18, RZ, RZ, R24 ;  /* 0x000000ffff127224 */ /* 0x000fe200078e0018 */
[----:B------:R-:W-:Y:S01]  /*110e0*/  ULDC.64 UR4, c[0x0][0x220] ;  /* 0x0000880000047ab9 */ /* 0x000fe20000000a00 */
[----:B------:R-:W-:Y:S01]  /*110f0*/  IMAD.MOV.U32 R20, RZ, RZ, R121 ;  /* 0x000000ffff147224 */ /* 0x000fe200078e0079 */
[-C--:B------:R-:W-:Y:S01]  /*11100*/  ISETP.GE.AND P4, PT, R2, R189.reuse, PT ;  /* 0x000000bd0200720c */ /* 0x080fe20003f86270 */
[----:B------:R-:W-:Y:S01]  /*11110*/  IMAD.MOV.U32 R21, RZ, RZ, R123 ;  /* 0x000000ffff157224 */ /* 0x000fe200078e007b */
[----:B------:R-:W-:Y:S01]  /*11120*/  MOV R123, R30 ;  /* 0x0000001e007b7202 */ /* 0x000fe20000000f00 */
[----:B------:R-:W-:Y:S01]  /*11130*/  IMAD.MOV.U32 R22, RZ, RZ, R89 ;  /* 0x000000ffff167224 */ /* 0x000fe200078e0059 */
[----:B------:R-:W-:Y:S01]  /*11140*/  ISETP.GE.AND P2, PT, R3, R188, PT ;  /* 0x000000bc0300720c */ /* 0x000fe20003f46270 */
[----:B-1----:R-:W-:Y:S01]  /*11150*/  IMAD.SHL.U32 R7, R8, 0x40, RZ ;  /* 0x0000004008077824 */ /* 0x002fe200078e00ff */
[-C--:B------:R-:W-:Y:S01]  /*11160*/  ISETP.GE.AND P5, PT, R0, R189.reuse, PT ;  /* 0x000000bd0000720c */ /* 0x080fe20003fa6270 */
[----:B------:R-:W-:Y:S01]  /*11170*/  IMAD.SHL.U32 R6, R8, 0x10, RZ ;  /* 0x0000001008067824 */ /* 0x000fe200078e00ff */
[----:B------:R-:W-:Y:S01]  /*11180*/  ISETP.LT.AND P2, PT, R0, R189, !P2 ;  /* 0x000000bd0000720c */ /* 0x000fe20005741270 */
[----:B------:R-:W-:Y:S01]  /*11190*/  IMAD.MOV.U32 R56, RZ, RZ, R57 ;  /* 0x000000ffff387224 */ /* 0x000fe200078e0039 */
[----:B------:R-:W-:Y:S01]  /*111a0*/  LOP3.LUT R9, R7, 0x400, RZ, 0xc0, !PT ;  /* 0x0000040007097812 */ /* 0x000fe200078ec0ff */
[----:B------:R-:W-:Y:S01]  /*111b0*/  IMAD.SHL.U32 R7, R8, 0x8, RZ ;  /* 0x0000000808077824 */ /* 0x000fe200078e00ff */
[----:B------:R-:W-:Y:S01]  /*111c0*/  LOP3.LUT R6, R6, 0xf0, RZ, 0xc0, !PT ;  /* 0x000000f006067812 */ /* 0x000fe200078ec0ff */
[----:B------:R-:W-:Y:S01]  /*111d0*/  IMAD.MOV.U32 R57, RZ, RZ, R59 ;  /* 0x000000ffff397224 */ /* 0x000fe200078e003b */
[----:B------:R-:W-:Y:S01]  /*111e0*/  LOP3.LUT R8, R8, 0x7f, RZ, 0xc0, !PT ;  /* 0x0000007f08087812 */ /* 0x000fe200078ec0ff */
[----:B------:R-:W-:Y:S01]  /*111f0*/  IMAD.MOV.U32 R58, RZ, RZ, R25 ;  /* 0x000000ffff3a7224 */ /* 0x000fe200078e0019 */
[----:B------:R-:W-:Y:S01]  /*11200*/  IADD3 R6, R9, UR8, R6 ;  /* 0x0000000809067c10 */ /* 0x000fe2000fffe006 */
[----:B------:R-:W-:Y:S01]  /*11210*/  IMAD.MOV.U32 R88, RZ, RZ, R124 ;  /* 0x000000ffff587224 */ /* 0x000fe200078e007c */
[----:B------:R-:W-:Y:S01]  /*11220*/  LOP3.LUT R7, R7, 0x300, RZ, 0xc0, !PT ;  /* 0x0000030007077812 */ /* 0x000fe200078ec0ff */
[----:B------:R-:W-:Y:S01]  /*11230*/  IMAD.MOV.U32 R89, RZ, RZ, R126 ;  /* 0x000000ffff597224 */ /* 0x000fe200078e007e */
[----:B------:R-:W-:Y:S01]  /*11240*/  LEA R2, R8, UR8, 0x4 ;  /* 0x0000000808027c11 */ /* 0x000fe2000f8e20ff */
[----:B------:R-:W-:Y:S01]  /*11250*/  BAR.SYNC.DEFER_BLOCKING 0x0 ;  /* 0x0000000000007b1d */ /* 0x000fe20000010000 */
[----:B------:R-:W-:Y:S01]  /*11260*/  IADD3 R4, R7, R6, RZ ;  /* 0x0000000607047210 */ /* 0x000fe20007ffe0ff */
[----:B------:R-:W-:Y:S01]  /*11270*/  IMAD.MOV.U32 R90, RZ, RZ, R92 ;  /* 0x000000ffff5a7224 */ /* 0x000fe200078e005c */
[----:B------:R-:W-:Y:S01]  /*11280*/  MOV R59, R27 ;  /* 0x0000001b003b7202 */ /* 0x000fe20000000f00 */
[----:B------:R-:W-:Y:S01]  /*11290*/  IMAD.MOV.U32 R120, RZ, RZ, R60 ;  /* 0x000000ffff787224 */ /* 0x000fe200078e003c */
[----:B------:R-:W-:Y:S01]  /*112a0*/  ISETP.LT.AND P5, PT, R5, R188, !P5 ;  /* 0x000000bc0500720c */ /* 0x000fe20006fa1270 */
[----:B------:R-:W-:-:S02]  /*112b0*/  IMAD.MOV.U32 R121, RZ, RZ, R62 ;  /* 0x000000ffff797224 */ /* 0x000fc400078e003e */
[----:B------:R-:W1:Y:S01]  /*112c0*/  LDC R6, c[0x0][0x244] ;  /* 0x00009100ff067b82 */ /* 0x000e620000000800 */
[----:B------:R-:W-:Y:S02]  /*112d0*/  IMAD.MOV.U32 R122, RZ, RZ, R28 ;  /* 0x000000ffff7a7224 */ /* 0x000fe400078e001c */
[----:B------:R-:W-:Y:S02]  /*112e0*/  IMAD.MOV.U32 R92, RZ, RZ, R61 ;  /* 0x000000ffff5c7224 */ /* 0x000fe400078e003d */
[----:B------:R-:W-:Y:S02]  /*112f0*/  IMAD.MOV.U32 R94, RZ, RZ, R29 ;  /* 0x000000ffff5e7224 */ /* 0x000fe400078e001d */
[----:B------:R-:W-:Y:S02]  /*11300*/  IMAD.MOV.U32 R124, RZ, RZ, R64 ;  /* 0x000000ffff7c7224 */ /* 0x000fe400078e0040 */
[----:B------:R-:W-:Y:S02]  /*11310*/  IMAD.MOV.U32 R126, RZ, RZ, R32 ;  /* 0x000000ffff7e7224 */ /* 0x000fe400078e0020 */
[----:B------:R-:W-:-:S02]  /*11320*/  IMAD.MOV.U32 R152, RZ, RZ, R65 ;  /* 0x000000ffff987224 */ /* 0x000fc400078e0041 */
[----:B------:R-:W-:Y:S02]  /*11330*/  IMAD.MOV.U32 R153, RZ, RZ, R67 ;  /* 0x000000ffff997224 */ /* 0x000fe400078e0043 */
[----:B------:R-:W-:Y:S01]  /*11340*/  IMAD.MOV.U32 R154, RZ, RZ, R33 ;  /* 0x000000ffff9a7224 */ /* 0x000fe200078e0021 */
[----:B------:R-:W-:Y:S01]  /*11350*/  STSM.16.M88.4 [R4], R12 ;  /* 0x0000000c04007844 */ /* 0x000fe20000000200 */
[----:B------:R-:W-:Y:S01]  /*11360*/  BAR.SYNC.DEFER_BLOCKING 0x0 ;  /* 0x0000000000007b1d */ /* 0x000fe20000010000 */
[----:B-1----:R-:W-:-:S05]  /*11370*/  IMAD R7, R3, R6, RZ ;  /* 0x0000000603077224 */ /* 0x002fca00078e02ff */
[----:B------:R-:W1:Y:S02]  /*11380*/  LDS.128 R8, [R2] ;  /* 0x0000000002087984 */ /* 0x000e640000000c00 */
[----:B------:R-:W-:Y:S06]  /*11390*/  BAR.SYNC.DEFER_BLOCKING 0x0 ;  /* 0x0000000000007b1d */ /* 0x000fec0000010000 */
[----:B------:R-:W-:Y:S02]  /*113a0*/  STSM.16.M88.4 [R4], R16 ;  /* 0x0000001004007844 */ /* 0x000fe40000000200 */
[----:B------:R-:W-:Y:S06]  /*113b0*/  BAR.SYNC.DEFER_BLOCKING 0x0 ;  /* 0x0000000000007b1d */ /* 0x000fec0000010000 */
[----:B------:R-:W2:Y:S02]  /*113c0*/  LDS.128 R12, [R2] ;  /* 0x00000000020c7984 */ /* 0x000ea40000000c00 */
[----:B------:R-:W-:Y:S06]  /*113d0*/  BAR.SYNC.DEFER_BLOCKING 0x0 ;  /* 0x0000000000007b1d */ /* 0x000fec0000010000 */
[----:B------:R-:W-:Y:S02]  /*113e0*/  STSM.16.M88.4 [R4], R20 ;  /* 0x0000001404007844 */ /* 0x000fe40000000200 */
[----:B------:R-:W-:Y:S06]  /*113f0*/  BAR.SYNC.DEFER_BLOCKING 0x0 ;  /* 0x0000000000007b1d */ /* 0x000fec0000010000 */
[----:B------:R-:W3:Y:S02]  /*11400*/  LDS.128 R24, [R2] ;  /* 0x0000000002187984 */ /* 0x000ee40000000c00 */
[----:B------:R-:W-:Y:S06]  /*11410*/  BAR.SYNC.DEFER_BLOCKING 0x0 ;  /* 0x0000000000007b1d */ /* 0x000fec0000010000 */
[----:B------:R4:W-:Y:S02]  /*11420*/  STSM.16.M88.4 [R4], R56 ;  /* 0x0000003804007844 */ /* 0x0009e40000000200 */
[----:B------:R-:W-:Y:S01]  /*11430*/  BAR.SYNC.DEFER_BLOCKING 0x0 ;  /* 0x0000000000007b1d */ /* 0x000fe20000010000 */
[----:B----4-:R-:W-:Y:S01]  /*11440*/  IMAD.MOV.U32 R56, RZ, RZ, R125 ;  /* 0x000000ffff387224 */ /* 0x010fe200078e007d */
[----:B------:R-:W-:Y:S01]  /*11450*/  MOV R59, R95 ;  /* 0x0000005f003b7202 */ /* 0x000fe20000000f00 */
[----:B------:R-:W-:Y:S01]  /*11460*/  IMAD.MOV.U32 R57, RZ, RZ, R127 ;  /* 0x000000ffff397224 */ /* 0x000fe200078e007f */
[----:B------:R-:W-:Y:S01]  /*11470*/  MOV R95, R31 ;  /* 0x0000001f005f7202 */ /* 0x000fe20000000f00 */
[----:B------:R-:W-:Y:S01]  /*11480*/  IMAD.MOV.U32 R58, RZ, RZ, R93 ;  /* 0x000000ffff3a7224 */ /* 0x000fe200078e005d */
[----:B------:R-:W-:Y:S01]  /*11490*/  MOV R127, R34 ;  /* 0x00000022007f7202 */ /* 0x000fe20000000f00 */
[----:B------:R-:W-:-:S02]  /*114a0*/  IMAD.MOV.U32 R93, RZ, RZ, R63 ;  /* 0x000000ffff5d7224 */ /* 0x000fc400078e003f */
[----:B------:R-:W-:Y:S01]  /*114b0*/  IMAD.MOV.U32 R125, RZ, RZ, R66 ;  /* 0x000000ffff7d7224 */ /* 0x000fe200078e0042 */
[----:B------:R-:W4:Y:S01]  /*114c0*/  LDS.128 R20, [R2] ;  /* 0x0000000002147984 */ /* 0x000f220000000c00 */
[----:B------:R-:W-:Y:S06]  /*114d0*/  BAR.SYNC.DEFER_BLOCKING 0x0 ;  /* 0x0000000000007b1d */ /* 0x000fec0000010000 */
[----:B------:R-:W-:Y:S02]  /*114e0*/  STSM.16.M88.4 [R4], R88 ;  /* 0x0000005804007844 */ /* 0x000fe40000000200 */
[----:B------:R-:W-:Y:S06]  /*114f0*/  BAR.SYNC.DEFER_BLOCKING 0x0 ;  /* 0x0000000000007b1d */ /* 0x000fec0000010000 */
[----:B------:R-:W4:Y:S02]  /*11500*/  LDS.128 R16, [R2] ;  /* 0x0000000002107984 */ /* 0x000f240000000c00 */
[----:B------:R-:W-:Y:S06]  /*11510*/  BAR.SYNC.DEFER_BLOCKING 0x0 ;  /* 0x0000000000007b1d */ /* 0x000fec0000010000 */
[----:B------:R1:W-:Y:S02]  /*11520*/  STSM.16.M88.4 [R4], R120 ;  /* 0x0000007804007844 */ /* 0x0003e40000000200 */
[----:B------:R-:W-:Y:S01]  /*11530*/  BAR.SYNC.DEFER_BLOCKING 0x0 ;  /* 0x0000000000007b1d */ /* 0x000fe20000010000 */
[----:B-1----:R-:W-:Y:S01]  /*11540*/  IMAD.MOV.U32 R120, RZ, RZ, R128 ;  /* 0x000000ffff787224 */ /* 0x002fe200078e0080 */
[----:B------:R-:W-:Y:S01]  /*11550*/  MOV R123, R98 ;  /* 0x00000062007b7202 */ /* 0x000fe20000000f00 */
[----:B------:R-:W-:-:S02]  /*11560*/  IMAD.MOV.U32 R121, RZ, RZ, R130 ;  /* 0x000000ffff797224 */ /* 0x000fc400078e0082 */
[----:B------:R-:W-:Y:S02]  /*11570*/  IMAD.MOV.U32 R122, RZ, RZ, R96 ;  /* 0x000000ffff7a7224 */ /* 0x000fe400078e0060 */
[----:B------:R-:W-:Y:S02]  /*11580*/  IMAD.MOV.U32 R128, RZ, RZ, R129 ;  /* 0x000000ffff807224 */ /* 0x000fe400078e0081 */
[----:B------:R-:W-:Y:S01]  /*11590*/  IMAD.MOV.U32 R129, RZ, RZ, R131 ;  /* 0x000000ffff817224 */ /* 0x000fe200078e0083 */
[----:B------:R-:W-:Y:S01]  /*115a0*/  MOV R131, R99 ;  /* 0x0000006300837202 */ /* 0x000fe20000000f00 */
[----:B------:R-:W-:Y:S01]  /*115b0*/  IMAD.MOV.U32 R130, RZ, RZ, R97 ;  /* 0x000000ffff827224 */ /* 0x000fe200078e0061 */
[----:B------:R-:W1:Y:S01]  /*115c0*/  LDS.128 R88, [R2] ;  /* 0x0000000002587984 */ /* 0x000e620000000c00 */
[----:B------:R-:W-:Y:S06]  /*115d0*/  BAR.SYNC.DEFER_BLOCKING 0x0 ;  /* 0x0000000000007b1d */ /* 0x000fec0000010000 */
[----:B------:R-:W-:Y:S02]  /*115e0*/  STSM.16.M88.4 [R4], R56 ;  /* 0x0000003804007844 */ /* 0x000fe40000000200 */
[----:B------:R-:W-:Y:S06]  /*115f0*/  BAR.SYNC.DEFER_BLOCKING 0x0 ;  /* 0x0000000000007b1d */ /* 0x000fec0000010000 */
[----:B------:R-:W1:Y:S02]  /*11600*/  LDS.128 R60, [R2] ;  /* 0x00000000023c7984 */ /* 0x000e640000000c00 */
[----:B------:R-:W-:Y:S06]  /*11610*/  BAR.SYNC.DEFER_BLOCKING 0x0 ;  /* 0x0000000000007b1d */ /* 0x000fec0000010000 */
[----:B------:R-:W-:Y:S02]  /*11620*/  STSM.16.M88.4 [R4], R92 ;  /* 0x0000005c04007844 */ /* 0x000fe40000000200 */
[----:B------:R-:W-:Y:S06]  /*11630*/  BAR.SYNC.DEFER_BLOCKING 0x0 ;  /* 0x0000000000007b1d */ /* 0x000fec0000010000 */
[----:B------:R-:W1:Y:S02]  /*11640*/  LDS.128 R56, [R2] ;  /* 0x0000000002387984 */ /* 0x000e640000000c00 */
[----:B------:R-:W-:Y:S06]  /*11650*/  BAR.SYNC.DEFER_BLOCKING 0x0 ;  /* 0x0000000000007b1d */ /* 0x000fec0000010000 */
[----:B------:R2:W-:Y:S02]  /*11660*/  STSM.16.M88.4 [R4], R120 ;  /* 0x0000007804007844 */ /* 0x0005e40000000200 */
[----:B------:R-:W-:Y:S01]  /*11670*/  BAR.SYNC.DEFER_BLOCKING 0x0 ;  /* 0x0000000000007b1d */ /* 0x000fe20000010000 */
[----:B--2---:R-:W-:Y:S01]  /*11680*/  IMAD.MOV.U32 R120, RZ, RZ, R132 ;  /* 0x000000ffff787224 */ /* 0x004fe200078e0084 */
[----:B------:R-:W-:Y:S01]  /*11690*/  MOV R123, R102 ;  /* 0x00000066007b7202 */ /* 0x000fe20000000f00 */
[----:B------:R-:W-:-:S02]  /*116a0*/  IMAD.MOV.U32 R121, RZ, RZ, R134 ;  /* 0x000000ffff797224 */ /* 0x000fc400078e0086 */
[----:B------:R-:W-:Y:S02]  /*116b0*/  IMAD.MOV.U32 R122, RZ, RZ, R100 ;  /* 0x000000ffff7a7224 */ /* 0x000fe400078e0064 */
[----:B------:R-:W-:Y:S02]  /*116c0*/  IMAD.MOV.U32 R132, RZ, RZ, R69 ;  /* 0x000000ffff847224 */ /* 0x000fe400078e0045 */
[----:B------:R-:W-:Y:S01]  /*116d0*/  IMAD.MOV.U32 R134, RZ, RZ, R37 ;  /* 0x000000ffff867224 */ /* 0x000fe200078e0025 */
[----:B------:R-:W2:Y:S01]  /*116e0*/  LDS.128 R28, [R2] ;  /* 0x00000000021c7984 */ /* 0x000ea20000000c00 */
[----:B------:R-:W-:Y:S06]  /*116f0*/  BAR.SYNC.DEFER_BLOCKING 0x0 ;  /* 0x0000000000007b1d */ /* 0x000fec0000010000 */
[----:B------:R3:W-:Y:S02]  /*11700*/  STSM.16.M88.4 [R4], R124 ;  /* 0x0000007c04007844 */ /* 0x0007e40000000200 */
[----:B------:R-:W-:Y:S01]  /*11710*/  BAR.SYNC.DEFER_BLOCKING 0x0 ;  /* 0x0000000000007b1d */ /* 0x000fe20000010000 */
[----:B---3--:R-:W-:Y:S01]  /*11720*/  IMAD.MOV.U32 R124, RZ, RZ, R68 ;  /* 0x000000ffff7c7224 */ /* 0x008fe200078e0044 */
[----:B------:R-:W-:Y:S01]  /*11730*/  MOV R127, R38 ;  /* 0x00000026007f7202 */ /* 0x000fe20000000f00 */
[----:B------:R-:W-:-:S02]  /*11740*/  IMAD.MOV.U32 R125, RZ, RZ, R70 ;  /* 0x000000ffff7d7224 */ /* 0x000fc400078e0046 */
[----:B------:R-:W-:Y:S01]  /*11750*/  IMAD.MOV.U32 R126, RZ, RZ, R36 ;  /* 0x000000ffff7e7224 */ /* 0x000fe200078e0024 */
        /* <DEDUP_REMOVED lines=8> */
[----:B------:R-:W-:-:S02]  /*117e0*/  IMAD.MOV.U32 R130, RZ, RZ, R101 ;  /* 0x000000ffff827224 */ /* 0x000fc400078e0065 */
[----:B------:R-:W-:Y:S01]  /*117f0*/  IMAD.MOV.U32 R133, RZ, RZ, R71 ;  /* 0x000000ffff857224 */ /* 0x000fe200078e0047 */
[----:B------:R-:W4:Y:S01]  /*11800*/  LDS.128 R92, [R2] ;  /* 0x00000000025c7984 */ /* 0x000f220000000c00 */
[----:B------:R-:W-:Y:S06]  /*11810*/  BAR.SYNC.DEFER_BLOCKING 0x0 ;  /* 0x0000000000007b1d */ /* 0x000fec0000010000 */
[----:B------:R1:W-:Y:S02]  /*11820*/  STSM.16.M88.4 [R4], R152 ;  /* 0x0000009804007844 */ /* 0x0003e40000000200 */
[----:B------:R-:W-:Y:S01]  /*11830*/  BAR.SYNC.DEFER_BLOCKING 0x0 ;  /* 0x0000000000007b1d */ /* 0x000fe20000010000 */
[----:B-1----:R-:W-:Y:S01]  /*11840*/  IMAD.MOV.U32 R152, RZ, RZ, R72 ;  /* 0x000000ffff987224 */ /* 0x002fe200078e0048 */
[----:B------:R-:W-:Y:S01]  /*11850*/  MOV R155, R42 ;  /* 0x0000002a009b7202 */ /* 0x000fe20000000f00 */
[----:B------:R-:W-:-:S02]  /*11860*/  IMAD.MOV.U32 R153, RZ, RZ, R74 ;  /* 0x000000ffff997224 */ /* 0x000fc400078e004a */
[----:B------:R-:W-:Y:S01]  /*11870*/  IMAD.MOV.U32 R154, RZ, RZ, R40 ;  /* 0x000000ffff9a7224 */ /* 0x000fe200078e0028 */
        /* <DEDUP_REMOVED lines=21> */
[----:B------:R-:W-:Y:S01]  /*119d0*/  IMAD.MOV.U32 R129, RZ, RZ, R139 ;  /* 0x000000ffff817224 */ /* 0x000fe200078e008b */
[----:B------:R-:W-:Y:S01]  /*119e0*/  MOV R139, R110 ;  /* 0x0000006e008b7202 */ /* 0x000fe20000000f00 */
[----:B------:R-:W-:-:S02]  /*119f0*/  IMAD.MOV.U32 R130, RZ, RZ, R105 ;  /* 0x000000ffff827224 */ /* 0x000fc400078e0069 */
[----:B------:R-:W-:Y:S02]  /*11a00*/  IMAD.MOV.U32 R137, RZ, RZ, R142 ;  /* 0x000000ffff897224 */ /* 0x000fe400078e008e */
[----:B------:R-:W-:Y:S01]  /*11a10*/  IMAD.MOV.U32 R142, RZ, RZ, R45 ;  /* 0x000000ffff8e7224 */ /* 0x000fe200078e002d */
[----:B------:R-:W3:Y:S01]  /*11a20*/  LDS.128 R100, [R2] ;  /* 0x0000000002647984 */ /* 0x000ee20000000c00 */
[----:B------:R-:W-:Y:S06]  /*11a30*/  BAR.SYNC.DEFER_BLOCKING 0x0 ;  /* 0x0000000000007b1d */ /* 0x000fec0000010000 */
[----:B------:R4:W-:Y:S02]  /*11a40*/  STSM.16.M88.4 [R4], R132 ;  /* 0x0000008404007844 */ /* 0x0009e40000000200 */
[----:B------:R-:W-:Y:S01]  /*11a50*/  BAR.SYNC.DEFER_BLOCKING 0x0 ;  /* 0x0000000000007b1d */ /* 0x000fe20000010000 */
[----:B----4-:R-:W-:Y:S01]  /*11a60*/  IMAD.MOV.U32 R132, RZ, RZ, R73 ;  /* 0x000000ffff847224 */ /* 0x010fe200078e0049 */
[----:B------:R-:W-:Y:S01]  /*11a70*/  MOV R135, R43 ;  /* 0x0000002b00877202 */ /* 0x000fe20000000f00 */
[----:B------:R-:W-:-:S02]  /*11a80*/  IMAD.MOV.U32 R133, RZ, RZ, R75 ;  /* 0x000000ffff857224 */ /* 0x000fc400078e004b */
[----:B------:R-:W-:Y:S01]  /*11a90*/  IMAD.MOV.U32 R134, RZ, RZ, R41 ;  /* 0x000000ffff867224 */ /* 0x000fe200078e0029 */
[----:B------:R-:W4:Y:S02]  /*11aa0*/  LDS.128 R68, [R2] ;  /* 0x0000000002447984 */ /* 0x000f240000000c00 */
        /* <DEDUP_REMOVED lines=21> */
[----:B------:R-:W-:Y:S01]  /*11c00*/  IMAD.MOV.U32 R133, RZ, RZ, R143 ;  /* 0x000000ffff857224 */ /* 0x000fe200078e008f */
[----:B------:R-:W-:Y:S01]  /*11c10*/  MOV R143, R47 ;  /* 0x0000002f008f7202 */ /* 0x000fe20000000f00 */
[----:B------:R-:W-:-:S02]  /*11c20*/  IMAD.MOV.U32 R134, RZ, RZ, R109 ;  /* 0x000000ffff867224 */ /* 0x000fc400078e006d */
        /* <DEDUP_REMOVED lines=33> */
[----:B------:R-:W-:Y:S02]  /*11e40*/  IMAD.MOV.U32 R147, RZ, RZ, R118 ;  /* 0x000000ffff937224 */ /* 0x000fe400078e0076 */
[----:B------:R-:W-:Y:S01]  /*11e50*/  IMAD.MOV.U32 R150, RZ, RZ, R53 ;  /* 0x000000ffff967224 */ /* 0x000fe200078e0035 */
[----:B------:R-:W1:Y:S01]  /*11e60*/  LDS.128 R76, [R2] ;  /* 0x00000000024c7984 */ /* 0x000e620000000c00 */
[----:B------:R-:W-:Y:S06]  /*11e70*/  BAR.SYNC.DEFER_BLOCKING 0x0 ;  /* 0x0000000000007b1d */ /* 0x000fec0000010000 */
[----:B------:R2:W-:Y:S02]  /*11e80*/  STSM.16.M88.4 [R4], R136 ;  /* 0x0000008804007844 */ /* 0x0005e40000000200 */
[----:B------:R-:W-:Y:S01]  /*11e90*/  BAR.SYNC.DEFER_BLOCKING 0x0 ;  /* 0x0000000000007b1d */ /* 0x000fe20000010000 */
[----:B--2---:R-:W-:Y:S01]  /*11ea0*/  IMAD.MOV.U32 R136, RZ, RZ, R81 ;  /* 0x000000ffff887224 */ /* 0x004fe200078e0051 */
[----:B------:R-:W-:Y:S01]  /*11eb0*/  MOV R139, R51 ;  /* 0x00000033008b7202 */ /* 0x000fe20000000f00 */
[----:B------:R-:W-:-:S02]  /*11ec0*/  IMAD.MOV.U32 R137, RZ, RZ, R83 ;  /* 0x000000ffff897224 */ /* 0x000fc400078e0053 */
[----:B------:R-:W-:Y:S01]  /*11ed0*/  IMAD.MOV.U32 R138, RZ, RZ, R49 ;  /* 0x000000ffff8a7224 */ /* 0x000fe200078e0031 */
[----:B------:R-:W2:Y:S02]  /*11ee0*/  LDS.128 R44, [R2] ;  /* 0x00000000022c7984 */ /* 0x000ea40000000c00 */
[----:B------:R-:W-:Y:S06]  /*11ef0*/  BAR.SYNC.DEFER_BLOCKING 0x0 ;  /* 0x0000000000007b1d */ /* 0x000fec0000010000 */
[----:B------:R-:W-:Y:S02]  /*11f00*/  STSM.16.M88.4 [R4], R152 ;  /* 0x0000009804007844 */ /* 0x000fe40000000200 */
[----:B------:R-:W-:Y:S06]  /*11f10*/  BAR.SYNC.DEFER_BLOCKING 0x0 ;  /* 0x0000000000007b1d */ /* 0x000fec0000010000 */
[----:B------:R-:W2:Y:S02]  /*11f20*/  LDS.128 R112, [R2] ;  /* 0x0000000002707984 */ /* 0x000ea40000000c00 */
[----:B------:R-:W-:Y:S06]  /*11f30*/  BAR.SYNC.DEFER_BLOCKING 0x0 ;  /* 0x0000000000007b1d */ /* 0x000fec0000010000 */
[----:B------:R3:W-:Y:S02]  /*11f40*/  STSM.16.M88.4 [R4], R140 ;  /* 0x0000008c04007844 */ /* 0x0007e40000000200 */
[----:B------:R-:W-:Y:S01]  /*11f50*/  BAR.SYNC.DEFER_BLOCKING 0x0 ;  /* 0x0000000000007b1d */ /* 0x000fe20000010000 */
[----:B---3--:R-:W-:Y:S01]  /*11f60*/  IMAD.MOV.U32 R140, RZ, RZ, R84 ;  /* 0x000000ffff8c7224 */ /* 0x008fe200078e0054 */
[----:B------:R-:W-:Y:S01]  /*11f70*/  MOV R141, R86 ;  /* 0x00000056008d7202 */ /* 0x000fe20000000f00 */
[----:B------:R-:W-:Y:S01]  /*11f80*/  IMAD.MOV.U32 R142, RZ, RZ, R52 ;  /* 0x000000ffff8e7224 */ /* 0x000fe200078e0034 */
[----:B------:R-:W-:Y:S01]  /*11f90*/  LEA R52, R6, R7, 0x7 ;  /* 0x0000000706347211 */ /* 0x000fe200078e38ff */
[----:B------:R-:W-:Y:S01]  /*11fa0*/  IMAD.MOV.U32 R143, RZ, RZ, R54 ;  /* 0x000000ffff8f7224 */ /* 0x000fe200078e0036 */
[----:B------:R-:W-:-:S04]  /*11fb0*/  LEA R6, P6, R7, UR4, 0x2 ;  /* 0x0000000407067c11 */ /* 0x000fc8000f8c10ff */
[----:B------:R-:W-:Y:S01]  /*11fc0*/  LEA.HI.X.SX32 R7, R7, UR5, 0x2, P6 ;  /* 0x0000000507077c11 */ /* 0x000fe2000b0f16ff */
[----:B------:R-:W3:Y:S01]  /*11fd0*/  LDS.128 R132, [R2] ;  /* 0x0000000002847984 */ /* 0x000ee20000000c00 */
[----:B------:R-:W-:Y:S06]  /*11fe0*/  BAR.SYNC.DEFER_BLOCKING 0x0 ;  /* 0x0000000000007b1d */ /* 0x000fec0000010000 */
[----:B------:R4:W-:Y:S02]  /*11ff0*/  STSM.16.M88.4 [R4], R136 ;  /* 0x0000008804007844 */ /* 0x0009e40000000200 */
[----:B------:R-:W-:Y:S01]  /*12000*/  BAR.SYNC.DEFER_BLOCKING 0x0 ;  /* 0x0000000000007b1d */ /* 0x000fe20000010000 */
[----:B----4-:R-:W-:-:S05]  /*12010*/  LEA R136, P6, R52, UR4, 0x2 ;  /* 0x0000000434887c11 */ /* 0x010fca000f8c10ff */
[----:B------:R-:W-:Y:S02]  /*12020*/  ULDC UR4, c[0x0][0x248] ;  /* 0x0000920000047ab9 */ /* 0x000fe40000000800 */
[----:B------:R-:W-:Y:S01]  /*12030*/  IMAD R139, R0, UR4, RZ ;  /* 0x00000004008b7c24 */ /* 0x000fe2000f8e02ff */
[----:B------:R-:W-:Y:S02]  /*12040*/  LEA.HI.X.SX32 R137, R52, UR5, 0x2, P6 ;  /* 0x0000000534897c11 */ /* 0x000fe4000b0f16ff */
[-C--:B------:R-:W-:Y:S01]  /*12050*/  ISETP.LT.AND P6, PT, R3, R188.reuse, !P3 ;  /* 0x000000bc0300720c */ /* 0x080fe20005fc1270 */
[----:B------:R-:W-:Y:S01]  /*12060*/  IMAD.WIDE R84, R139, 0x4, R6 ;  /* 0x000000048b547825 */ /* 0x000fe200078e0206 */
[----:B------:R-:W-:Y:S01]  /*12070*/  ISETP.LT.AND P3, PT, R5, R188, !P3 ;  /* 0x000000bc0500720c */ /* 0x000fe20005f61270 */
[----:B------:R-:W4:Y:S01]  /*12080*/  LDS.128 R80, [R2] ;  /* 0x0000000002507984 */ /* 0x000f220000000c00 */
[----:B------:R-:W-:Y:S06]  /*12090*/  BAR.SYNC.DEFER_BLOCKING 0x0 ;  /* 0x0000000000007b1d */ /* 0x000fec0000010000 */
[----:B------:R1:W-:Y:S02]  /*120a0*/  STSM.16.M88.4 [R4], R144 ;  /* 0x0000009004007844 */ /* 0x0003e40000000200 */
[----:B------:R-:W-:Y:S01]  /*120b0*/  BAR.SYNC.DEFER_BLOCKING 0x0 ;  /* 0x0000000000007b1d */ /* 0x000fe20000010000 */
[----:B-1----:R-:W-:Y:S01]  /*120c0*/  MOV R146, R117 ;  /* 0x0000007500927202 */ /* 0x002fe20000000f00 */
[----:B------:R-:W-:-:S02]  /*120d0*/  IMAD.MOV.U32 R147, RZ, RZ, R119 ;  /* 0x000000ffff937224 */ /* 0x000fc400078e0077 */
[----:B------:R-:W-:Y:S01]  /*120e0*/  IMAD.MOV.U32 R144, RZ, RZ, R149 ;  /* 0x000000ffff907224 */ /* 0x000fe200078e0095 */
[----:B------:R-:W-:Y:S01]  /*120f0*/  MOV R149, R87 ;  /* 0x0000005700957202 */ /* 0x000fe20000000f00 */
[----:B------:R-:W-:Y:S02]  /*12100*/  IMAD.MOV.U32 R145, RZ, RZ, R151 ;  /* 0x000000ffff917224 */ /* 0x000fe400078e0097 */
[----:B------:R-:W-:Y:S02]  /*12110*/  IMAD.MOV.U32 R151, RZ, RZ, R55 ;  /* 0x000000ffff977224 */ /* 0x000fe400078e0037 */
[C---:B------:R-:W-:Y:S01]  /*12120*/  IMAD.WIDE R86, R139.reuse, 0x4, R136 ;  /* 0x000000048b567825 */ /* 0x040fe200078e0288 */
[----:B------:R-:W1:Y:S01]  /*12130*/  LDS.128 R48, [R2] ;  /* 0x0000000002307984 */ /* 0x000e620000000c00 */
[----:B------:R-:W-:Y:S06]  /*12140*/  BAR.SYNC.DEFER_BLOCKING 0x0 ;  /* 0x0000000000007b1d */ /* 0x000fec0000010000 */
[----:B------:R2:W-:Y:S02]  /*12150*/  STSM.16.M88.4 [R4], R140 ;  /* 0x0000008c04007844 */ /* 0x0005e40000000200 */
[----:B------:R-:W-:Y:S01]  /*12160*/  BAR.SYNC.DEFER_BLOCKING 0x0 ;  /* 0x0000000000007b1d */ /* 0x000fe20000010000 */
[----:B--2---:R-:W-:Y:S01]  /*12170*/  IADD3 R143, R139, UR4, RZ ;  /* 0x000000048b8f7c10 */ /* 0x004fe2000fffe0ff */
[----:B------:R-:W-:-:S04]  /*12180*/  VIADD R142, R0, 0x4 ;  /* 0x00000004008e7836 */ /* 0x000fc80000000000 */
[----:B------:R-:W-:-:S04]  /*12190*/  IMAD.WIDE R138, R143, 0x4, R6 ;  /* 0x000000048f8a7825 */ /* 0x000fc800078e0206 */
[C---:B------:R-:W-:Y:S01]  /*121a0*/  IMAD.WIDE R140, R143.reuse, 0x4, R136 ;  /* 0x000000048f8c7825 */ /* 0x040fe200078e0288 */
[----:B------:R-:W2:Y:S03]  /*121b0*/  LDS.128 R116, [R2] ;  /* 0x0000000002747984 */ /* 0x000ea60000000c00 */
[----:B------:R-:W-:Y:S01]  /*121c0*/  VIADD R143, R143, UR4 ;  /* 0x000000048f8f7c36 */ /* 0x000fe20008000000 */
[----:B------:R-:W-:Y:S06]  /*121d0*/  BAR.SYNC.DEFER_BLOCKING 0x0 ;  /* 0x0000000000007b1d */ /* 0x000fec0000010000 */
[----:B------:R-:W-:Y:S02]  /*121e0*/  STSM.16.M88.4 [R4], R144 ;  /* 0x0000009004007844 */ /* 0x000fe40000000200 */
[----:B------:R-:W-:Y:S06]  /*121f0*/  BAR.SYNC.DEFER_BLOCKING 0x0 ;  /* 0x0000000000007b1d */ /* 0x000fec0000010000 */
[----:B------:R-:W2:Y:S02]  /*12200*/  LDS.128 R52, [R2] ;  /* 0x0000000002347984 */ /* 0x000ea40000000c00 */
[----:B------:R-:W-:Y:S06]  /*12210*/  BAR.SYNC.DEFER_BLOCKING 0x0 ;  /* 0x0000000000007b1d */ /* 0x000fec0000010000 */
[----:B------:R3:W-:Y:S02]  /*12220*/  STSM.16.M88.4 [R4], R148 ;  /* 0x0000009404007844 */ /* 0x0007e40000000200 */
[----:B------:R-:W-:Y:S01]  /*12230*/  BAR.SYNC.DEFER_BLOCKING 0x0 ;  /* 0x0000000000007b1d */ /* 0x000fe20000010000 */
[----:B---3--:R-:W-:-:S05]  /*12240*/  IADD3 R4, R0, 0x5, RZ ;  /* 0x0000000500047810 */ /* 0x008fca0007ffe0ff */
[----:B------:R3:W-:Y:S01]  /*12250*/  @P2 STG.E desc[UR16][R84.64], R8 ;  /* 0x0000000854002986 */ /* 0x0007e2000c101910 */
[----:B------:R-:W-:-:S03]  /*12260*/  ISETP.GE.AND P2, PT, R142, R189, PT ;  /* 0x000000bd8e00720c */ /* 0x000fc60003f46270 */
[----:B------:R4:W-:Y:S01]  /*12270*/  @P5 STG.E desc[UR16][R86.64], R12 ;  /* 0x0000000c56005986 */ /* 0x0009e2000c101910 */
[-C--:B------:R-:W-:Y:S02]  /*12280*/  ISETP.LT.AND P5, PT, R3, R188.reuse, !P1 ;  /* 0x000000bc0300720c */ /* 0x080fe40004fa1270 */
[-C--:B------:R-:W-:Y:S01]  /*12290*/  ISETP.LT.AND P1, PT, R5, R188.reuse, !P1 ;  /* 0x000000bc0500720c */ /* 0x080fe20004f21270 */
[----:B------:R1:W-:Y:S01]  /*122a0*/  @P6 STG.E desc[UR16][R138.64], R24 ;  /* 0x000000188a006986 */ /* 0x0003e2000c101910 */
[-C--:B------:R-:W-:Y:S02]  /*122b0*/  ISETP.LT.AND P6, PT, R3, R188.reuse, !P4 ;  /* 0x000000bc0300720c */ /* 0x080fe400067c1270 */
[----:B------:R-:W-:Y:S01]  /*122c0*/  ISETP.LT.AND P4, PT, R5, R188, !P4 ;  /* 0x000000bc0500720c */ /* 0x000fe20006781270 */
[----:B---3--:R-:W-:Y:S01]  /*122d0*/  IMAD.WIDE R84, R143, 0x4, R6 ;  /* 0x000000048f547825 */ /* 0x008fe200078e0206 */
[----:B------:R3:W-:Y:S01]  /*122e0*/  @P3 STG.E desc[UR16][R140.64], R20 ;  /* 0x000000148c003986 */ /* 0x0007e2000c101910 */
[----:B------:R-:W-:-:S02]  /*122f0*/  ISETP.GE.AND P3, PT, R4, R189, PT ;  /* 0x000000bd0400720c */ /* 0x000fc40003f66270 */
[----:B----4-:R-:W-:Y:S02]  /*12300*/  IMAD.WIDE R86, R143, 0x4, R136 ;  /* 0x000000048f567825 */ /* 0x010fe400078e0288 */
[----:B------:R4:W-:Y:S01]  /*12310*/  @P5 STG.E desc[UR16][R84.64], R9 ;  /* 0x0000000954005986 */ /* 0x0009e2000c101910 */
[-C--:B------:R-:W-:Y:S01]  /*12320*/  ISETP.LT.AND P5, PT, R3, R188.reuse, !P2 ;  /* 0x000000bc0300720c */ /* 0x080fe200057a1270 */
[----:B------:R-:W-:Y:S01]  /*12330*/  VIADD R143, R143, UR4 ;  /* 0x000000048f8f7c36 */ /* 0x000fe20008000000 */
[----:B------:R-:W-:Y:S01]  /*12340*/  ISETP.LT.AND P2, PT, R5, R188, !P2 ;  /* 0x000000bc0500720c */ /* 0x000fe20005741270 */
[----:B------:R2:W-:Y:S01]  /*12350*/  @P1 STG.E desc[UR16][R86.64], R13 ;  /* 0x0000000d56001986 */ /* 0x0005e2000c101910 */
[----:B------:R-:W-:Y:S02]  /*12360*/  VIADD R4, R0, 0x6 ;  /* 0x0000000600047836 */ /* 0x000fe40000000000 */
[----:B-1----:R-:W-:-:S03]  /*12370*/  IMAD.WIDE R138, R143, 0x4, R6 ;  /* 0x000000048f8a7825 */ /* 0x002fc600078e0206 */
[-C--:B------:R-:W-:Y:S01]  /*12380*/  ISETP.GE.AND P1, PT, R4, R189.reuse, PT ;  /* 0x000000bd0400720c */ /* 0x080fe20003f26270 */
[C---:B---3--:R-:W-:Y:S01]  /*12390*/  IMAD.WIDE R140, R143.reuse, 0x4, R136 ;  /* 0x000000048f8c7825 */ /* 0x048fe200078e0288 */
[----:B------:R-:W-:Y:S01]  /*123a0*/  IADD3 R143, R143, UR4, RZ ;  /* 0x000000048f8f7c10 */ /* 0x000fe2000fffe0ff */
[----:B------:R1:W-:Y:S01]  /*123b0*/  @P6 STG.E desc[UR16][R138.64], R25 ;  /* 0x000000198a006986 */ /* 0x0003e2000c101910 */
[-C--:B------:R-:W-:Y:S01]  /*123c0*/  ISETP.LT.AND P6, PT, R3, R188.reuse, !P3 ;  /* 0x000000bc0300720c */ /* 0x080fe20005fc1270 */
[----:B------:R-:W-:Y:S01]  /*123d0*/  VIADD R4, R0, 0x7 ;  /* 0x0000000700047836 */ /* 0x000fe20000000000 */
[-C--:B------:R-:W-:Y:S01]  /*123e0*/  ISETP.LT.AND P3, PT, R5, R188.reuse, !P3 ;  /* 0x000000bc0500720c */ /* 0x080fe20005f61270 */
[C---:B----4-:R-:W-:Y:S01]  /*123f0*/  IMAD.WIDE R8, R143.reuse, 0x4, R6 ;  /* 0x000000048f087825 */ /* 0x050fe200078e0206 */
[----:B------:R3:W-:Y:S02]  /*12400*/  @P4 STG.E desc[UR16][R140.64], R21 ;  /* 0x000000158c004986 */ /* 0x0007e4000c101910 */
[----:B------:R-:W-:Y:S01]  /*12410*/  ISETP.GE.AND P4, PT, R4, R189, PT ;  /* 0x000000bd0400720c */ /* 0x000fe20003f86270 */
[----:B--2---:R-:W-:Y:S01]  /*12420*/  IMAD.WIDE R12, R143, 0x4, R136 ;  /* 0x000000048f0c7825 */ /* 0x004fe200078e0288 */
[----:B------:R2:W-:Y:S01]  /*12430*/  @P5 STG.E desc[UR16][R8.64], R10 ;  /* 0x0000000a08005986 */ /* 0x0005e2000c101910 */
[----:B------:R-:W-:-:S02]  /*12440*/  ISETP.LT.AND P5, PT, R3, R188, !P1 ;  /* 0x000000bc0300720c */ /* 0x000fc40004fa1270 */
[----:B------:R-:W-:Y:S01]  /*12450*/  VIADD R143, R143, UR4 ;  /* 0x000000048f8f7c36 */ /* 0x000fe20008000000 */
[----:B------:R4:W-:Y:S01]  /*12460*/  @P2 STG.E desc[UR16][R12.64], R14 ;  /* 0x0000000e0c002986 */ /* 0x0009e2000c101910 */
[----:B------:R-:W-:Y:S02]  /*12470*/  ISETP.LT.AND P1, PT, R5, R188, !P1 ;  /* 0x000000bc0500720c */ /* 0x000fe40004f21270 */
[----:B-1----:R-:W-:Y:S01]  /*12480*/  IMAD.WIDE R24, R143, 0x4, R136 ;  /* 0x000000048f187825 */ /* 0x002fe200078e0288 */
[----:B------:R-:W-:-:S03]  /*12490*/  IADD3 R4, R0, 0x8, RZ ;  /* 0x0000000800047810 */ /* 0x000fc60007ffe0ff */
[----:B---3--:R-:W-:Y:S01]  /*124a0*/  IMAD.WIDE R20, R143, 0x4, R6 ;  /* 0x000000048f147825 */ /* 0x008fe200078e0206 */
[----:B------:R-:W-:-:S03]  /*124b0*/  ISETP.GE.AND P2, PT, R4, R189, PT ;  /* 0x000000bd0400720c */ /* 0x000fc60003f46270 */
[----:B------:R-:W-:Y:S01]  /*124c0*/  VIADD R143, R143, UR4 ;  /* 0x000000048f8f7c36 */ /* 0x000fe20008000000 */
[----:B------:R1:W-:Y:S01]  /*124d0*/  @P6 STG.E desc[UR16][R20.64], R26 ;  /* 0x0000001a14006986 */ /* 0x0003e2000c101910 */
[-C--:B------:R-:W-:Y:S01]  /*124e0*/  ISETP.LT.AND P6, PT, R3, R188.reuse, !P4 ;  /* 0x000000bc0300720c */ /* 0x080fe200067c1270 */
[----:B------:R-:W-:Y:S01]  /*124f0*/  VIADD R4, R0, 0x9 ;  /* 0x0000000900047836 */ /* 0x000fe20000000000 */
[-C--:B------:R-:W-:Y:S01]  /*12500*/  ISETP.LT.AND P4, PT, R5, R188.reuse, !P4 ;  /* 0x000000bc0500720c */ /* 0x080fe20006781270 */
[C---:B--2---:R-:W-:Y:S01]  /*12510*/  IMAD.WIDE R8, R143.reuse, 0x4, R6 ;  /* 0x000000048f087825 */ /* 0x044fe200078e0206 */
[----:B------:R2:W-:Y:S02]  /*12520*/  @P3 STG.E desc[UR16][R24.64], R22 ;  /* 0x0000001618003986 */ /* 0x0005e4000c101910 */
[-C--:B------:R-:W-:Y:S01]  /*12530*/  ISETP.GE.AND P3, PT, R4, R189.reuse, PT ;  /* 0x000000bd0400720c */ /* 0x080fe20003f66270 */
[C---:B----4-:R-:W-:Y:S01]  /*12540*/  IMAD.WIDE R12, R143.reuse, 0x4, R136 ;  /* 0x000000048f0c7825 */ /* 0x050fe200078e0288 */
[----:B------:R-:W-:Y:S01]  /*12550*/  IADD3 R143, R143, UR4, RZ ;  /* 0x000000048f8f7c10 */ /* 0x000fe2000fffe0ff */
[----:B------:R3:W-:Y:S01]  /*12560*/  @P5 STG.E desc[UR16][R8.64], R11 ;  /* 0x0000000b08005986 */ /* 0x0007e2000c101910 */
[-C--:B------:R-:W-:Y:S01]  /*12570*/  ISETP.LT.AND P5, PT, R3, R188.reuse, !P2 ;  /* 0x000000bc0300720c */ /* 0x080fe200057a1270 */
[----:B------:R-:W-:Y:S01]  /*12580*/  VIADD R4, R0, 0xa ;  /* 0x0000000a00047836 */ /* 0x000fe20000000000 */
[-C--:B------:R-:W-:Y:S01]  /*12590*/  ISETP.LT.AND P2, PT, R5, R188.reuse, !P2 ;  /* 0x000000bc0500720c */ /* 0x080fe20005741270 */
[C---:B-1----:R-:W-:Y:S01]  /*125a0*/  IMAD.WIDE R20, R143.reuse, 0x4, R6 ;  /* 0x000000048f147825 */ /* 0x042fe200078e0206 */
[----:B------:R1:W-:Y:S02]  /*125b0*/  @P1 STG.E desc[UR16][R12.64], R15 ;  /* 0x0000000f0c001986 */ /* 0x0003e4000c101910 */
[----:B------:R-:W-:Y:S01]  /*125c0*/  ISETP.GE.AND P1, PT, R4, R189, PT ;  /* 0x000000bd0400720c */ /* 0x000fe20003f26270 */
[----:B--2---:R-:W-:Y:S01]  /*125d0*/  IMAD.WIDE R24, R143, 0x4, R136 ;  /* 0x000000048f187825 */ /* 0x004fe200078e0288 */
[----:B------:R-:W-:Y:S01]  /*125e0*/  @P6 STG.E desc[UR16][R20.64], R27 ;  /* 0x0000001b14006986 */ /* 0x000fe2000c101910 */
[----:B------:R-:W-:-:S02]  /*125f0*/  ISETP.LT.AND P6, PT, R3, R188, !P3 ;  /* 0x000000bc0300720c */ /* 0x000fc40005fc1270 */
[----:B------:R-:W-:Y:S01]  /*12600*/  VIADD R143, R143, UR4 ;  /* 0x000000048f8f7c36 */ /* 0x000fe20008000000 */
[----:B------:R-:W-:Y:S01]  /*12610*/  IADD3 R4, R0, 0xb, RZ ;  /* 0x0000000b00047810 */ /* 0x000fe20007ffe0ff */
[----:B------:R-:W-:Y:S01]  /*12620*/  @P4 STG.E desc[UR16][R24.64], R23 ;  /* 0x0000001718004986 */ /* 0x000fe2000c101910 */
[-C--:B------:R-:W-:Y:S01]  /*12630*/  ISETP.LT.AND P3, PT, R5, R188.reuse, !P3 ;  /* 0x000000bc0500720c */ /* 0x080fe20005f61270 */
[C---:B---3--:R-:W-:Y:S01]  /*12640*/  IMAD.WIDE R8, R143.reuse, 0x4, R6 ;  /* 0x000000048f087825 */ /* 0x048fe200078e0206 */
[----:B------:R-:W-:Y:S01]  /*12650*/  ISETP.GE.AND P4, PT, R4, R189, PT ;  /* 0x000000bd0400720c */ /* 0x000fe20003f86270 */
[----:B------:R-:W2:Y:S02]  /*12660*/  LDS.128 R24, [R2] ;  /* 0x0000000002187984 */ /* 0x000ea40000000c00 */
[----:B------:R-:W-:Y:S02]  /*12670*/  IMAD.WIDE R10, R143, 0x4, R136 ;  /* 0x000000048f0a7825 */ /* 0x000fe400078e0288 */
[----:B------:R3:W-:Y:S01]  /*12680*/  @P5 STG.E desc[UR16][R8.64], R16 ;  /* 0x0000001008005986 */ /* 0x0007e2000c101910 */
[-C--:B------:R-:W-:Y:S01]  /*12690*/  ISETP.LT.AND P5, PT, R3, R188.reuse, !P1 ;  /* 0x000000bc0300720c */ /* 0x080fe20004fa1270 */
[----:B------:R-:W-:Y:S01]  /*126a0*/  VIADD R143, R143, UR4 ;  /* 0x000000048f8f7c36 */ /* 0x000fe20008000000 */
[----:B------:R-:W-:Y:S01]  /*126b0*/  ISETP.LT.AND P1, PT, R5, R188, !P1 ;  /* 0x000000bc0500720c */ /* 0x000fe20004f21270 */
[----:B------:R4:W-:Y:S01]  /*126c0*/  @P2 STG.E desc[UR16][R10.64], R88 ;  /* 0x000000580a002986 */ /* 0x0009e2000c101910 */
[----:B------:R-:W-:-:S02]  /*126d0*/  VIADD R4, R0, 0xc ;  /* 0x0000000c00047836 */ /* 0x000fc40000000000 */
[----:B-1----:R-:W-:-:S03]  /*126e0*/  IMAD.WIDE R12, R143, 0x4, R6 ;  /* 0x000000048f0c7825 */ /* 0x002fc600078e0206 */
[-C--:B------:R-:W-:Y:S01]  /*126f0*/  ISETP.GE.AND P2, PT, R4, R189.reuse, PT ;  /* 0x000000bd0400720c */ /* 0x080fe20003f46270 */
[C---:B------:R-:W-:Y:S01]  /*12700*/  IMAD.WIDE R14, R143.reuse, 0x4, R136 ;  /* 0x000000048f0e7825 */ /* 0x040fe200078e0288 */
[----:B------:R-:W-:Y:S01]  /*12710*/  IADD3 R143, R143, UR4, RZ ;  /* 0x000000048f8f7c10 */ /* 0x000fe2000fffe0ff */
[----:B------:R1:W-:Y:S01]  /*12720*/  @P6 STG.E desc[UR16][R12.64], R60 ;  /* 0x0000003c0c006986 */ /* 0x0003e2000c101910 */
[-C--:B------:R-:W-:Y:S01]  /*12730*/  ISETP.LT.AND P6, PT, R3, R188.reuse, !P4 ;  /* 0x000000bc0300720c */ /* 0x080fe200067c1270 */
[----:B------:R-:W-:Y:S01]  /*12740*/  VIADD R4, R0, 0xd ;  /* 0x0000000d00047836 */ /* 0x000fe20000000000 */
[-C--:B------:R-:W-:Y:S01]  /*12750*/  ISETP.LT.AND P4, PT, R5, R188.reuse, !P4 ;  /* 0x000000bc0500720c */ /* 0x080fe20006781270 */
[C---:B---3--:R-:W-:Y:S01]  /*12760*/  IMAD.WIDE R8, R143.reuse, 0x4, R6 ;  /* 0x000000048f087825 */ /* 0x048fe200078e0206 */
[----:B------:R3:W-:Y:S02]  /*12770*/  @P3 STG.E desc[UR16][R14.64], R56 ;  /* 0x000000380e003986 */ /* 0x0007e4000c101910 */
[----:B------:R-:W-:Y:S01]  /*12780*/  ISETP.GE.AND P3, PT, R4, R189, PT ;  /* 0x000000bd0400720c */ /* 0x000fe20003f66270 */
[----:B----4-:R-:W-:Y:S01]  /*12790*/  IMAD.WIDE R10, R143, 0x4, R136 ;  /* 0x000000048f0a7825 */ /* 0x010fe200078e0288 */
[----:B------:R4:W-:Y:S01]  /*127a0*/  @P5 STG.E desc[UR16][R8.64], R17 ;  /* 0x0000001108005986 */ /* 0x0009e2000c101910 */
[----:B------:R-:W-:-:S02]  /*127b0*/  ISETP.LT.AND P5, PT, R3, R188, !P2 ;  /* 0x000000bc0300720c */ /* 0x000fc400057a1270 */
[----:B------:R-:W-:Y:S01]  /*127c0*/  VIADD R143, R143, UR4 ;  /* 0x000000048f8f7c36 */ /* 0x000fe20008000000 */
[----:B------:R2:W-:Y:S01]  /*127d0*/  @P1 STG.E desc[UR16][R10.64], R89 ;  /* 0x000000590a001986 */ /* 0x0005e2000c101910 */
[----:B------:R-:W-:Y:S01]  /*127e0*/  ISETP.LT.AND P2, PT, R5, R188, !P2 ;  /* 0x000000bc0500720c */ /* 0x000fe20005741270 */
[C---:B------:R-:W-:Y:S01]  /*127f0*/  VIADD R2, R0.reuse, 0x3a ;  /* 0x0000003a00027836 */ /* 0x040fe20000000000 */
[----:B------:R-:W-:Y:S01]  /*12800*/  IADD3 R4, R0, 0xe, RZ ;  /* 0x0000000e00047810 */ /* 0x000fe20007ffe0ff */
[----:B-1----:R-:W-:-:S03]  /*12810*/  IMAD.WIDE R12, R143, 0x4, R6 ;  /* 0x000000048f0c7825 */ /* 0x002fc600078e0206 */
[----:B------:R-:W-:Y:S01]  /*12820*/  ISETP.GE.AND P1, PT, R4, R189, PT ;  /* 0x000000bd0400720c */ /* 0x000fe20003f26270 */
[----:B---3--:R-:W-:Y:S01]  /*12830*/  IMAD.WIDE R14, R143, 0x4, R136 ;  /* 0x000000048f0e7825 */ /* 0x008fe200078e0288 */
[----:B------:R1:W-:Y:S01]  /*12840*/  @P6 STG.E desc[UR16][R12.64], R61 ;  /* 0x0000003d0c006986 */ /* 0x0003e2000c101910 */
[-C--:B------:R-:W-:Y:S02]  /*12850*/  ISETP.LT.AND P6, PT, R3, R188.reuse, !P3 ;  /* 0x000000bc0300720c */ /* 0x080fe40005fc1270 */
[----:B------:R-:W-:Y:S01]  /*12860*/  VIADD R143, R143, UR4 ;  /* 0x000000048f8f7c36 */ /* 0x000fe20008000000 */
[----:B------:R3:W-:Y:S01]  /*12870*/  @P4 STG.E desc[UR16][R14.64], R57 ;  /* 0x000000390e004986 */ /* 0x0007e2000c101910 */
[----:B------:R-:W-:Y:S01]  /*12880*/  VIADD R4, R0, 0xf ;  /* 0x0000000f00047836 */ /* 0x000fe20000000000 */
[----:B------:R-:W-:Y:S01]  /*12890*/  ISETP.LT.AND P3, PT, R5, R188, !P3 ;  /* 0x000000bc0500720c */ /* 0x000fe20005f61270 */
[----:B----4-:R-:W-:-:S03]  /*128a0*/  IMAD.WIDE R8, R143, 0x4, R6 ;  /* 0x000000048f087825 */ /* 0x010fc600078e0206 */
[-C--:B------:R-:W-:Y:S01]  /*128b0*/  ISETP.GE.AND P4, PT, R4, R189.reuse, PT ;  /* 0x000000bd0400720c */ /* 0x080fe20003f86270 */
[C---:B--2---:R-:W-:Y:S01]  /*128c0*/  IMAD.WIDE R10, R143.reuse, 0x4, R136 ;  /* 0x000000048f0a7825 */ /* 0x044fe200078e0288 */
        /* <DEDUP_REMOVED lines=8> */
[----:B---3--:R-:W-:Y:S01]  /*12950*/  IMAD.WIDE R14, R143, 0x4, R136 ;  /* 0x000000048f0e7825 */ /* 0x008fe200078e0288 */
[----:B------:R3:W-:Y:S01]  /*12960*/  @P6 STG.E desc[UR16][R12.64], R62 ;  /* 0x0000003e0c006986 */ /* 0x0007e2000c101910 */
[----:B------:R-:W-:-:S02]  /*12970*/  ISETP.LT.AND P6, PT, R3, R188, !P4 ;  /* 0x000000bc0300720c */ /* 0x000fc400067c1270 */
[----:B------:R-:W-:Y:S01]  /*12980*/  VIADD R143, R143, UR4 ;  /* 0x000000048f8f7c36 */ /* 0x000fe20008000000 */
[----:B------:R-:W-:Y:S01]  /*12990*/  IADD3 R4, R0, 0x11, RZ ;  /* 0x0000001100047810 */ /* 0x000fe20007ffe0ff */
[----:B------:R4:W-:Y:S01]  /*129a0*/  @P3 STG.E desc[UR16][R14.64], R58 ;  /* 0x0000003a0e003986 */ /* 0x0009e2000c101910 */
[----:B------:R-:W-:Y:S01]  /*129b0*/  ISETP.LT.AND P4, PT, R5, R188, !P4 ;  /* 0x000000bc0500720c */ /* 0x000fe20006781270 */
[----:B--2---:R-:W-:Y:S01]  /*129c0*/  IMAD.WIDE R8, R143, 0x4, R6 ;  /* 0x000000048f087825 */ /* 0x004fe200078e0206 */
[----:B------:R-:W-:-:S03]  /*129d0*/  ISETP.GE.AND P3, PT, R4, R189, PT ;  /* 0x000000bd0400720c */ /* 0x000fc60003f66270 */
[----:B-1----:R-:W-:Y:S01]  /*129e0*/  IMAD.WIDE R10, R143, 0x4, R136 ;  /* 0x000000048f0a7825 */ /* 0x002fe200078e0288 */
[----:B------:R1:W-:Y:S01]  /*129f0*/  @P5 STG.E desc[UR16][R8.64], R19 ;  /* 0x0000001308005986 */ /* 0x0003e2000c101910 */
[-C--:B------:R-:W-:Y:S02]  /*12a00*/  ISETP.LT.AND P5, PT, R3, R188.reuse, !P2 ;  /* 0x000000bc0300720c */ /* 0x080fe400057a1270 */
[----:B------:R-:W-:Y:S01]  /*12a10*/  VIADD R143, R143, UR4 ;  /* 0x000000048f8f7c36 */ /* 0x000fe20008000000 */
[----:B------:R2:W-:Y:S01]  /*12a20*/  @P1 STG.E desc[UR16][R10.64], R91 ;  /* 0x0000005b0a001986 */ /* 0x0005e2000c101910 */
[----:B------:R-:W-:Y:S01]  /*12a30*/  VIADD R4, R0, 0x12 ;  /* 0x0000001200047836 */ /* 0x000fe20000000000 */
[----:B------:R-:W-:Y:S01]  /*12a40*/  ISETP.LT.AND P2, PT, R5, R188, !P2 ;  /* 0x000000bc0500720c */ /* 0x000fe20005741270 */
[----:B---3--:R-:W-:-:S03]  /*12a50*/  IMAD.WIDE R12, R143, 0x4, R6 ;  /* 0x000000048f0c7825 */ /* 0x008fc600078e0206 */
        /* <DEDUP_REMOVED lines=16> */
[----:B---3--:R-:W-:Y:S01]  /*12b60*/  IMAD.WIDE R12, R143, 0x4, R6 ;  /* 0x000000048f0c7825 */ /* 0x008fe200078e0206 */
[----:B------:R-:W-:-:S03]  /*12b70*/  IADD3 R4, R0, 0x14, RZ ;  /* 0x0000001400047810 */ /* 0x000fc60007ffe0ff */
[----:B-1----:R-:W-:Y:S01]  /*12b80*/  IMAD.WIDE R14, R143, 0x4, R136 ;  /* 0x000000048f0e7825 */ /* 0x002fe200078e0288 */
[----:B------:R1:W-:Y:S01]  /*12b90*/  @P6 STG.E desc[UR16][R12.64], R92 ;  /* 0x0000005c0c006986 */ /* 0x0003e2000c101910 */
[-C--:B------:R-:W-:Y:S02]  /*12ba0*/  ISETP.LT.AND P6, PT, R3, R188.reuse, !P4 ;  /* 0x000000bc0300720c */ /* 0x080fe400067c1270 */
[----:B------:R-:W-:Y:S01]  /*12bb0*/  VIADD R143, R143, UR4 ;  /* 0x000000048f8f7c36 */ /* 0x000fe20008000000 */
[-C--:B------:R-:W-:Y:S01]  /*12bc0*/  ISETP.GE.AND P2, PT, R4, R189.reuse, PT ;  /* 0x000000bd0400720c */ /* 0x080fe20003f46270 */
[----:B------:R-:W-:Y:S01]  /*12bd0*/  VIADD R4, R0, 0x15 ;  /* 0x0000001500047836 */ /* 0x000fe20000000000 */
[----:B------:R3:W-:Y:S01]  /*12be0*/  @P3 STG.E desc[UR16][R14.64], R64 ;  /* 0x000000400e003986 */ /* 0x0007e2000c101910 */
[----:B--2---:R-:W-:Y:S01]  /*12bf0*/  IMAD.WIDE R8, R143, 0x4, R6 ;  /* 0x000000048f087825 */ /* 0x004fe200078e0206 */
[-C--:B------:R-:W-:Y:S02]  /*12c00*/  ISETP.LT.AND P4, PT, R5, R188.reuse, !P4 ;  /* 0x000000bc0500720c */ /* 0x080fe40006781270 */
        /* <DEDUP_REMOVED lines=103> */
[----:B------:R-:W-:Y:S01]  /*13280*/  ISETP.LT.AND P4, PT, R5, R188, !P4 ;  /* 0x000000bc0500720c */ /* 0x000fe20006781270 */
[----:B------:R3:W-:Y:S01]  /*13290*/  @P3 STG.E desc[UR16][R14.64], R70 ;  /* 0x000000460e003986 */ /* 0x0007e2000c101910 */
[----:B------:R-:W-:Y:S01]  /*132a0*/  ISETP.GE.AND P2, PT, R4, R189, PT ;  /* 0x000000bd0400720c */ /* 0x000fe20003f46270 */
[----:B--2---:R-:W-:-:S04]  /*132b0*/  IMAD.WIDE R8, R143, 0x4, R6 ;  /* 0x000000048f087825 */ /* 0x004fc800078e0206 */
        /* <DEDUP_REMOVED lines=10> */
[----:B------:R3:W-:Y:S02]  /*13360*/  @P6 STG.E desc[UR16][R12.64], R103 ;  /* 0x000000670c006986 */ /* 0x0007e4000c101910 */
[-C--:B------:R-:W-:Y:S01]  /*13370*/  ISETP.LT.AND P6, PT, R5, R188.reuse, !P3 ;  /* 0x000000bc0500720c */ /* 0x080fe20005fc1270 */
[----:B------:R-:W-:Y:S01]  /*13380*/  VIADD R143, R143, UR4 ;  /* 0x000000048f8f7c36 */ /* 0x000fe20008000000 */
[----:B------:R4:W-:Y:S01]  /*13390*/  @P4 STG.E desc[UR16][R14.64], R71 ;  /* 0x000000470e004986 */ /* 0x0009e2000c101910 */
[----:B------:R-:W-:Y:S01]  /*133a0*/  VIADD R4, R0, 0x22 ;  /* 0x0000002200047836 */ /* 0x000fe20000000000 */
[----:B------:R-:W-:Y:S01]  /*133b0*/  ISETP.LT.AND P4, PT, R3, R188, !P3 ;  /* 0x000000bc0300720c */ /* 0x000fe20005f81270 */
[----:B--2---:R-:W-:-:S03]  /*133c0*/  IMAD.WIDE R8, R143, 0x4, R6 ;  /* 0x000000048f087825 */ /* 0x004fc600078e0206 */
[-C--:B------:R-:W-:Y:S01]  /*133d0*/  ISETP.GE.AND P1, PT, R4, R189.reuse, PT ;  /* 0x000000bd0400720c */ /* 0x080fe20003f26270 */
[----:B-1----:R-:W-:Y:S01]  /*133e0*/  IMAD.WIDE R10, R143, 0x4, R136 ;  /* 0x000000048f0a7825 */ /* 0x002fe200078e0288 */
[----:B------:R-:W-:Y:S01]  /*133f0*/  IADD3 R4, R0, 0x23, RZ ;  /* 0x0000002300047810 */ /* 0x000fe20007ffe0ff */
[----:B------:R1:W-:Y:S01]  /*13400*/  @P5 STG.E desc[UR16][R8.64], R36 ;  /* 0x0000002408005986 */ /* 0x0003e2000c101910 */
[-C--:B------:R-:W-:Y:S01]  /*13410*/  ISETP.LT.AND P5, PT, R5, R188.reuse, !P1 ;  /* 0x000000bc0500720c */ /* 0x080fe20004fa1270 */
[----:B------:R-:W-:Y:S01]  /*13420*/  VIADD R143, R143, UR4 ;  /* 0x000000048f8f7c36 */ /* 0x000fe20008000000 */
[----:B------:R-:W-:Y:S01]  /*13430*/  ISETP.GE.AND P3, PT, R4, R189, PT ;  /* 0x000000bd0400720c */ /* 0x000fe20003f66270 */
[----:B------:R2:W-:Y:S01]  /*13440*/  @P2 STG.E desc[UR16][R10.64], R124 ;  /* 0x0000007c0a002986 */ /* 0x0005e2000c101910 */
[----:B------:R-:W-:Y:S01]  /*13450*/  ISETP.LT.AND P2, PT, R3, R188, !P1 ;  /* 0x000000bc0300720c */ /* 0x000fe20004f41270 */
[----:B---3--:R-:W-:-:S04]  /*13460*/  IMAD.WIDE R12, R143, 0x4, R6 ;  /* 0x000000048f0c7825 */ /* 0x008fc800078e0206 */
[C---:B----4-:R-:W-:Y:S01]  /*13470*/  IMAD.WIDE R14, R143.reuse, 0x4, R136 ;  /* 0x000000048f0e7825 */ /* 0x050fe200078e0288 */
[----:B------:R-:W-:Y:S01]  /*13480*/  IADD3 R143, R143, UR4, RZ ;  /* 0x000000048f8f7c10 */ /* 0x000fe2000fffe0ff */
[----:B------:R3:W-:Y:S01]  /*13490*/  @P4 STG.E desc[UR16][R12.64], R104 ;  /* 0x000000680c004986 */ /* 0x0007e2000c101910 */
[-C--:B------:R-:W-:Y:S01]  /*134a0*/  ISETP.LT.AND P4, PT, R3, R188.reuse, !P3 ;  /* 0x000000bc0300720c */ /* 0x080fe20005f81270 */
[----:B------:R-:W-:Y:S02]  /*134b0*/  VIADD R4, R0, 0x24 ;  /* 0x0000002400047836 */ /* 0x000fe40000000000 */
[----:B------:R4:W-:Y:S01]  /*134c0*/  @P6 STG.E desc[UR16][R14.64], R72 ;  /* 0x000000480e006986 */ /* 0x0009e2000c101910 */
[----:B------:R-:W-:Y:S01]  /*134d0*/  ISETP.LT.AND P6, PT, R5, R188, !P3 ;  /* 0x000000bc0500720c */ /* 0x000fe20005fc1270 */
[----:B-1----:R-:W-:Y:S01]  /*134e0*/  IMAD.WIDE R8, R143, 0x4, R6 ;  /* 0x000000048f087825 */ /* 0x002fe200078e0206 */
[----:B------:R-:W-:-:S03]  /*134f0*/  ISETP.GE.AND P1, PT, R4, R189, PT ;  /* 0x000000bd0400720c */ /* 0x000fc60003f26270 */
[----:B--2---:R-:W-:Y:S01]  /*13500*/  IMAD.WIDE R10, R143, 0x4, R136 ;  /* 0x000000048f0a7825 */ /* 0x004fe200078e0288 */
        /* <DEDUP_REMOVED lines=9> */
[----:B------:R3:W-:Y:S01]  /*135a0*/  @P4 STG.E desc[UR16][R12.64], R105 ;  /* 0x000000690c004986 */ /* 0x0007e2000c101910 */
[----:B------:R-:W-:Y:S02]  /*135b0*/  IADD3 R4, R0, 0x26, RZ ;  /* 0x0000002600047810 */ /* 0x000fe40007ffe0ff */
[----:B------:R-:W-:Y:S01]  /*135c0*/  VIADD R143, R143, UR4 ;  /* 0x000000048f8f7c36 */ /* 0x000fe20008000000 */
[-C--:B------:R-:W-:Y:S01]  /*135d0*/  ISETP.LT.AND P4, PT, R3, R188.reuse, !P3 ;  /* 0x000000bc0300720c */ /* 0x080fe20005f81270 */
[----:B------:R4:W-:Y:S01]  /*135e0*/  @P6 STG.E desc[UR16][R14.64], R73 ;  /* 0x000000490e006986 */ /* 0x0009e2000c101910 */
[----:B------:R-:W-:Y:S01]  /*135f0*/  ISETP.LT.AND P6, PT, R5, R188, !P3 ;  /* 0x000000bc0500720c */ /* 0x000fe20005fc1270 */
[----:B-1----:R-:W-:Y:S01]  /*13600*/  IMAD.WIDE R8, R143, 0x4, R6 ;  /* 0x000000048f087825 */ /* 0x002fe200078e0206 */
[----:B------:R-:W-:-:S03]  /*13610*/  ISETP.GE.AND P1, PT, R4, R189, PT ;  /* 0x000000bd0400720c */ /* 0x000fc60003f26270 */
[C---:B--2---:R-:W-:Y:S01]  /*13620*/  IMAD.WIDE R10, R143.reuse, 0x4, R136 ;  /* 0x000000048f0a7825 */ /* 0x044fe200078e0288 */
[----:B------:R-:W-:Y:S01]  /*13630*/  IADD3 R143, R143, UR4, RZ ;  /* 0x000000048f8f7c10 */ /* 0x000fe2000fffe0ff */
[----:B------:R1:W-:Y:S01]  /*13640*/  @P2 STG.E desc[UR16][R8.64], R38 ;  /* 0x0000002608002986 */ /* 0x0003e2000c101910 */
[-C--:B------:R-:W-:Y:S01]  /*13650*/  ISETP.LT.AND P2, PT, R3, R188.reuse, !P1 ;  /* 0x000000bc0300720c */ /* 0x080fe20004f41270 */
[----:B------:R-:W-:Y:S02]  /*13660*/  VIADD R4, R0, 0x27 ;  /* 0x0000002700047836 */ /* 0x000fe40000000000 */
[----:B---3--:R-:W-:Y:S01]  /*13670*/  IMAD.WIDE R12, R143, 0x4, R6 ;  /* 0x000000048f0c7825 */ /* 0x008fe200078e0206 */
[----:B------:R2:W-:Y:S01]  /*13680*/  @P5 STG.E desc[UR16][R10.64], R126 ;  /* 0x0000007e0a005986 */ /* 0x0005e2000c101910 */
[-C--:B------:R-:W-:Y:S02]  /*13690*/  ISETP.LT.AND P5, PT, R5, R188.reuse, !P1 ;  /* 0x000000bc0500720c */ /* 0x080fe40004fa1270 */
[----:B------:R-:W-:Y:S01]  /*136a0*/  ISETP.GE.AND P3, PT, R4, R189, PT ;  /* 0x000000bd0400720c */ /* 0x000fe20003f66270 */
[----:B----4-:R-:W-:Y:S01]  /*136b0*/  IMAD.WIDE R14, R143, 0x4, R136 ;  /* 0x000000048f0e7825 */ /* 0x010fe200078e0288 */
[----:B------:R3:W-:Y:S02]  /*136c0*/  @P4 STG.E desc[UR16][R12.64], R106 ;  /* 0x0000006a0c004986 */ /* 0x0007e4000c101910 */
[-C--:B------:R-:W-:Y:S01]  /*136d0*/  ISETP.LT.AND P4, PT, R3, R188.reuse, !P3 ;  /* 0x000000bc0300720c */ /* 0x080fe20005f81270 */
[----:B------:R-:W-:Y:S01]  /*136e0*/  VIADD R143, R143, UR4 ;  /* 0x000000048f8f7c36 */ /* 0x000fe20008000000 */
[----:B------:R4:W-:Y:S01]  /*136f0*/  @P6 STG.E desc[UR16][R14.64], R74 ;  /* 0x0000004a0e006986 */ /* 0x0009e2000c101910 */
[----:B------:R-:W-:Y:S01]  /*13700*/  VIADD R4, R0, 0x28 ;  /* 0x0000002800047836 */ /* 0x000fe20000000000 */
[----:B------:R-:W-:Y:S01]  /*13710*/  ISETP.LT.AND P6, PT, R5, R188, !P3 ;  /* 0x000000bc0500720c */ /* 0x000fe20005fc1270 */
[----:B-1----:R-:W-:-:S03]  /*13720*/  IMAD.WIDE R8, R143, 0x4, R6 ;  /* 0x000000048f087825 */ /* 0x002fc600078e0206 */
[-C--:B------:R-:W-:Y:S01]  /*13730*/  ISETP.GE.AND P1, PT, R4, R189.reuse, PT ;  /* 0x000000bd0400720c */ /* 0x080fe20003f26270 */
[----:B--2---:R-:W-:Y:S01]  /*13740*/  IMAD.WIDE R10, R143, 0x4, R136 ;  /* 0x000000048f0a7825 */ /* 0x004fe200078e0288 */
        /* <DEDUP_REMOVED lines=125> */
[C---:B--2---:R-:W-:Y:S01]  /*13f20*/  IMAD.WIDE R10, R143.reuse, 0x4, R136 ;  /* 0x000000048f0a7825 */ /* 0x044fe200078e0288 */
[----:B------:R1:W-:Y:S03]  /*13f30*/  @P2 STG.E desc[UR16][R8.64], R46 ;  /* 0x0000002e08002986 */ /* 0x0003e6000c101910 */
[----:B------:R-:W-:Y:S01]  /*13f40*/  VIADD R143, R143, UR4 ;  /* 0x000000048f8f7c36 */ /* 0x000fe20008000000 */
[----:B------:R2:W-:Y:S01]  /*13f50*/  @P5 STG.E desc[UR16][R10.64], R114 ;  /* 0x000000720a005986 */ /* 0x0005e2000c101910 */
[----:B------:R-:W-:Y:S01]  /*13f60*/  VIADD R4, R0, 0x37 ;  /* 0x0000003700047836 */ /* 0x000fe20000000000 */
[-C--:B------:R-:W-:Y:S01]  /*13f70*/  ISETP.LT.AND P5, PT, R3, R188.reuse, !P1 ;  /* 0x000000bc0300720c */ /* 0x080fe20004fa1270 */
[----:B---3--:R-:W-:Y:S01]  /*13f80*/  IMAD.WIDE R12, R143, 0x4, R6 ;  /* 0x000000048f0c7825 */ /* 0x008fe200078e0206 */
[----:B------:R-:W-:Y:S02]  /*13f90*/  ISETP.LT.AND P1, PT, R5, R188, !P1 ;  /* 0x000000bc0500720c */ /* 0x000fe40004f21270 */
[----:B------:R-:W-:Y:S01]  /*13fa0*/  ISETP.GE.AND P3, PT, R4, R189, PT ;  /* 0x000000bd0400720c */ /* 0x000fe20003f66270 */
[----:B----4-:R-:W-:Y:S01]  /*13fb0*/  IMAD.WIDE R14, R143, 0x4, R136 ;  /* 0x000000048f0e7825 */ /* 0x010fe200078e0288 */
[----:B------:R3:W-:Y:S01]  /*13fc0*/  @P4 STG.E desc[UR16][R12.64], R134 ;  /* 0x000000860c004986 */ /* 0x0007e2000c101910 */
[----:B------:R-:W-:-:S02]  /*13fd0*/  IADD3 R4, R0, 0x38, RZ ;  /* 0x0000003800047810 */ /* 0x000fc40007ffe0ff */
[----:B------:R-:W-:Y:S01]  /*13fe0*/  VIADD R143, R143, UR4 ;  /* 0x000000048f8f7c36 */ /* 0x000fe20008000000 */
[-C--:B------:R-:W-:Y:S01]  /*13ff0*/  ISETP.LT.AND P4, PT, R3, R188.reuse, !P3 ;  /* 0x000000bc0300720c */ /* 0x080fe20005f81270 */
[----:B------:R4:W-:Y:S01]  /*14000*/  @P6 STG.E desc[UR16][R14.64], R82 ;  /* 0x000000520e006986 */ /* 0x0009e2000c101910 */
[-C--:B------:R-:W-:Y:S01]  /*14010*/  ISETP.LT.AND P6, PT, R5, R188.reuse, !P3 ;  /* 0x000000bc0500720c */ /* 0x080fe20005fc1270 */
[C---:B-1----:R-:W-:Y:S01]  /*14020*/  IMAD.WIDE R8, R143.reuse, 0x4, R6 ;  /* 0x000000048f087825 */ /* 0x042fe200078e0206 */
[C---:B------:R-:W-:Y:S02]  /*14030*/  IADD3 R17, R143.reuse, UR4, RZ ;  /* 0x000000048f117c10 */ /* 0x040fe4000fffe0ff */
[----:B------:R-:W-:Y:S01]  /*14040*/  ISETP.GE.AND P2, PT, R4, R189, PT ;  /* 0x000000bd0400720c */ /* 0x000fe20003f46270 */
[----:B------:R-:W-:Y:S01]  /*14050*/  VIADD R4, R0, 0x39 ;  /* 0x0000003900047836 */ /* 0x000fe20000000000 */
[----:B------:R1:W-:Y:S01]  /*14060*/  @P5 STG.E desc[UR16][R8.64], R47 ;  /* 0x0000002f08005986 */ /* 0x0003e2000c101910 */
[----:B--2---:R-:W-:Y:S01]  /*14070*/  IMAD.WIDE R10, R143, 0x4, R136 ;  /* 0x000000048f0a7825 */ /* 0x004fe200078e0288 */
[----:B------:R-:W-:-:S02]  /*14080*/  ISETP.LT.AND P5, PT, R3, R188, !P2 ;  /* 0x000000bc0300720c */ /* 0x000fc400057a1270 */
[-C--:B------:R-:W-:Y:S01]  /*14090*/  ISETP.GE.AND P3, PT, R4, R189.reuse, PT ;  /* 0x000000bd0400720c */ /* 0x080fe20003f66270 */
[----:B---3--:R-:W-:Y:S01]  /*140a0*/  IMAD.WIDE R12, R17, 0x4, R6 ;  /* 0x00000004110c7825 */ /* 0x008fe200078e0206 */
[----:B------:R2:W-:Y:S01]  /*140b0*/  @P1 STG.E desc[UR16][R10.64], R115 ;  /* 0x000000730a001986 */ /* 0x0005e2000c101910 */
[-C--:B------:R-:W-:Y:S02]  /*140c0*/  ISETP.LT.AND P2, PT, R5, R188.reuse, !P2 ;  /* 0x000000bc0500720c */ /* 0x080fe40005741270 */
[----:B----4-:R-:W-:Y:S01]  /*140d0*/  IMAD.WIDE R14, R17, 0x4, R136 ;  /* 0x00000004110e7825 */ /* 0x010fe200078e0288 */
[----:B------:R3:W-:Y:S01]  /*140e0*/  @P4 STG.E desc[UR16][R12.64], R135 ;  /* 0x000000870c004986 */ /* 0x0007e2000c101910 */
[-C--:B------:R-:W-:Y:S02]  /*140f0*/  ISETP.LT.AND P4, PT, R3, R188.reuse, !P3 ;  /* 0x000000bc0300720c */ /* 0x080fe40005f81270 */
[----:B------:R-:W-:Y:S01]  /*14100*/  VIADD R17, R17, UR4 ;  /* 0x0000000411117c36 */ /* 0x000fe20008000000 */
[-C--:B------:R-:W-:Y:S01]  /*14110*/  ISETP.GE.AND P1, PT, R2, R189.reuse, PT ;  /* 0x000000bd0200720c */ /* 0x080fe20003f26270 */
[----:B------:R4:W-:Y:S01]  /*14120*/  @P6 STG.E desc[UR16][R14.64], R83 ;  /* 0x000000530e006986 */ /* 0x0009e2000c101910 */
[----:B------:R-:W-:Y:S01]  /*14130*/  IADD3 R2, R0, 0x3b, RZ ;  /* 0x0000003b00027810 */ /* 0x000fe20007ffe0ff */
[----:B------:R-:W-:Y:S01]  /*14140*/  VIADD R19, R17, UR4 ;  /* 0x0000000411137c36 */ /* 0x000fe20008000000 */
[----:B------:R-:W-:Y:S01]  /*14150*/  ISETP.LT.AND P6, PT, R5, R188, !P3 ;  /* 0x000000bc0500720c */ /* 0x000fe20005fc1270 */
[----:B-1----:R-:W-:Y:S01]  /*14160*/  IMAD.WIDE R8, R17, 0x4, R6 ;  /* 0x0000000411087825 */ /* 0x002fe200078e0206 */
[----:B------:R-:W-:-:S03]  /*14170*/  ISETP.GE.AND P3, PT, R2, R189, PT ;  /* 0x000000bd0200720c */ /* 0x000fc60003f66270 */
[----:B--2---:R-:W-:Y:S01]  /*14180*/  IMAD.WIDE R10, R17, 0x4, R136 ;  /* 0x00000004110a7825 */ /* 0x004fe200078e0288 */
[----:B------:R1:W-:Y:S01]  /*14190*/  @P5 STG.E desc[UR16][R8.64], R48 ;  /* 0x0000003008005986 */ /* 0x0003e2000c101910 */
[-C--:B------:R-:W-:Y:S02]  /*141a0*/  ISETP.LT.AND P5, PT, R3, R188.reuse, !P1 ;  /* 0x000000bc0300720c */ /* 0x080fe40004fa1270 */
[----:B------:R-:W-:Y:S01]  /*141b0*/  VIADD R2, R0, 0x3c ;  /* 0x0000003c00027836 */ /* 0x000fe20000000000 */
[----:B------:R2:W-:Y:S01]  /*141c0*/  @P2 STG.E desc[UR16][R10.64], R116 ;  /* 0x000000740a002986 */ /* 0x0005e2000c101910 */
[----:B---3--:R-:W-:Y:S01]  /*141d0*/  IMAD.WIDE R12, R19, 0x4, R6 ;  /* 0x00000004130c7825 */ /* 0x008fe200078e0206 */
[-C--:B------:R-:W-:Y:S02]  /*141e0*/  ISETP.LT.AND P1, PT, R5, R188.reuse, !P1 ;  /* 0x000000bc0500720c */ /* 0x080fe40004f21270 */
[----:B------:R-:W-:Y:S01]  /*141f0*/  ISETP.GE.AND P2, PT, R2, R189, PT ;  /* 0x000000bd0200720c */ /* 0x000fe20003f46270 */
[C---:B----4-:R-:W-:Y:S01]  /*14200*/  IMAD.WIDE R14, R19.reuse, 0x4, R136 ;  /* 0x00000004130e7825 */ /* 0x050fe200078e0288 */
[----:B------:R-:W-:Y:S01]  /*14210*/  IADD3 R19, R19, UR4, RZ ;  /* 0x0000000413137c10 */ /* 0x000fe2000fffe0ff */
[----:B------:R3:W-:Y:S01]  /*14220*/  @P4 STG.E desc[UR16][R12.64], R52 ;  /* 0x000000340c004986 */ /* 0x0007e2000c101910 */
[-C--:B------:R-:W-:Y:S01]  /*14230*/  ISETP.LT.AND P4, PT, R3, R188.reuse, !P3 ;  /* 0x000000bc0300720c */ /* 0x080fe20005f81270 */
[----:B------:R-:W-:Y:S01]  /*14240*/  VIADD R2, R0, 0x3d ;  /* 0x0000003d00027836 */ /* 0x000fe20000000000 */
[-C--:B------:R-:W-:Y:S01]  /*14250*/  ISETP.LT.AND P3, PT, R5, R188.reuse, !P3 ;  /* 0x000000bc0500720c */ /* 0x080fe20005f61270 */
[----:B------:R-:W-:Y:S01]  /*14260*/  VIADD R17, R19, UR4 ;  /* 0x0000000413117c36 */ /* 0x000fe20008000000 */
[----:B------:R4:W-:Y:S01]  /*14270*/  @P6 STG.E desc[UR16][R14.64], R24 ;  /* 0x000000180e006986 */ /* 0x0009e2000c101910 */
[-C--:B------:R-:W-:Y:S01]  /*14280*/  ISETP.LT.AND P6, PT, R3, R188.reuse, !P2 ;  /* 0x000000bc0300720c */ /* 0x080fe200057c1270 */
[----:B-1----:R-:W-:Y:S01]  /*14290*/  IMAD.WIDE R8, R19, 0x4, R6 ;  /* 0x0000000413087825 */ /* 0x002fe200078e0206 */
[----:B------:R-:W-:-:S02]  /*142a0*/  ISETP.LT.AND P2, PT, R5, R188, !P2 ;  /* 0x000000bc0500720c */ /* 0x000fc40005741270 */
[----:B------:R-:W-:Y:S01]  /*142b0*/  IADD3 R21, R17, UR4, RZ ;  /* 0x0000000411157c10 */ /* 0x000fe2000fffe0ff */
[----:B--2---:R-:W-:Y:S01]  /*142c0*/  IMAD.WIDE R10, R19, 0x4, R136 ;  /* 0x00000004130a7825 */ /* 0x004fe200078e0288 */
[----:B------:R1:W-:Y:S01]  /*142d0*/  @P5 STG.E desc[UR16][R8.64], R49 ;  /* 0x0000003108005986 */ /* 0x0003e2000c101910 */
[----:B------:R-:W-:Y:S02]  /*142e0*/  ISETP.GE.AND P5, PT, R2, R189, PT ;  /* 0x000000bd0200720c */ /* 0x000fe40003fa6270 */
[C---:B---3--:R-:W-:Y:S01]  /*142f0*/  IMAD.WIDE R12, R17.reuse, 0x4, R6 ;  /* 0x00000004110c7825 */ /* 0x048fe200078e0206 */
[----:B------:R-:W-:Y:S03]  /*14300*/  @P1 STG.E desc[UR16][R10.64], R117 ;  /* 0x000000750a001986 */ /* 0x000fe6000c101910 */
[----:B------:R-:W-:Y:S01]  /*14310*/  VIADD R0, R0, 0x3e ;  /* 0x0000003e00007836 */ /* 0x000fe20000000000 */
[----:B------:R-:W-:Y:S01]  /*14320*/  @P4 STG.E desc[UR16][R12.64], R53 ;  /* 0x000000350c004986 */ /* 0x000fe2000c101910 */
[----:B----4-:R-:W-:-:S03]  /*14330*/  IMAD.WIDE R14, R17, 0x4, R136 ;  /* 0x00000004110e7825 */ /* 0x010fc600078e0288 */
[----:B------:R-:W-:Y:S01]  /*14340*/  ISETP.GE.AND P1, PT, R0, R189, PT ;  /* 0x000000bd0000720c */ /* 0x000fe20003f26270 */
[----:B------:R-:W-:Y:S01]  /*14350*/  IMAD.WIDE R16, R21, 0x4, R6 ;  /* 0x0000000415107825 */ /* 0x000fe200078e0206 */
[----:B------:R2:W-:Y:S01]  /*14360*/  @P3 STG.E desc[UR16][R14.64], R25 ;  /* 0x000000190e003986 */ /* 0x0005e2000c101910 */
[-C--:B------:R-:W-:Y:S02]  /*14370*/  ISETP.LT.AND P3, PT, R3, R188.reuse, !P0 ;  /* 0x000000bc0300720c */ /* 0x080fe40004761270 */
[----:B-1----:R-:W-:Y:S01]  /*14380*/  VIADD R9, R21, UR4 ;  /* 0x0000000415097c36 */ /* 0x002fe20008000000 */
[----:B------:R1:W-:Y:S01]  /*14390*/  @P6 STG.E desc[UR16][R16.64], R50 ;  /* 0x0000003210006986 */ /* 0x0003e2000c101910 */
[-C--:B------:R-:W-:Y:S02]  /*143a0*/  ISETP.LT.AND P6, PT, R3, R188.reuse, !P5 ;  /* 0x000000bc0300720c */ /* 0x080fe40006fc1270 */
[-C--:B------:R-:W-:Y:S02]  /*143b0*/  ISETP.LT.AND P5, PT, R5, R188.reuse, !P5 ;  /* 0x000000bc0500720c */ /* 0x080fe40006fa1270 */
[----:B------:R-:W-:Y:S01]  /*143c0*/  ISETP.LT.AND P4, PT, R3, R188, !P1 ;  /* 0x000000bc0300720c */ /* 0x000fe20004f81270 */
[----:B------:R-:W-:Y:S01]  /*143d0*/  IMAD.WIDE R2, R21, 0x4, R136 ;  /* 0x0000000415027825 */ /* 0x000fe200078e0288 */
[----:B------:R-:W-:-:S02]  /*143e0*/  IADD3 R19, R9, UR4, RZ ;  /* 0x0000000409137c10 */ /* 0x000fc4000fffe0ff */
[CC--:B------:R-:W-:Y:S02]  /*143f0*/  ISETP.LT.AND P1, PT, R5.reuse, R188.reuse, !P1 ;  /* 0x000000bc0500720c */ /* 0x0c0fe40004f21270 */
[----:B------:R-:W-:Y:S01]  /*14400*/  ISETP.LT.AND P0, PT, R5, R188, !P0 ;  /* 0x000000bc0500720c */ /* 0x000fe20004701270 */
[----:B--2---:R-:W-:Y:S01]  /*14410*/  VIADD R15, R19, UR4 ;  /* 0x00000004130f7c36 */ /* 0x004fe20008000000 */
[----:B------:R1:W-:Y:S01]  /*14420*/  @P2 STG.E desc[UR16][R2.64], R118 ;  /* 0x0000007602002986 */ /* 0x0003e2000c101910 */
[----:B------:R-:W-:-:S04]  /*14430*/  IMAD.WIDE R4, R9, 0x4, R6 ;  /* 0x0000000409047825 */ /* 0x000fc800078e0206 */
[----:B------:R-:W-:Y:S01]  /*14440*/  IMAD.WIDE R8, R9, 0x4, R136 ;  /* 0x0000000409087825 */ /* 0x000fe200078e0288 */
[----:B------:R1:W-:Y:S03]  /*14450*/  @P6 STG.E desc[UR16][R4.64], R54 ;  /* 0x0000003604006986 */ /* 0x0003e6000c101910 */
[C---:B------:R-:W-:Y:S01]  /*14460*/  IMAD.WIDE R10, R19.reuse, 0x4, R6 ;  /* 0x00000004130a7825 */ /* 0x040fe200078e0206 */
[----:B------:R1:W-:Y:S03]  /*14470*/  @P5 STG.E desc[UR16][R8.64], R26 ;  /* 0x0000001a08005986 */ /* 0x0003e6000c101910 */
[----:B------:R-:W-:Y:S01]  /*14480*/  IMAD.WIDE R12, R19, 0x4, R136 ;  /* 0x00000004130c7825 */ /* 0x000fe200078e0288 */
[----:B------:R1:W-:Y:S03]  /*14490*/  @P4 STG.E desc[UR16][R10.64], R51 ;  /* 0x000000330a004986 */ /* 0x0003e6000c101910 */
[C---:B------:R-:W-:Y:S01]  /*144a0*/  IMAD.WIDE R6, R15.reuse, 0x4, R6 ;  /* 0x000000040f067825 */ /* 0x040fe200078e0206 */
[----:B------:R1:W-:Y:S03]  /*144b0*/  @P1 STG.E desc[UR16][R12.64], R119 ;  /* 0x000000770c001986 */ /* 0x0003e6000c101910 */
[----:B------:R-:W-:Y:S01]  /*144c0*/  IMAD.WIDE R136, R15, 0x4, R136 ;  /* 0x000000040f887825 */ /* 0x000fe200078e0288 */
[----:B------:R1:W-:Y:S01]  /*144d0*/  @P3 STG.E desc[UR16][R6.64], R55 ;  /* 0x0000003706003986 */ /* 0x0003e2000c101910 */
[----:B------:R-:W-:Y:S05]  /*144e0*/  @!P0 EXIT ;  /* 0x000000000000894d */ /* 0x000fea0003800000 */
[----:B------:R-:W-:Y:S01]  /*144f0*/  STG.E desc[UR16][R136.64], R27 ;  /* 0x0000001b88007986 */ /* 0x000fe2000c101910 */
[----:B------:R-:W-:Y:S05]  /*14500*/  EXIT ;  /* 0x000000000000794d */ /* 0x000fea0003800000 */
.L_x_2:
[----:B------:R-:W-:-:S00]  /*14510*/  BRA `(.L_x_2) ;  /* 0xfffffffc00fc7947 */ /* 0x000fc0000383ffff */
[----:B------:R-:W-:-:S00]  /*14520*/  NOP ;  /* 0x0000000000007918 */ /* 0x000fc00000000000 */
        /* <DEDUP_REMOVED lines=13> */
.L_x_3:


//--------------------- .nv.shared.matmul_kernel  --------------------------
	.section	.nv.shared.matmul_kernel,"aw",@nobits
	.sectionflags	@""
	.align	16
	.zero		1024


//--------------------- .nv.shared.reserved.0     --------------------------
	.section	.nv.shared.reserved.0,"aw",@nobits
	.weak		__nv_reservedSMEM_offset_0_alias
	.size		__nv_reservedSMEM_offset_0_alias, 0, 0
	.other		__nv_reservedSMEM_offset_0_alias,@"STO_CUDA_RESERVED_SHARED STV_DEFAULT"
__nv_reservedSMEM_offset_0_alias:
	.zero		0


//--------------------- .nv.constant0.matmul_kernel --------------------------
	.section	.nv.constant0.matmul_kernel,"a",@progbits
	.sectionflags	@""
	.align	4
.nv.constant0.matmul_kernel:
	.zero		608


//--------------------- SYMBOLS --------------------------

	.type		.nv.reservedSmem.offset0,@object
	.size		.nv.reservedSmem.offset0,0x4
